//
// Generated by NVIDIA NVVM Compiler
//
// Compiler Build ID: CL-36424714
// Cuda compilation tools, release 13.0, V13.0.88
// Based on NVVM 20.0.0
//

.version 9.0
.target sm_100
.address_size 64

	// .globl	_Z18kernel_forward_cprIfEvPT_S1_S1_iiiii
// _ZZ18kernel_forward_cprIfEvPT_S1_S1_iiiiiE6result has been demoted
// _ZZ18kernel_forward_dprIfEvPT_S1_S1_iiiiiE7result1 has been demoted
// _ZZ18kernel_forward_dprIfEvPT_S1_S1_iiiiiE7result2 has been demoted
// _ZZ18kernel_forward_dprIfEvPT_S1_S1_iiiiiE7result3 has been demoted
// _ZZ18kernel_forward_dprIfEvPT_S1_S1_iiiiiE7result4 has been demoted
// _ZZ14kernel_forwardIfEvPT_S1_S1_S1_iiiiiE6result has been demoted
// _ZZ20kernel_forward_closeIfEvPT_S1_S1_S1_iiiiiE6result has been demoted
// _ZZ18kernel_forward_cmrIfEvPT_S1_S1_iiiiiiE6result has been demoted
// _ZZ18kernel_forward_dmrIfEvPT_S1_S1_iiiiiiE7result1 has been demoted
// _ZZ18kernel_forward_dmrIfEvPT_S1_S1_iiiiiiE7result2 has been demoted
// _ZZ18kernel_forward_dmrIfEvPT_S1_S1_iiiiiiE7result3 has been demoted
// _ZZ18kernel_forward_dmrIfEvPT_S1_S1_iiiiiiE7result4 has been demoted
// _ZZ17kernel_forward_d1IfEvPT_S1_S1_S1_iiiiiE6result has been demoted
// _ZZ17kernel_forward_d2IfEvPT_S1_S1_S1_iiiiiE6result has been demoted
// _ZZ17kernel_forward_drIfEvPT_S1_S1_iiiiiE6result has been demoted

.visible .entry _Z18kernel_forward_cprIfEvPT_S1_S1_iiiii(
	.param .u64 .ptr .align 1 _Z18kernel_forward_cprIfEvPT_S1_S1_iiiii_param_0,
	.param .u64 .ptr .align 1 _Z18kernel_forward_cprIfEvPT_S1_S1_iiiii_param_1,
	.param .u64 .ptr .align 1 _Z18kernel_forward_cprIfEvPT_S1_S1_iiiii_param_2,
	.param .u32 _Z18kernel_forward_cprIfEvPT_S1_S1_iiiii_param_3,
	.param .u32 _Z18kernel_forward_cprIfEvPT_S1_S1_iiiii_param_4,
	.param .u32 _Z18kernel_forward_cprIfEvPT_S1_S1_iiiii_param_5,
	.param .u32 _Z18kernel_forward_cprIfEvPT_S1_S1_iiiii_param_6,
	.param .u32 _Z18kernel_forward_cprIfEvPT_S1_S1_iiiii_param_7
)
{
	.reg .pred 	%p<17>;
	.reg .b32 	%r<64>;
	.reg .b32 	%f<158>;
	.reg .b64 	%rd<13>;
	// demoted variable
	.shared .align 4 .b8 _ZZ18kernel_forward_cprIfEvPT_S1_S1_iiiiiE6result[4000];
	ld.param.u64 	%rd1, [_Z18kernel_forward_cprIfEvPT_S1_S1_iiiii_param_0];
	ld.param.u64 	%rd2, [_Z18kernel_forward_cprIfEvPT_S1_S1_iiiii_param_1];
	ld.param.u64 	%rd3, [_Z18kernel_forward_cprIfEvPT_S1_S1_iiiii_param_2];
	ld.param.u32 	%r13, [_Z18kernel_forward_cprIfEvPT_S1_S1_iiiii_param_4];
	ld.param.u32 	%r14, [_Z18kernel_forward_cprIfEvPT_S1_S1_iiiii_param_5];
	ld.param.u32 	%r15, [_Z18kernel_forward_cprIfEvPT_S1_S1_iiiii_param_6];
	ld.param.u32 	%r16, [_Z18kernel_forward_cprIfEvPT_S1_S1_iiiii_param_7];
	mov.u32 	%r1, %ctaid.x;
	mov.u32 	%r2, %ctaid.y;
	mov.u32 	%r3, %ctaid.z;
	add.s32 	%r4, %r2, 1;
	setp.ge.s32 	%p1, %r4, %r13;
	@%p1 bra 	$L__BB0_9;
	cvta.to.global.u64 	%rd4, %rd3;
	cvta.to.global.u64 	%rd5, %rd1;
	mov.u32 	%r17, %tid.x;
	add.s32 	%r18, %r13, -1;
	mad.lo.s32 	%r5, %r18, %r1, %r2;
	mad.lo.s32 	%r19, %r5, %r15, %r17;
	mul.wide.s32 	%rd6, %r19, 4;
	add.s64 	%rd7, %rd4, %rd6;
	ld.global.nc.f32 	%f7, [%rd7];
	add.s32 	%r20, %r15, %r14;
	add.s32 	%r21, %r14, %r17;
	mad.lo.s32 	%r22, %r20, %r1, %r21;
	mad.lo.s32 	%r23, %r22, %r16, %r3;
	mul.wide.s32 	%rd8, %r23, 4;
	add.s64 	%rd9, %rd5, %rd8;
	ld.global.nc.f32 	%f8, [%rd9];
	add.f32 	%f9, %f7, %f8;
	shl.b32 	%r24, %r17, 2;
	mov.u32 	%r25, _ZZ18kernel_forward_cprIfEvPT_S1_S1_iiiiiE6result;
	add.s32 	%r26, %r25, %r24;
	st.shared.f32 	[%r26], %f9;
	bar.sync 	0;
	setp.ne.s32 	%p2, %r17, 0;
	@%p2 bra 	$L__BB0_9;
	setp.lt.s32 	%p3, %r15, 1;
	mov.f32 	%f155, 0fFF800000;
	@%p3 bra 	$L__BB0_8;
	setp.eq.s32 	%p4, %r15, 1;
	mov.f32 	%f155, 0fFF800000;
	mov.b32 	%r63, 0;
	@%p4 bra 	$L__BB0_6;
	and.b32  	%r63, %r15, 2147483646;
	add.s32 	%r61, %r25, 4;
	neg.s32 	%r62, %r63;
	mov.f32 	%f155, 0fFF800000;
$L__BB0_5:
	ld.shared.f32 	%f14, [%r61+-4];
	max.f32 	%f15, %f155, %f14;
	sub.f32 	%f16, %f155, %f15;
	fma.rn.f32 	%f17, %f16, 0f3BBB989D, 0f3F000000;
	cvt.sat.f32.f32 	%f18, %f17;
	mov.f32 	%f19, 0f4B400001;
	mov.f32 	%f20, 0f437C0000;
	fma.rm.f32 	%f21, %f18, %f20, %f19;
	add.f32 	%f22, %f21, 0fCB40007F;
	neg.f32 	%f23, %f22;
	fma.rn.f32 	%f24, %f16, 0f3FB8AA3B, %f23;
	fma.rn.f32 	%f25, %f16, 0f32A57060, %f24;
	mov.b32 	%r30, %f21;
	shl.b32 	%r31, %r30, 23;
	mov.b32 	%f26, %r31;
	ex2.approx.ftz.f32 	%f27, %f25;
	sub.f32 	%f28, %f14, %f15;
	fma.rn.f32 	%f29, %f28, 0f3BBB989D, 0f3F000000;
	cvt.sat.f32.f32 	%f30, %f29;
	fma.rm.f32 	%f31, %f30, %f20, %f19;
	add.f32 	%f32, %f31, 0fCB40007F;
	neg.f32 	%f33, %f32;
	fma.rn.f32 	%f34, %f28, 0f3FB8AA3B, %f33;
	fma.rn.f32 	%f35, %f28, 0f32A57060, %f34;
	mov.b32 	%r32, %f31;
	shl.b32 	%r33, %r32, 23;
	mov.b32 	%f36, %r33;
	ex2.approx.ftz.f32 	%f37, %f35;
	mul.f32 	%f38, %f37, %f36;
	fma.rn.f32 	%f39, %f27, %f26, %f38;
	setp.lt.f32 	%p5, %f39, 0f00800000;
	mul.f32 	%f40, %f39, 0f4B000000;
	selp.f32 	%f41, %f40, %f39, %p5;
	selp.f32 	%f42, 0fC1B80000, 0f00000000, %p5;
	mov.b32 	%r34, %f41;
	add.s32 	%r35, %r34, -1059760811;
	and.b32  	%r36, %r35, -8388608;
	sub.s32 	%r37, %r34, %r36;
	mov.b32 	%f43, %r37;
	cvt.rn.f32.s32 	%f44, %r36;
	fma.rn.f32 	%f45, %f44, 0f34000000, %f42;
	add.f32 	%f46, %f43, 0fBF800000;
	fma.rn.f32 	%f47, %f46, 0fBE055027, 0f3E1039F6;
	fma.rn.f32 	%f48, %f47, %f46, 0fBDF8CDCC;
	fma.rn.f32 	%f49, %f48, %f46, 0f3E0F2955;
	fma.rn.f32 	%f50, %f49, %f46, 0fBE2AD8B9;
	fma.rn.f32 	%f51, %f50, %f46, 0f3E4CED0B;
	fma.rn.f32 	%f52, %f51, %f46, 0fBE7FFF22;
	fma.rn.f32 	%f53, %f52, %f46, 0f3EAAAA78;
	fma.rn.f32 	%f54, %f53, %f46, 0fBF000000;
	mul.f32 	%f55, %f46, %f54;
	fma.rn.f32 	%f56, %f55, %f46, %f46;
	fma.rn.f32 	%f57, %f45, 0f3F317218, %f56;
	setp.gt.u32 	%p6, %r34, 2139095039;
	fma.rn.f32 	%f58, %f41, 0f7F800000, 0f7F800000;
	selp.f32 	%f59, %f58, %f57, %p6;
	setp.eq.f32 	%p7, %f41, 0f00000000;
	selp.f32 	%f60, 0fFF800000, %f59, %p7;
	add.f32 	%f61, %f15, %f60;
	ld.shared.f32 	%f62, [%r61];
	max.f32 	%f63, %f61, %f62;
	sub.f32 	%f64, %f61, %f63;
	fma.rn.f32 	%f65, %f64, 0f3BBB989D, 0f3F000000;
	cvt.sat.f32.f32 	%f66, %f65;
	fma.rm.f32 	%f67, %f66, %f20, %f19;
	add.f32 	%f68, %f67, 0fCB40007F;
	neg.f32 	%f69, %f68;
	fma.rn.f32 	%f70, %f64, 0f3FB8AA3B, %f69;
	fma.rn.f32 	%f71, %f64, 0f32A57060, %f70;
	mov.b32 	%r38, %f67;
	shl.b32 	%r39, %r38, 23;
	mov.b32 	%f72, %r39;
	ex2.approx.ftz.f32 	%f73, %f71;
	sub.f32 	%f74, %f62, %f63;
	fma.rn.f32 	%f75, %f74, 0f3BBB989D, 0f3F000000;
	cvt.sat.f32.f32 	%f76, %f75;
	fma.rm.f32 	%f77, %f76, %f20, %f19;
	add.f32 	%f78, %f77, 0fCB40007F;
	neg.f32 	%f79, %f78;
	fma.rn.f32 	%f80, %f74, 0f3FB8AA3B, %f79;
	fma.rn.f32 	%f81, %f74, 0f32A57060, %f80;
	mov.b32 	%r40, %f77;
	shl.b32 	%r41, %r40, 23;
	mov.b32 	%f82, %r41;
	ex2.approx.ftz.f32 	%f83, %f81;
	mul.f32 	%f84, %f83, %f82;
	fma.rn.f32 	%f85, %f73, %f72, %f84;
	setp.lt.f32 	%p8, %f85, 0f00800000;
	mul.f32 	%f86, %f85, 0f4B000000;
	selp.f32 	%f87, %f86, %f85, %p8;
	selp.f32 	%f88, 0fC1B80000, 0f00000000, %p8;
	mov.b32 	%r42, %f87;
	add.s32 	%r43, %r42, -1059760811;
	and.b32  	%r44, %r43, -8388608;
	sub.s32 	%r45, %r42, %r44;
	mov.b32 	%f89, %r45;
	cvt.rn.f32.s32 	%f90, %r44;
	fma.rn.f32 	%f91, %f90, 0f34000000, %f88;
	add.f32 	%f92, %f89, 0fBF800000;
	fma.rn.f32 	%f93, %f92, 0fBE055027, 0f3E1039F6;
	fma.rn.f32 	%f94, %f93, %f92, 0fBDF8CDCC;
	fma.rn.f32 	%f95, %f94, %f92, 0f3E0F2955;
	fma.rn.f32 	%f96, %f95, %f92, 0fBE2AD8B9;
	fma.rn.f32 	%f97, %f96, %f92, 0f3E4CED0B;
	fma.rn.f32 	%f98, %f97, %f92, 0fBE7FFF22;
	fma.rn.f32 	%f99, %f98, %f92, 0f3EAAAA78;
	fma.rn.f32 	%f100, %f99, %f92, 0fBF000000;
	mul.f32 	%f101, %f92, %f100;
	fma.rn.f32 	%f102, %f101, %f92, %f92;
	fma.rn.f32 	%f103, %f91, 0f3F317218, %f102;
	setp.gt.u32 	%p9, %r42, 2139095039;
	fma.rn.f32 	%f104, %f87, 0f7F800000, 0f7F800000;
	selp.f32 	%f105, %f104, %f103, %p9;
	setp.eq.f32 	%p10, %f87, 0f00000000;
	selp.f32 	%f106, 0fFF800000, %f105, %p10;
	add.f32 	%f155, %f63, %f106;
	add.s32 	%r62, %r62, 2;
	add.s32 	%r61, %r61, 8;
	setp.ne.s32 	%p11, %r62, 0;
	@%p11 bra 	$L__BB0_5;
$L__BB0_6:
	and.b32  	%r46, %r15, 1;
	setp.eq.b32 	%p12, %r46, 1;
	not.pred 	%p13, %p12;
	@%p13 bra 	$L__BB0_8;
	shl.b32 	%r47, %r63, 2;
	add.s32 	%r49, %r25, %r47;
	ld.shared.f32 	%f107, [%r49];
	max.f32 	%f108, %f155, %f107;
	sub.f32 	%f109, %f155, %f108;
	fma.rn.f32 	%f110, %f109, 0f3BBB989D, 0f3F000000;
	cvt.sat.f32.f32 	%f111, %f110;
	mov.f32 	%f112, 0f4B400001;
	mov.f32 	%f113, 0f437C0000;
	fma.rm.f32 	%f114, %f111, %f113, %f112;
	add.f32 	%f115, %f114, 0fCB40007F;
	neg.f32 	%f116, %f115;
	fma.rn.f32 	%f117, %f109, 0f3FB8AA3B, %f116;
	fma.rn.f32 	%f118, %f109, 0f32A57060, %f117;
	mov.b32 	%r50, %f114;
	shl.b32 	%r51, %r50, 23;
	mov.b32 	%f119, %r51;
	ex2.approx.ftz.f32 	%f120, %f118;
	sub.f32 	%f121, %f107, %f108;
	fma.rn.f32 	%f122, %f121, 0f3BBB989D, 0f3F000000;
	cvt.sat.f32.f32 	%f123, %f122;
	fma.rm.f32 	%f124, %f123, %f113, %f112;
	add.f32 	%f125, %f124, 0fCB40007F;
	neg.f32 	%f126, %f125;
	fma.rn.f32 	%f127, %f121, 0f3FB8AA3B, %f126;
	fma.rn.f32 	%f128, %f121, 0f32A57060, %f127;
	mov.b32 	%r52, %f124;
	shl.b32 	%r53, %r52, 23;
	mov.b32 	%f129, %r53;
	ex2.approx.ftz.f32 	%f130, %f128;
	mul.f32 	%f131, %f130, %f129;
	fma.rn.f32 	%f132, %f120, %f119, %f131;
	setp.lt.f32 	%p14, %f132, 0f00800000;
	mul.f32 	%f133, %f132, 0f4B000000;
	selp.f32 	%f134, %f133, %f132, %p14;
	selp.f32 	%f135, 0fC1B80000, 0f00000000, %p14;
	mov.b32 	%r54, %f134;
	add.s32 	%r55, %r54, -1059760811;
	and.b32  	%r56, %r55, -8388608;
	sub.s32 	%r57, %r54, %r56;
	mov.b32 	%f136, %r57;
	cvt.rn.f32.s32 	%f137, %r56;
	fma.rn.f32 	%f138, %f137, 0f34000000, %f135;
	add.f32 	%f139, %f136, 0fBF800000;
	fma.rn.f32 	%f140, %f139, 0fBE055027, 0f3E1039F6;
	fma.rn.f32 	%f141, %f140, %f139, 0fBDF8CDCC;
	fma.rn.f32 	%f142, %f141, %f139, 0f3E0F2955;
	fma.rn.f32 	%f143, %f142, %f139, 0fBE2AD8B9;
	fma.rn.f32 	%f144, %f143, %f139, 0f3E4CED0B;
	fma.rn.f32 	%f145, %f144, %f139, 0fBE7FFF22;
	fma.rn.f32 	%f146, %f145, %f139, 0f3EAAAA78;
	fma.rn.f32 	%f147, %f146, %f139, 0fBF000000;
	mul.f32 	%f148, %f139, %f147;
	fma.rn.f32 	%f149, %f148, %f139, %f139;
	fma.rn.f32 	%f150, %f138, 0f3F317218, %f149;
	setp.gt.u32 	%p15, %r54, 2139095039;
	fma.rn.f32 	%f151, %f134, 0f7F800000, 0f7F800000;
	selp.f32 	%f152, %f151, %f150, %p15;
	setp.eq.f32 	%p16, %f134, 0f00000000;
	selp.f32 	%f153, 0fFF800000, %f152, %p16;
	add.f32 	%f155, %f108, %f153;
$L__BB0_8:
	add.s32 	%r58, %r5, %r1;
	mad.lo.s32 	%r59, %r58, %r13, %r4;
	mad.lo.s32 	%r60, %r59, %r16, %r3;
	cvta.to.global.u64 	%rd10, %rd2;
	mul.wide.s32 	%rd11, %r60, 4;
	add.s64 	%rd12, %rd10, %rd11;
	st.global.f32 	[%rd12], %f155;
$L__BB0_9:
	ret;

}
	// .globl	_Z18kernel_forward_dprIfEvPT_S1_S1_iiiii
.visible .entry _Z18kernel_forward_dprIfEvPT_S1_S1_iiiii(
	.param .u64 .ptr .align 1 _Z18kernel_forward_dprIfEvPT_S1_S1_iiiii_param_0,
	.param .u64 .ptr .align 1 _Z18kernel_forward_dprIfEvPT_S1_S1_iiiii_param_1,
	.param .u64 .ptr .align 1 _Z18kernel_forward_dprIfEvPT_S1_S1_iiiii_param_2,
	.param .u32 _Z18kernel_forward_dprIfEvPT_S1_S1_iiiii_param_3,
	.param .u32 _Z18kernel_forward_dprIfEvPT_S1_S1_iiiii_param_4,
	.param .u32 _Z18kernel_forward_dprIfEvPT_S1_S1_iiiii_param_5,
	.param .u32 _Z18kernel_forward_dprIfEvPT_S1_S1_iiiii_param_6,
	.param .u32 _Z18kernel_forward_dprIfEvPT_S1_S1_iiiii_param_7
)
{
	.reg .pred 	%p<17>;
	.reg .b32 	%r<82>;
	.reg .b32 	%f<214>;
	.reg .b64 	%rd<20>;
	// demoted variable
	.shared .align 4 .b8 _ZZ18kernel_forward_dprIfEvPT_S1_S1_iiiiiE7result1[4000];
	// demoted variable
	.shared .align 4 .b8 _ZZ18kernel_forward_dprIfEvPT_S1_S1_iiiiiE7result2[4000];
	// demoted variable
	.shared .align 4 .b8 _ZZ18kernel_forward_dprIfEvPT_S1_S1_iiiiiE7result3[4000];
	// demoted variable
	.shared .align 4 .b8 _ZZ18kernel_forward_dprIfEvPT_S1_S1_iiiiiE7result4[4000];
	ld.param.u64 	%rd2, [_Z18kernel_forward_dprIfEvPT_S1_S1_iiiii_param_0];
	ld.param.u64 	%rd3, [_Z18kernel_forward_dprIfEvPT_S1_S1_iiiii_param_1];
	ld.param.u64 	%rd4, [_Z18kernel_forward_dprIfEvPT_S1_S1_iiiii_param_2];
	ld.param.u32 	%r18, [_Z18kernel_forward_dprIfEvPT_S1_S1_iiiii_param_4];
	ld.param.u32 	%r19, [_Z18kernel_forward_dprIfEvPT_S1_S1_iiiii_param_5];
	ld.param.u32 	%r20, [_Z18kernel_forward_dprIfEvPT_S1_S1_iiiii_param_6];
	ld.param.u32 	%r21, [_Z18kernel_forward_dprIfEvPT_S1_S1_iiiii_param_7];
	mov.u32 	%r1, %ctaid.x;
	mov.u32 	%r2, %ctaid.y;
	mov.u32 	%r3, %ctaid.z;
	add.s32 	%r4, %r2, 1;
	setp.ge.s32 	%p1, %r4, %r18;
	@%p1 bra 	$L__BB1_6;
	cvta.to.global.u64 	%rd5, %rd4;
	cvta.to.global.u64 	%rd6, %rd2;
	mov.u32 	%r22, %tid.x;
	bar.sync 	0;
	add.s32 	%r23, %r18, -1;
	mad.lo.s32 	%r5, %r23, %r1, %r2;
	mad.lo.s32 	%r24, %r5, %r20, %r22;
	mul.wide.s32 	%rd7, %r24, 4;
	add.s64 	%rd8, %rd5, %rd7;
	ld.global.nc.f32 	%f13, [%rd8];
	add.s32 	%r25, %r20, %r19;
	add.s32 	%r26, %r19, %r22;
	mad.lo.s32 	%r27, %r25, %r1, %r26;
	shl.b32 	%r6, %r21, 2;
	mad.lo.s32 	%r28, %r6, %r27, %r3;
	mul.wide.s32 	%rd9, %r28, 4;
	add.s64 	%rd10, %rd6, %rd9;
	ld.global.nc.f32 	%f14, [%rd10];
	add.f32 	%f15, %f13, %f14;
	shl.b32 	%r29, %r22, 2;
	mov.u32 	%r77, _ZZ18kernel_forward_dprIfEvPT_S1_S1_iiiiiE7result1;
	add.s32 	%r31, %r77, %r29;
	st.shared.f32 	[%r31], %f15;
	mul.wide.s32 	%rd1, %r21, 4;
	add.s64 	%rd11, %rd10, %rd1;
	ld.global.nc.f32 	%f16, [%rd11];
	add.f32 	%f17, %f13, %f16;
	mov.u32 	%r78, _ZZ18kernel_forward_dprIfEvPT_S1_S1_iiiiiE7result2;
	add.s32 	%r33, %r78, %r29;
	st.shared.f32 	[%r33], %f17;
	add.s64 	%rd12, %rd11, %rd1;
	ld.global.nc.f32 	%f18, [%rd12];
	add.f32 	%f19, %f13, %f18;
	mov.u32 	%r79, _ZZ18kernel_forward_dprIfEvPT_S1_S1_iiiiiE7result3;
	add.s32 	%r35, %r79, %r29;
	st.shared.f32 	[%r35], %f19;
	add.s64 	%rd13, %rd12, %rd1;
	ld.global.nc.f32 	%f20, [%rd13];
	add.f32 	%f21, %f13, %f20;
	mov.u32 	%r80, _ZZ18kernel_forward_dprIfEvPT_S1_S1_iiiiiE7result4;
	add.s32 	%r37, %r80, %r29;
	st.shared.f32 	[%r37], %f21;
	bar.sync 	0;
	setp.ne.s32 	%p2, %r22, 0;
	@%p2 bra 	$L__BB1_6;
	setp.lt.s32 	%p3, %r20, 1;
	mov.f32 	%f210, 0fFF800000;
	mov.f32 	%f211, %f210;
	mov.f32 	%f212, %f210;
	mov.f32 	%f213, %f210;
	@%p3 bra 	$L__BB1_5;
	neg.s32 	%r81, %r20;
	mov.f32 	%f213, 0fFF800000;
	mov.f32 	%f212, %f213;
	mov.f32 	%f211, %f213;
	mov.f32 	%f210, %f213;
$L__BB1_4:
	ld.shared.f32 	%f24, [%r77];
	max.f32 	%f25, %f210, %f24;
	sub.f32 	%f26, %f210, %f25;
	fma.rn.f32 	%f27, %f26, 0f3BBB989D, 0f3F000000;
	cvt.sat.f32.f32 	%f28, %f27;
	mov.f32 	%f29, 0f4B400001;
	mov.f32 	%f30, 0f437C0000;
	fma.rm.f32 	%f31, %f28, %f30, %f29;
	add.f32 	%f32, %f31, 0fCB40007F;
	neg.f32 	%f33, %f32;
	fma.rn.f32 	%f34, %f26, 0f3FB8AA3B, %f33;
	fma.rn.f32 	%f35, %f26, 0f32A57060, %f34;
	mov.b32 	%r42, %f31;
	shl.b32 	%r43, %r42, 23;
	mov.b32 	%f36, %r43;
	ex2.approx.ftz.f32 	%f37, %f35;
	sub.f32 	%f38, %f24, %f25;
	fma.rn.f32 	%f39, %f38, 0f3BBB989D, 0f3F000000;
	cvt.sat.f32.f32 	%f40, %f39;
	fma.rm.f32 	%f41, %f40, %f30, %f29;
	add.f32 	%f42, %f41, 0fCB40007F;
	neg.f32 	%f43, %f42;
	fma.rn.f32 	%f44, %f38, 0f3FB8AA3B, %f43;
	fma.rn.f32 	%f45, %f38, 0f32A57060, %f44;
	mov.b32 	%r44, %f41;
	shl.b32 	%r45, %r44, 23;
	mov.b32 	%f46, %r45;
	ex2.approx.ftz.f32 	%f47, %f45;
	mul.f32 	%f48, %f47, %f46;
	fma.rn.f32 	%f49, %f37, %f36, %f48;
	setp.lt.f32 	%p4, %f49, 0f00800000;
	mul.f32 	%f50, %f49, 0f4B000000;
	selp.f32 	%f51, %f50, %f49, %p4;
	selp.f32 	%f52, 0fC1B80000, 0f00000000, %p4;
	mov.b32 	%r46, %f51;
	add.s32 	%r47, %r46, -1059760811;
	and.b32  	%r48, %r47, -8388608;
	sub.s32 	%r49, %r46, %r48;
	mov.b32 	%f53, %r49;
	cvt.rn.f32.s32 	%f54, %r48;
	fma.rn.f32 	%f55, %f54, 0f34000000, %f52;
	add.f32 	%f56, %f53, 0fBF800000;
	fma.rn.f32 	%f57, %f56, 0fBE055027, 0f3E1039F6;
	fma.rn.f32 	%f58, %f57, %f56, 0fBDF8CDCC;
	fma.rn.f32 	%f59, %f58, %f56, 0f3E0F2955;
	fma.rn.f32 	%f60, %f59, %f56, 0fBE2AD8B9;
	fma.rn.f32 	%f61, %f60, %f56, 0f3E4CED0B;
	fma.rn.f32 	%f62, %f61, %f56, 0fBE7FFF22;
	fma.rn.f32 	%f63, %f62, %f56, 0f3EAAAA78;
	fma.rn.f32 	%f64, %f63, %f56, 0fBF000000;
	mul.f32 	%f65, %f56, %f64;
	fma.rn.f32 	%f66, %f65, %f56, %f56;
	fma.rn.f32 	%f67, %f55, 0f3F317218, %f66;
	setp.gt.u32 	%p5, %r46, 2139095039;
	fma.rn.f32 	%f68, %f51, 0f7F800000, 0f7F800000;
	selp.f32 	%f69, %f68, %f67, %p5;
	setp.eq.f32 	%p6, %f51, 0f00000000;
	selp.f32 	%f70, 0fFF800000, %f69, %p6;
	add.f32 	%f210, %f25, %f70;
	ld.shared.f32 	%f71, [%r78];
	max.f32 	%f72, %f211, %f71;
	sub.f32 	%f73, %f211, %f72;
	fma.rn.f32 	%f74, %f73, 0f3BBB989D, 0f3F000000;
	cvt.sat.f32.f32 	%f75, %f74;
	fma.rm.f32 	%f76, %f75, %f30, %f29;
	add.f32 	%f77, %f76, 0fCB40007F;
	neg.f32 	%f78, %f77;
	fma.rn.f32 	%f79, %f73, 0f3FB8AA3B, %f78;
	fma.rn.f32 	%f80, %f73, 0f32A57060, %f79;
	mov.b32 	%r50, %f76;
	shl.b32 	%r51, %r50, 23;
	mov.b32 	%f81, %r51;
	ex2.approx.ftz.f32 	%f82, %f80;
	sub.f32 	%f83, %f71, %f72;
	fma.rn.f32 	%f84, %f83, 0f3BBB989D, 0f3F000000;
	cvt.sat.f32.f32 	%f85, %f84;
	fma.rm.f32 	%f86, %f85, %f30, %f29;
	add.f32 	%f87, %f86, 0fCB40007F;
	neg.f32 	%f88, %f87;
	fma.rn.f32 	%f89, %f83, 0f3FB8AA3B, %f88;
	fma.rn.f32 	%f90, %f83, 0f32A57060, %f89;
	mov.b32 	%r52, %f86;
	shl.b32 	%r53, %r52, 23;
	mov.b32 	%f91, %r53;
	ex2.approx.ftz.f32 	%f92, %f90;
	mul.f32 	%f93, %f92, %f91;
	fma.rn.f32 	%f94, %f82, %f81, %f93;
	setp.lt.f32 	%p7, %f94, 0f00800000;
	mul.f32 	%f95, %f94, 0f4B000000;
	selp.f32 	%f96, %f95, %f94, %p7;
	selp.f32 	%f97, 0fC1B80000, 0f00000000, %p7;
	mov.b32 	%r54, %f96;
	add.s32 	%r55, %r54, -1059760811;
	and.b32  	%r56, %r55, -8388608;
	sub.s32 	%r57, %r54, %r56;
	mov.b32 	%f98, %r57;
	cvt.rn.f32.s32 	%f99, %r56;
	fma.rn.f32 	%f100, %f99, 0f34000000, %f97;
	add.f32 	%f101, %f98, 0fBF800000;
	fma.rn.f32 	%f102, %f101, 0fBE055027, 0f3E1039F6;
	fma.rn.f32 	%f103, %f102, %f101, 0fBDF8CDCC;
	fma.rn.f32 	%f104, %f103, %f101, 0f3E0F2955;
	fma.rn.f32 	%f105, %f104, %f101, 0fBE2AD8B9;
	fma.rn.f32 	%f106, %f105, %f101, 0f3E4CED0B;
	fma.rn.f32 	%f107, %f106, %f101, 0fBE7FFF22;
	fma.rn.f32 	%f108, %f107, %f101, 0f3EAAAA78;
	fma.rn.f32 	%f109, %f108, %f101, 0fBF000000;
	mul.f32 	%f110, %f101, %f109;
	fma.rn.f32 	%f111, %f110, %f101, %f101;
	fma.rn.f32 	%f112, %f100, 0f3F317218, %f111;
	setp.gt.u32 	%p8, %r54, 2139095039;
	fma.rn.f32 	%f113, %f96, 0f7F800000, 0f7F800000;
	selp.f32 	%f114, %f113, %f112, %p8;
	setp.eq.f32 	%p9, %f96, 0f00000000;
	selp.f32 	%f115, 0fFF800000, %f114, %p9;
	add.f32 	%f211, %f72, %f115;
	ld.shared.f32 	%f116, [%r79];
	max.f32 	%f117, %f212, %f116;
	sub.f32 	%f118, %f212, %f117;
	fma.rn.f32 	%f119, %f118, 0f3BBB989D, 0f3F000000;
	cvt.sat.f32.f32 	%f120, %f119;
	fma.rm.f32 	%f121, %f120, %f30, %f29;
	add.f32 	%f122, %f121, 0fCB40007F;
	neg.f32 	%f123, %f122;
	fma.rn.f32 	%f124, %f118, 0f3FB8AA3B, %f123;
	fma.rn.f32 	%f125, %f118, 0f32A57060, %f124;
	mov.b32 	%r58, %f121;
	shl.b32 	%r59, %r58, 23;
	mov.b32 	%f126, %r59;
	ex2.approx.ftz.f32 	%f127, %f125;
	sub.f32 	%f128, %f116, %f117;
	fma.rn.f32 	%f129, %f128, 0f3BBB989D, 0f3F000000;
	cvt.sat.f32.f32 	%f130, %f129;
	fma.rm.f32 	%f131, %f130, %f30, %f29;
	add.f32 	%f132, %f131, 0fCB40007F;
	neg.f32 	%f133, %f132;
	fma.rn.f32 	%f134, %f128, 0f3FB8AA3B, %f133;
	fma.rn.f32 	%f135, %f128, 0f32A57060, %f134;
	mov.b32 	%r60, %f131;
	shl.b32 	%r61, %r60, 23;
	mov.b32 	%f136, %r61;
	ex2.approx.ftz.f32 	%f137, %f135;
	mul.f32 	%f138, %f137, %f136;
	fma.rn.f32 	%f139, %f127, %f126, %f138;
	setp.lt.f32 	%p10, %f139, 0f00800000;
	mul.f32 	%f140, %f139, 0f4B000000;
	selp.f32 	%f141, %f140, %f139, %p10;
	selp.f32 	%f142, 0fC1B80000, 0f00000000, %p10;
	mov.b32 	%r62, %f141;
	add.s32 	%r63, %r62, -1059760811;
	and.b32  	%r64, %r63, -8388608;
	sub.s32 	%r65, %r62, %r64;
	mov.b32 	%f143, %r65;
	cvt.rn.f32.s32 	%f144, %r64;
	fma.rn.f32 	%f145, %f144, 0f34000000, %f142;
	add.f32 	%f146, %f143, 0fBF800000;
	fma.rn.f32 	%f147, %f146, 0fBE055027, 0f3E1039F6;
	fma.rn.f32 	%f148, %f147, %f146, 0fBDF8CDCC;
	fma.rn.f32 	%f149, %f148, %f146, 0f3E0F2955;
	fma.rn.f32 	%f150, %f149, %f146, 0fBE2AD8B9;
	fma.rn.f32 	%f151, %f150, %f146, 0f3E4CED0B;
	fma.rn.f32 	%f152, %f151, %f146, 0fBE7FFF22;
	fma.rn.f32 	%f153, %f152, %f146, 0f3EAAAA78;
	fma.rn.f32 	%f154, %f153, %f146, 0fBF000000;
	mul.f32 	%f155, %f146, %f154;
	fma.rn.f32 	%f156, %f155, %f146, %f146;
	fma.rn.f32 	%f157, %f145, 0f3F317218, %f156;
	setp.gt.u32 	%p11, %r62, 2139095039;
	fma.rn.f32 	%f158, %f141, 0f7F800000, 0f7F800000;
	selp.f32 	%f159, %f158, %f157, %p11;
	setp.eq.f32 	%p12, %f141, 0f00000000;
	selp.f32 	%f160, 0fFF800000, %f159, %p12;
	add.f32 	%f212, %f117, %f160;
	ld.shared.f32 	%f161, [%r80];
	max.f32 	%f162, %f213, %f161;
	sub.f32 	%f163, %f213, %f162;
	fma.rn.f32 	%f164, %f163, 0f3BBB989D, 0f3F000000;
	cvt.sat.f32.f32 	%f165, %f164;
	fma.rm.f32 	%f166, %f165, %f30, %f29;
	add.f32 	%f167, %f166, 0fCB40007F;
	neg.f32 	%f168, %f167;
	fma.rn.f32 	%f169, %f163, 0f3FB8AA3B, %f168;
	fma.rn.f32 	%f170, %f163, 0f32A57060, %f169;
	mov.b32 	%r66, %f166;
	shl.b32 	%r67, %r66, 23;
	mov.b32 	%f171, %r67;
	ex2.approx.ftz.f32 	%f172, %f170;
	sub.f32 	%f173, %f161, %f162;
	fma.rn.f32 	%f174, %f173, 0f3BBB989D, 0f3F000000;
	cvt.sat.f32.f32 	%f175, %f174;
	fma.rm.f32 	%f176, %f175, %f30, %f29;
	add.f32 	%f177, %f176, 0fCB40007F;
	neg.f32 	%f178, %f177;
	fma.rn.f32 	%f179, %f173, 0f3FB8AA3B, %f178;
	fma.rn.f32 	%f180, %f173, 0f32A57060, %f179;
	mov.b32 	%r68, %f176;
	shl.b32 	%r69, %r68, 23;
	mov.b32 	%f181, %r69;
	ex2.approx.ftz.f32 	%f182, %f180;
	mul.f32 	%f183, %f182, %f181;
	fma.rn.f32 	%f184, %f172, %f171, %f183;
	setp.lt.f32 	%p13, %f184, 0f00800000;
	mul.f32 	%f185, %f184, 0f4B000000;
	selp.f32 	%f186, %f185, %f184, %p13;
	selp.f32 	%f187, 0fC1B80000, 0f00000000, %p13;
	mov.b32 	%r70, %f186;
	add.s32 	%r71, %r70, -1059760811;
	and.b32  	%r72, %r71, -8388608;
	sub.s32 	%r73, %r70, %r72;
	mov.b32 	%f188, %r73;
	cvt.rn.f32.s32 	%f189, %r72;
	fma.rn.f32 	%f190, %f189, 0f34000000, %f187;
	add.f32 	%f191, %f188, 0fBF800000;
	fma.rn.f32 	%f192, %f191, 0fBE055027, 0f3E1039F6;
	fma.rn.f32 	%f193, %f192, %f191, 0fBDF8CDCC;
	fma.rn.f32 	%f194, %f193, %f191, 0f3E0F2955;
	fma.rn.f32 	%f195, %f194, %f191, 0fBE2AD8B9;
	fma.rn.f32 	%f196, %f195, %f191, 0f3E4CED0B;
	fma.rn.f32 	%f197, %f196, %f191, 0fBE7FFF22;
	fma.rn.f32 	%f198, %f197, %f191, 0f3EAAAA78;
	fma.rn.f32 	%f199, %f198, %f191, 0fBF000000;
	mul.f32 	%f200, %f191, %f199;
	fma.rn.f32 	%f201, %f200, %f191, %f191;
	fma.rn.f32 	%f202, %f190, 0f3F317218, %f201;
	setp.gt.u32 	%p14, %r70, 2139095039;
	fma.rn.f32 	%f203, %f186, 0f7F800000, 0f7F800000;
	selp.f32 	%f204, %f203, %f202, %p14;
	setp.eq.f32 	%p15, %f186, 0f00000000;
	selp.f32 	%f205, 0fFF800000, %f204, %p15;
	add.f32 	%f213, %f162, %f205;
	add.s32 	%r81, %r81, 1;
	setp.ne.s32 	%p16, %r81, 0;
	add.s32 	%r80, %r80, 4;
	add.s32 	%r79, %r79, 4;
	add.s32 	%r78, %r78, 4;
	add.s32 	%r77, %r77, 4;
	@%p16 bra 	$L__BB1_4;
$L__BB1_5:
	add.s32 	%r74, %r5, %r1;
	mad.lo.s32 	%r75, %r74, %r18, %r4;
	mad.lo.s32 	%r76, %r6, %r75, %r3;
	cvta.to.global.u64 	%rd14, %rd3;
	mul.wide.s32 	%rd15, %r76, 4;
	add.s64 	%rd16, %rd14, %rd15;
	st.global.f32 	[%rd16], %f210;
	add.s64 	%rd17, %rd16, %rd1;
	st.global.f32 	[%rd17], %f211;
	add.s64 	%rd18, %rd17, %rd1;
	st.global.f32 	[%rd18], %f212;
	add.s64 	%rd19, %rd18, %rd1;
	st.global.f32 	[%rd19], %f213;
$L__BB1_6:
	ret;

}
	// .globl	_Z14kernel_forwardIfEvPT_S1_S1_S1_iiiii
.visible .entry _Z14kernel_forwardIfEvPT_S1_S1_S1_iiiii(
	.param .u64 .ptr .align 1 _Z14kernel_forwardIfEvPT_S1_S1_S1_iiiii_param_0,
	.param .u64 .ptr .align 1 _Z14kernel_forwardIfEvPT_S1_S1_S1_iiiii_param_1,
	.param .u64 .ptr .align 1 _Z14kernel_forwardIfEvPT_S1_S1_S1_iiiii_param_2,
	.param .u64 .ptr .align 1 _Z14kernel_forwardIfEvPT_S1_S1_S1_iiiii_param_3,
	.param .u32 _Z14kernel_forwardIfEvPT_S1_S1_S1_iiiii_param_4,
	.param .u32 _Z14kernel_forwardIfEvPT_S1_S1_S1_iiiii_param_5,
	.param .u32 _Z14kernel_forwardIfEvPT_S1_S1_S1_iiiii_param_6,
	.param .u32 _Z14kernel_forwardIfEvPT_S1_S1_S1_iiiii_param_7,
	.param .u32 _Z14kernel_forwardIfEvPT_S1_S1_S1_iiiii_param_8
)
{
	.reg .pred 	%p<30>;
	.reg .b32 	%r<127>;
	.reg .b32 	%f<319>;
	.reg .b64 	%rd<38>;
	// demoted variable
	.shared .align 4 .b8 _ZZ14kernel_forwardIfEvPT_S1_S1_S1_iiiiiE6result[4000];
	ld.param.u64 	%rd4, [_Z14kernel_forwardIfEvPT_S1_S1_S1_iiiii_param_0];
	ld.param.u64 	%rd5, [_Z14kernel_forwardIfEvPT_S1_S1_S1_iiiii_param_1];
	ld.param.u64 	%rd6, [_Z14kernel_forwardIfEvPT_S1_S1_S1_iiiii_param_2];
	ld.param.u64 	%rd7, [_Z14kernel_forwardIfEvPT_S1_S1_S1_iiiii_param_3];
	ld.param.u32 	%r33, [_Z14kernel_forwardIfEvPT_S1_S1_S1_iiiii_param_5];
	ld.param.u32 	%r34, [_Z14kernel_forwardIfEvPT_S1_S1_S1_iiiii_param_6];
	ld.param.u32 	%r35, [_Z14kernel_forwardIfEvPT_S1_S1_S1_iiiii_param_7];
	ld.param.u32 	%r36, [_Z14kernel_forwardIfEvPT_S1_S1_S1_iiiii_param_8];
	cvta.to.global.u64 	%rd1, %rd7;
	cvta.to.global.u64 	%rd2, %rd6;
	mov.u32 	%r1, %ctaid.y;
	mov.u32 	%r2, %ctaid.z;
	mov.u32 	%r3, %tid.x;
	add.s32 	%r4, %r34, %r1;
	setp.ge.s32 	%p1, %r4, %r33;
	@%p1 bra 	$L__BB2_15;
	mov.u32 	%r37, %ctaid.x;
	cvta.to.global.u64 	%rd8, %rd4;
	mul.lo.s32 	%r38, %r33, %r37;
	mul.lo.s32 	%r5, %r38, %r33;
	mul.lo.s32 	%r39, %r36, %r5;
	cvt.s64.s32 	%rd3, %r39;
	mad.lo.s32 	%r40, %r35, %r37, %r2;
	mad.lo.s32 	%r41, %r40, %r36, %r3;
	mul.wide.s32 	%rd9, %r41, 4;
	add.s64 	%rd10, %rd8, %rd9;
	ld.global.nc.f32 	%f1, [%rd10];
	setp.lt.s32 	%p2, %r34, 2;
	mov.f32 	%f314, 0fFF800000;
	@%p2 bra 	$L__BB2_7;
	add.s32 	%r123, %r1, 1;
	mul.lo.s32 	%r7, %r33, %r1;
	and.b32  	%r42, %r34, 1;
	setp.eq.b32 	%p3, %r42, 1;
	mov.f32 	%f314, 0fFF800000;
	@%p3 bra 	$L__BB2_4;
	add.s32 	%r43, %r123, %r7;
	mad.lo.s32 	%r44, %r43, %r36, %r3;
	cvt.s64.s32 	%rd11, %r44;
	add.s64 	%rd12, %rd11, %rd3;
	shl.b64 	%rd13, %rd12, 2;
	add.s64 	%rd14, %rd2, %rd13;
	ld.global.nc.f32 	%f17, [%rd14];
	add.s32 	%r45, %r7, %r33;
	add.s32 	%r46, %r45, %r4;
	mad.lo.s32 	%r47, %r46, %r36, %r3;
	cvt.s64.s32 	%rd15, %r47;
	add.s64 	%rd16, %rd15, %rd3;
	shl.b64 	%rd17, %rd16, 2;
	add.s64 	%rd18, %rd1, %rd17;
	ld.global.nc.f32 	%f18, [%rd18];
	add.f32 	%f19, %f17, %f18;
	add.f32 	%f20, %f1, %f19;
	max.f32 	%f21, %f20, 0fFF800000;
	mov.f32 	%f22, 0fFF800000;
	sub.f32 	%f23, %f22, %f21;
	fma.rn.f32 	%f24, %f23, 0f3BBB989D, 0f3F000000;
	cvt.sat.f32.f32 	%f25, %f24;
	mov.f32 	%f26, 0f4B400001;
	mov.f32 	%f27, 0f437C0000;
	fma.rm.f32 	%f28, %f25, %f27, %f26;
	add.f32 	%f29, %f28, 0fCB40007F;
	neg.f32 	%f30, %f29;
	fma.rn.f32 	%f31, %f23, 0f3FB8AA3B, %f30;
	fma.rn.f32 	%f32, %f23, 0f32A57060, %f31;
	mov.b32 	%r48, %f28;
	shl.b32 	%r49, %r48, 23;
	mov.b32 	%f33, %r49;
	ex2.approx.ftz.f32 	%f34, %f32;
	sub.f32 	%f35, %f20, %f21;
	fma.rn.f32 	%f36, %f35, 0f3BBB989D, 0f3F000000;
	cvt.sat.f32.f32 	%f37, %f36;
	fma.rm.f32 	%f38, %f37, %f27, %f26;
	add.f32 	%f39, %f38, 0fCB40007F;
	neg.f32 	%f40, %f39;
	fma.rn.f32 	%f41, %f35, 0f3FB8AA3B, %f40;
	fma.rn.f32 	%f42, %f35, 0f32A57060, %f41;
	mov.b32 	%r50, %f38;
	shl.b32 	%r51, %r50, 23;
	mov.b32 	%f43, %r51;
	ex2.approx.ftz.f32 	%f44, %f42;
	mul.f32 	%f45, %f44, %f43;
	fma.rn.f32 	%f46, %f34, %f33, %f45;
	setp.lt.f32 	%p4, %f46, 0f00800000;
	mul.f32 	%f47, %f46, 0f4B000000;
	selp.f32 	%f48, %f47, %f46, %p4;
	selp.f32 	%f49, 0fC1B80000, 0f00000000, %p4;
	mov.b32 	%r52, %f48;
	add.s32 	%r53, %r52, -1059760811;
	and.b32  	%r54, %r53, -8388608;
	sub.s32 	%r55, %r52, %r54;
	mov.b32 	%f50, %r55;
	cvt.rn.f32.s32 	%f51, %r54;
	fma.rn.f32 	%f52, %f51, 0f34000000, %f49;
	add.f32 	%f53, %f50, 0fBF800000;
	fma.rn.f32 	%f54, %f53, 0fBE055027, 0f3E1039F6;
	fma.rn.f32 	%f55, %f54, %f53, 0fBDF8CDCC;
	fma.rn.f32 	%f56, %f55, %f53, 0f3E0F2955;
	fma.rn.f32 	%f57, %f56, %f53, 0fBE2AD8B9;
	fma.rn.f32 	%f58, %f57, %f53, 0f3E4CED0B;
	fma.rn.f32 	%f59, %f58, %f53, 0fBE7FFF22;
	fma.rn.f32 	%f60, %f59, %f53, 0f3EAAAA78;
	fma.rn.f32 	%f61, %f60, %f53, 0fBF000000;
	mul.f32 	%f62, %f53, %f61;
	fma.rn.f32 	%f63, %f62, %f53, %f53;
	fma.rn.f32 	%f64, %f52, 0f3F317218, %f63;
	setp.gt.u32 	%p5, %r52, 2139095039;
	fma.rn.f32 	%f65, %f48, 0f7F800000, 0f7F800000;
	selp.f32 	%f66, %f65, %f64, %p5;
	setp.eq.f32 	%p6, %f48, 0f00000000;
	selp.f32 	%f67, 0fFF800000, %f66, %p6;
	add.f32 	%f314, %f21, %f67;
	add.s32 	%r123, %r1, 2;
$L__BB2_4:
	add.s32 	%r56, %r4, -2;
	setp.eq.s32 	%p7, %r56, %r1;
	@%p7 bra 	$L__BB2_7;
	add.s32 	%r57, %r123, %r7;
	mul.lo.s32 	%r58, %r36, %r57;
	add.s32 	%r59, %r58, %r36;
	add.s32 	%r122, %r3, %r59;
	shl.b32 	%r11, %r36, 1;
	add.s32 	%r121, %r3, %r58;
	mul.lo.s32 	%r60, %r123, %r33;
	add.s32 	%r61, %r60, %r33;
	add.s32 	%r62, %r4, %r61;
	mad.lo.s32 	%r120, %r36, %r62, %r3;
	mul.lo.s32 	%r63, %r36, %r33;
	shl.b32 	%r14, %r63, 1;
	add.s32 	%r64, %r4, %r60;
	mad.lo.s32 	%r119, %r36, %r64, %r3;
$L__BB2_6:
	cvt.s64.s32 	%rd19, %r121;
	add.s64 	%rd20, %rd19, %rd3;
	shl.b64 	%rd21, %rd20, 2;
	add.s64 	%rd22, %rd2, %rd21;
	ld.global.nc.f32 	%f68, [%rd22];
	cvt.s64.s32 	%rd23, %r119;
	add.s64 	%rd24, %rd23, %rd3;
	shl.b64 	%rd25, %rd24, 2;
	add.s64 	%rd26, %rd1, %rd25;
	ld.global.nc.f32 	%f69, [%rd26];
	add.f32 	%f70, %f68, %f69;
	add.f32 	%f71, %f1, %f70;
	max.f32 	%f72, %f314, %f71;
	sub.f32 	%f73, %f314, %f72;
	fma.rn.f32 	%f74, %f73, 0f3BBB989D, 0f3F000000;
	cvt.sat.f32.f32 	%f75, %f74;
	mov.f32 	%f76, 0f4B400001;
	mov.f32 	%f77, 0f437C0000;
	fma.rm.f32 	%f78, %f75, %f77, %f76;
	add.f32 	%f79, %f78, 0fCB40007F;
	neg.f32 	%f80, %f79;
	fma.rn.f32 	%f81, %f73, 0f3FB8AA3B, %f80;
	fma.rn.f32 	%f82, %f73, 0f32A57060, %f81;
	mov.b32 	%r65, %f78;
	shl.b32 	%r66, %r65, 23;
	mov.b32 	%f83, %r66;
	ex2.approx.ftz.f32 	%f84, %f82;
	sub.f32 	%f85, %f71, %f72;
	fma.rn.f32 	%f86, %f85, 0f3BBB989D, 0f3F000000;
	cvt.sat.f32.f32 	%f87, %f86;
	fma.rm.f32 	%f88, %f87, %f77, %f76;
	add.f32 	%f89, %f88, 0fCB40007F;
	neg.f32 	%f90, %f89;
	fma.rn.f32 	%f91, %f85, 0f3FB8AA3B, %f90;
	fma.rn.f32 	%f92, %f85, 0f32A57060, %f91;
	mov.b32 	%r67, %f88;
	shl.b32 	%r68, %r67, 23;
	mov.b32 	%f93, %r68;
	ex2.approx.ftz.f32 	%f94, %f92;
	mul.f32 	%f95, %f94, %f93;
	fma.rn.f32 	%f96, %f84, %f83, %f95;
	setp.lt.f32 	%p8, %f96, 0f00800000;
	mul.f32 	%f97, %f96, 0f4B000000;
	selp.f32 	%f98, %f97, %f96, %p8;
	selp.f32 	%f99, 0fC1B80000, 0f00000000, %p8;
	mov.b32 	%r69, %f98;
	add.s32 	%r70, %r69, -1059760811;
	and.b32  	%r71, %r70, -8388608;
	sub.s32 	%r72, %r69, %r71;
	mov.b32 	%f100, %r72;
	cvt.rn.f32.s32 	%f101, %r71;
	fma.rn.f32 	%f102, %f101, 0f34000000, %f99;
	add.f32 	%f103, %f100, 0fBF800000;
	fma.rn.f32 	%f104, %f103, 0fBE055027, 0f3E1039F6;
	fma.rn.f32 	%f105, %f104, %f103, 0fBDF8CDCC;
	fma.rn.f32 	%f106, %f105, %f103, 0f3E0F2955;
	fma.rn.f32 	%f107, %f106, %f103, 0fBE2AD8B9;
	fma.rn.f32 	%f108, %f107, %f103, 0f3E4CED0B;
	fma.rn.f32 	%f109, %f108, %f103, 0fBE7FFF22;
	fma.rn.f32 	%f110, %f109, %f103, 0f3EAAAA78;
	fma.rn.f32 	%f111, %f110, %f103, 0fBF000000;
	mul.f32 	%f112, %f103, %f111;
	fma.rn.f32 	%f113, %f112, %f103, %f103;
	fma.rn.f32 	%f114, %f102, 0f3F317218, %f113;
	setp.gt.u32 	%p9, %r69, 2139095039;
	fma.rn.f32 	%f115, %f98, 0f7F800000, 0f7F800000;
	selp.f32 	%f116, %f115, %f114, %p9;
	setp.eq.f32 	%p10, %f98, 0f00000000;
	selp.f32 	%f117, 0fFF800000, %f116, %p10;
	add.f32 	%f118, %f72, %f117;
	cvt.s64.s32 	%rd27, %r122;
	add.s64 	%rd28, %rd27, %rd3;
	shl.b64 	%rd29, %rd28, 2;
	add.s64 	%rd30, %rd2, %rd29;
	ld.global.nc.f32 	%f119, [%rd30];
	cvt.s64.s32 	%rd31, %r120;
	add.s64 	%rd32, %rd31, %rd3;
	shl.b64 	%rd33, %rd32, 2;
	add.s64 	%rd34, %rd1, %rd33;
	ld.global.nc.f32 	%f120, [%rd34];
	add.f32 	%f121, %f119, %f120;
	add.f32 	%f122, %f1, %f121;
	max.f32 	%f123, %f118, %f122;
	sub.f32 	%f124, %f118, %f123;
	fma.rn.f32 	%f125, %f124, 0f3BBB989D, 0f3F000000;
	cvt.sat.f32.f32 	%f126, %f125;
	fma.rm.f32 	%f127, %f126, %f77, %f76;
	add.f32 	%f128, %f127, 0fCB40007F;
	neg.f32 	%f129, %f128;
	fma.rn.f32 	%f130, %f124, 0f3FB8AA3B, %f129;
	fma.rn.f32 	%f131, %f124, 0f32A57060, %f130;
	mov.b32 	%r73, %f127;
	shl.b32 	%r74, %r73, 23;
	mov.b32 	%f132, %r74;
	ex2.approx.ftz.f32 	%f133, %f131;
	sub.f32 	%f134, %f122, %f123;
	fma.rn.f32 	%f135, %f134, 0f3BBB989D, 0f3F000000;
	cvt.sat.f32.f32 	%f136, %f135;
	fma.rm.f32 	%f137, %f136, %f77, %f76;
	add.f32 	%f138, %f137, 0fCB40007F;
	neg.f32 	%f139, %f138;
	fma.rn.f32 	%f140, %f134, 0f3FB8AA3B, %f139;
	fma.rn.f32 	%f141, %f134, 0f32A57060, %f140;
	mov.b32 	%r75, %f137;
	shl.b32 	%r76, %r75, 23;
	mov.b32 	%f142, %r76;
	ex2.approx.ftz.f32 	%f143, %f141;
	mul.f32 	%f144, %f143, %f142;
	fma.rn.f32 	%f145, %f133, %f132, %f144;
	setp.lt.f32 	%p11, %f145, 0f00800000;
	mul.f32 	%f146, %f145, 0f4B000000;
	selp.f32 	%f147, %f146, %f145, %p11;
	selp.f32 	%f148, 0fC1B80000, 0f00000000, %p11;
	mov.b32 	%r77, %f147;
	add.s32 	%r78, %r77, -1059760811;
	and.b32  	%r79, %r78, -8388608;
	sub.s32 	%r80, %r77, %r79;
	mov.b32 	%f149, %r80;
	cvt.rn.f32.s32 	%f150, %r79;
	fma.rn.f32 	%f151, %f150, 0f34000000, %f148;
	add.f32 	%f152, %f149, 0fBF800000;
	fma.rn.f32 	%f153, %f152, 0fBE055027, 0f3E1039F6;
	fma.rn.f32 	%f154, %f153, %f152, 0fBDF8CDCC;
	fma.rn.f32 	%f155, %f154, %f152, 0f3E0F2955;
	fma.rn.f32 	%f156, %f155, %f152, 0fBE2AD8B9;
	fma.rn.f32 	%f157, %f156, %f152, 0f3E4CED0B;
	fma.rn.f32 	%f158, %f157, %f152, 0fBE7FFF22;
	fma.rn.f32 	%f159, %f158, %f152, 0f3EAAAA78;
	fma.rn.f32 	%f160, %f159, %f152, 0fBF000000;
	mul.f32 	%f161, %f152, %f160;
	fma.rn.f32 	%f162, %f161, %f152, %f152;
	fma.rn.f32 	%f163, %f151, 0f3F317218, %f162;
	setp.gt.u32 	%p12, %r77, 2139095039;
	fma.rn.f32 	%f164, %f147, 0f7F800000, 0f7F800000;
	selp.f32 	%f165, %f164, %f163, %p12;
	setp.eq.f32 	%p13, %f147, 0f00000000;
	selp.f32 	%f166, 0fFF800000, %f165, %p13;
	add.f32 	%f314, %f123, %f166;
	add.s32 	%r123, %r123, 2;
	add.s32 	%r122, %r122, %r11;
	add.s32 	%r121, %r121, %r11;
	add.s32 	%r120, %r120, %r14;
	add.s32 	%r119, %r119, %r14;
	setp.lt.s32 	%p14, %r123, %r4;
	@%p14 bra 	$L__BB2_6;
$L__BB2_7:
	shl.b32 	%r81, %r3, 2;
	mov.u32 	%r82, _ZZ14kernel_forwardIfEvPT_S1_S1_S1_iiiiiE6result;
	add.s32 	%r83, %r82, %r81;
	st.shared.f32 	[%r83], %f314;
	bar.sync 	0;
	setp.ne.s32 	%p15, %r3, 0;
	@%p15 bra 	$L__BB2_15;
	setp.lt.s32 	%p16, %r36, 1;
	mov.f32 	%f316, 0fFF800000;
	@%p16 bra 	$L__BB2_14;
	setp.eq.s32 	%p17, %r36, 1;
	mov.f32 	%f316, 0fFF800000;
	mov.b32 	%r126, 0;
	@%p17 bra 	$L__BB2_12;
	and.b32  	%r126, %r36, 2147483646;
	add.s32 	%r124, %r82, 4;
	neg.s32 	%r125, %r126;
	mov.f32 	%f316, 0fFF800000;
$L__BB2_11:
	ld.shared.f32 	%f171, [%r124+-4];
	max.f32 	%f172, %f316, %f171;
	sub.f32 	%f173, %f316, %f172;
	fma.rn.f32 	%f174, %f173, 0f3BBB989D, 0f3F000000;
	cvt.sat.f32.f32 	%f175, %f174;
	mov.f32 	%f176, 0f4B400001;
	mov.f32 	%f177, 0f437C0000;
	fma.rm.f32 	%f178, %f175, %f177, %f176;
	add.f32 	%f179, %f178, 0fCB40007F;
	neg.f32 	%f180, %f179;
	fma.rn.f32 	%f181, %f173, 0f3FB8AA3B, %f180;
	fma.rn.f32 	%f182, %f173, 0f32A57060, %f181;
	mov.b32 	%r87, %f178;
	shl.b32 	%r88, %r87, 23;
	mov.b32 	%f183, %r88;
	ex2.approx.ftz.f32 	%f184, %f182;
	sub.f32 	%f185, %f171, %f172;
	fma.rn.f32 	%f186, %f185, 0f3BBB989D, 0f3F000000;
	cvt.sat.f32.f32 	%f187, %f186;
	fma.rm.f32 	%f188, %f187, %f177, %f176;
	add.f32 	%f189, %f188, 0fCB40007F;
	neg.f32 	%f190, %f189;
	fma.rn.f32 	%f191, %f185, 0f3FB8AA3B, %f190;
	fma.rn.f32 	%f192, %f185, 0f32A57060, %f191;
	mov.b32 	%r89, %f188;
	shl.b32 	%r90, %r89, 23;
	mov.b32 	%f193, %r90;
	ex2.approx.ftz.f32 	%f194, %f192;
	mul.f32 	%f195, %f194, %f193;
	fma.rn.f32 	%f196, %f184, %f183, %f195;
	setp.lt.f32 	%p18, %f196, 0f00800000;
	mul.f32 	%f197, %f196, 0f4B000000;
	selp.f32 	%f198, %f197, %f196, %p18;
	selp.f32 	%f199, 0fC1B80000, 0f00000000, %p18;
	mov.b32 	%r91, %f198;
	add.s32 	%r92, %r91, -1059760811;
	and.b32  	%r93, %r92, -8388608;
	sub.s32 	%r94, %r91, %r93;
	mov.b32 	%f200, %r94;
	cvt.rn.f32.s32 	%f201, %r93;
	fma.rn.f32 	%f202, %f201, 0f34000000, %f199;
	add.f32 	%f203, %f200, 0fBF800000;
	fma.rn.f32 	%f204, %f203, 0fBE055027, 0f3E1039F6;
	fma.rn.f32 	%f205, %f204, %f203, 0fBDF8CDCC;
	fma.rn.f32 	%f206, %f205, %f203, 0f3E0F2955;
	fma.rn.f32 	%f207, %f206, %f203, 0fBE2AD8B9;
	fma.rn.f32 	%f208, %f207, %f203, 0f3E4CED0B;
	fma.rn.f32 	%f209, %f208, %f203, 0fBE7FFF22;
	fma.rn.f32 	%f210, %f209, %f203, 0f3EAAAA78;
	fma.rn.f32 	%f211, %f210, %f203, 0fBF000000;
	mul.f32 	%f212, %f203, %f211;
	fma.rn.f32 	%f213, %f212, %f203, %f203;
	fma.rn.f32 	%f214, %f202, 0f3F317218, %f213;
	setp.gt.u32 	%p19, %r91, 2139095039;
	fma.rn.f32 	%f215, %f198, 0f7F800000, 0f7F800000;
	selp.f32 	%f216, %f215, %f214, %p19;
	setp.eq.f32 	%p20, %f198, 0f00000000;
	selp.f32 	%f217, 0fFF800000, %f216, %p20;
	add.f32 	%f218, %f172, %f217;
	ld.shared.f32 	%f219, [%r124];
	max.f32 	%f220, %f218, %f219;
	sub.f32 	%f221, %f218, %f220;
	fma.rn.f32 	%f222, %f221, 0f3BBB989D, 0f3F000000;
	cvt.sat.f32.f32 	%f223, %f222;
	fma.rm.f32 	%f224, %f223, %f177, %f176;
	add.f32 	%f225, %f224, 0fCB40007F;
	neg.f32 	%f226, %f225;
	fma.rn.f32 	%f227, %f221, 0f3FB8AA3B, %f226;
	fma.rn.f32 	%f228, %f221, 0f32A57060, %f227;
	mov.b32 	%r95, %f224;
	shl.b32 	%r96, %r95, 23;
	mov.b32 	%f229, %r96;
	ex2.approx.ftz.f32 	%f230, %f228;
	sub.f32 	%f231, %f219, %f220;
	fma.rn.f32 	%f232, %f231, 0f3BBB989D, 0f3F000000;
	cvt.sat.f32.f32 	%f233, %f232;
	fma.rm.f32 	%f234, %f233, %f177, %f176;
	add.f32 	%f235, %f234, 0fCB40007F;
	neg.f32 	%f236, %f235;
	fma.rn.f32 	%f237, %f231, 0f3FB8AA3B, %f236;
	fma.rn.f32 	%f238, %f231, 0f32A57060, %f237;
	mov.b32 	%r97, %f234;
	shl.b32 	%r98, %r97, 23;
	mov.b32 	%f239, %r98;
	ex2.approx.ftz.f32 	%f240, %f238;
	mul.f32 	%f241, %f240, %f239;
	fma.rn.f32 	%f242, %f230, %f229, %f241;
	setp.lt.f32 	%p21, %f242, 0f00800000;
	mul.f32 	%f243, %f242, 0f4B000000;
	selp.f32 	%f244, %f243, %f242, %p21;
	selp.f32 	%f245, 0fC1B80000, 0f00000000, %p21;
	mov.b32 	%r99, %f244;
	add.s32 	%r100, %r99, -1059760811;
	and.b32  	%r101, %r100, -8388608;
	sub.s32 	%r102, %r99, %r101;
	mov.b32 	%f246, %r102;
	cvt.rn.f32.s32 	%f247, %r101;
	fma.rn.f32 	%f248, %f247, 0f34000000, %f245;
	add.f32 	%f249, %f246, 0fBF800000;
	fma.rn.f32 	%f250, %f249, 0fBE055027, 0f3E1039F6;
	fma.rn.f32 	%f251, %f250, %f249, 0fBDF8CDCC;
	fma.rn.f32 	%f252, %f251, %f249, 0f3E0F2955;
	fma.rn.f32 	%f253, %f252, %f249, 0fBE2AD8B9;
	fma.rn.f32 	%f254, %f253, %f249, 0f3E4CED0B;
	fma.rn.f32 	%f255, %f254, %f249, 0fBE7FFF22;
	fma.rn.f32 	%f256, %f255, %f249, 0f3EAAAA78;
	fma.rn.f32 	%f257, %f256, %f249, 0fBF000000;
	mul.f32 	%f258, %f249, %f257;
	fma.rn.f32 	%f259, %f258, %f249, %f249;
	fma.rn.f32 	%f260, %f248, 0f3F317218, %f259;
	setp.gt.u32 	%p22, %r99, 2139095039;
	fma.rn.f32 	%f261, %f244, 0f7F800000, 0f7F800000;
	selp.f32 	%f262, %f261, %f260, %p22;
	setp.eq.f32 	%p23, %f244, 0f00000000;
	selp.f32 	%f263, 0fFF800000, %f262, %p23;
	add.f32 	%f316, %f220, %f263;
	add.s32 	%r125, %r125, 2;
	add.s32 	%r124, %r124, 8;
	setp.ne.s32 	%p24, %r125, 0;
	@%p24 bra 	$L__BB2_11;
$L__BB2_12:
	and.b32  	%r103, %r36, 1;
	setp.eq.b32 	%p25, %r103, 1;
	not.pred 	%p26, %p25;
	@%p26 bra 	$L__BB2_14;
	shl.b32 	%r104, %r126, 2;
	add.s32 	%r106, %r82, %r104;
	ld.shared.f32 	%f264, [%r106];
	max.f32 	%f265, %f316, %f264;
	sub.f32 	%f266, %f316, %f265;
	fma.rn.f32 	%f267, %f266, 0f3BBB989D, 0f3F000000;
	cvt.sat.f32.f32 	%f268, %f267;
	mov.f32 	%f269, 0f4B400001;
	mov.f32 	%f270, 0f437C0000;
	fma.rm.f32 	%f271, %f268, %f270, %f269;
	add.f32 	%f272, %f271, 0fCB40007F;
	neg.f32 	%f273, %f272;
	fma.rn.f32 	%f274, %f266, 0f3FB8AA3B, %f273;
	fma.rn.f32 	%f275, %f266, 0f32A57060, %f274;
	mov.b32 	%r107, %f271;
	shl.b32 	%r108, %r107, 23;
	mov.b32 	%f276, %r108;
	ex2.approx.ftz.f32 	%f277, %f275;
	sub.f32 	%f278, %f264, %f265;
	fma.rn.f32 	%f279, %f278, 0f3BBB989D, 0f3F000000;
	cvt.sat.f32.f32 	%f280, %f279;
	fma.rm.f32 	%f281, %f280, %f270, %f269;
	add.f32 	%f282, %f281, 0fCB40007F;
	neg.f32 	%f283, %f282;
	fma.rn.f32 	%f284, %f278, 0f3FB8AA3B, %f283;
	fma.rn.f32 	%f285, %f278, 0f32A57060, %f284;
	mov.b32 	%r109, %f281;
	shl.b32 	%r110, %r109, 23;
	mov.b32 	%f286, %r110;
	ex2.approx.ftz.f32 	%f287, %f285;
	mul.f32 	%f288, %f287, %f286;
	fma.rn.f32 	%f289, %f277, %f276, %f288;
	setp.lt.f32 	%p27, %f289, 0f00800000;
	mul.f32 	%f290, %f289, 0f4B000000;
	selp.f32 	%f291, %f290, %f289, %p27;
	selp.f32 	%f292, 0fC1B80000, 0f00000000, %p27;
	mov.b32 	%r111, %f291;
	add.s32 	%r112, %r111, -1059760811;
	and.b32  	%r113, %r112, -8388608;
	sub.s32 	%r114, %r111, %r113;
	mov.b32 	%f293, %r114;
	cvt.rn.f32.s32 	%f294, %r113;
	fma.rn.f32 	%f295, %f294, 0f34000000, %f292;
	add.f32 	%f296, %f293, 0fBF800000;
	fma.rn.f32 	%f297, %f296, 0fBE055027, 0f3E1039F6;
	fma.rn.f32 	%f298, %f297, %f296, 0fBDF8CDCC;
	fma.rn.f32 	%f299, %f298, %f296, 0f3E0F2955;
	fma.rn.f32 	%f300, %f299, %f296, 0fBE2AD8B9;
	fma.rn.f32 	%f301, %f300, %f296, 0f3E4CED0B;
	fma.rn.f32 	%f302, %f301, %f296, 0fBE7FFF22;
	fma.rn.f32 	%f303, %f302, %f296, 0f3EAAAA78;
	fma.rn.f32 	%f304, %f303, %f296, 0fBF000000;
	mul.f32 	%f305, %f296, %f304;
	fma.rn.f32 	%f306, %f305, %f296, %f296;
	fma.rn.f32 	%f307, %f295, 0f3F317218, %f306;
	setp.gt.u32 	%p28, %r111, 2139095039;
	fma.rn.f32 	%f308, %f291, 0f7F800000, 0f7F800000;
	selp.f32 	%f309, %f308, %f307, %p28;
	setp.eq.f32 	%p29, %f291, 0f00000000;
	selp.f32 	%f310, 0fFF800000, %f309, %p29;
	add.f32 	%f316, %f265, %f310;
$L__BB2_14:
	add.s32 	%r115, %r4, %r5;
	mad.lo.s32 	%r116, %r33, %r1, %r115;
	mad.lo.s32 	%r117, %r116, %r35, %r2;
	cvta.to.global.u64 	%rd35, %rd5;
	mul.wide.s32 	%rd36, %r117, 4;
	add.s64 	%rd37, %rd35, %rd36;
	st.global.f32 	[%rd37], %f316;
$L__BB2_15:
	ret;

}
	// .globl	_Z20kernel_forward_closeIfEvPT_S1_S1_S1_iiiii
.visible .entry _Z20kernel_forward_closeIfEvPT_S1_S1_S1_iiiii(
	.param .u64 .ptr .align 1 _Z20kernel_forward_closeIfEvPT_S1_S1_S1_iiiii_param_0,
	.param .u64 .ptr .align 1 _Z20kernel_forward_closeIfEvPT_S1_S1_S1_iiiii_param_1,
	.param .u64 .ptr .align 1 _Z20kernel_forward_closeIfEvPT_S1_S1_S1_iiiii_param_2,
	.param .u64 .ptr .align 1 _Z20kernel_forward_closeIfEvPT_S1_S1_S1_iiiii_param_3,
	.param .u32 _Z20kernel_forward_closeIfEvPT_S1_S1_S1_iiiii_param_4,
	.param .u32 _Z20kernel_forward_closeIfEvPT_S1_S1_S1_iiiii_param_5,
	.param .u32 _Z20kernel_forward_closeIfEvPT_S1_S1_S1_iiiii_param_6,
	.param .u32 _Z20kernel_forward_closeIfEvPT_S1_S1_S1_iiiii_param_7,
	.param .u32 _Z20kernel_forward_closeIfEvPT_S1_S1_S1_iiiii_param_8
)
{
	.reg .pred 	%p<36>;
	.reg .b32 	%r<156>;
	.reg .b32 	%f<370>;
	.reg .b64 	%rd<40>;
	// demoted variable
	.shared .align 4 .b8 _ZZ20kernel_forward_closeIfEvPT_S1_S1_S1_iiiiiE6result[4000];
	ld.param.u64 	%rd5, [_Z20kernel_forward_closeIfEvPT_S1_S1_S1_iiiii_param_0];
	ld.param.u64 	%rd7, [_Z20kernel_forward_closeIfEvPT_S1_S1_S1_iiiii_param_2];
	ld.param.u64 	%rd8, [_Z20kernel_forward_closeIfEvPT_S1_S1_S1_iiiii_param_3];
	ld.param.u32 	%r40, [_Z20kernel_forward_closeIfEvPT_S1_S1_S1_iiiii_param_5];
	ld.param.u32 	%r41, [_Z20kernel_forward_closeIfEvPT_S1_S1_S1_iiiii_param_6];
	ld.param.u32 	%r43, [_Z20kernel_forward_closeIfEvPT_S1_S1_S1_iiiii_param_8];
	cvta.to.global.u64 	%rd1, %rd7;
	cvta.to.global.u64 	%rd2, %rd8;
	mov.u32 	%r1, %ctaid.y;
	mov.u32 	%r2, %ctaid.z;
	mov.u32 	%r3, %tid.x;
	add.s32 	%r4, %r41, %r1;
	setp.ge.s32 	%p1, %r4, %r40;
	@%p1 bra 	$L__BB3_18;
	ld.param.u32 	%r142, [_Z20kernel_forward_closeIfEvPT_S1_S1_S1_iiiii_param_7];
	mov.u32 	%r44, %ctaid.x;
	cvta.to.global.u64 	%rd9, %rd5;
	bar.sync 	0;
	mul.lo.s32 	%r6, %r40, %r40;
	mul.lo.s32 	%r5, %r6, %r44;
	mul.lo.s32 	%r45, %r43, %r5;
	cvt.s64.s32 	%rd3, %r45;
	mul.lo.s32 	%r46, %r45, %r6;
	cvt.s64.s32 	%rd4, %r46;
	mad.lo.s32 	%r47, %r142, %r44, %r2;
	mad.lo.s32 	%r48, %r47, %r43, %r3;
	mul.wide.s32 	%rd10, %r48, 4;
	add.s64 	%rd11, %rd9, %rd10;
	ld.global.nc.f32 	%f1, [%rd11];
	add.s32 	%r145, %r1, 1;
	add.s32 	%r8, %r4, -1;
	setp.ge.s32 	%p2, %r145, %r8;
	mov.f32 	%f360, 0fFF800000;
	@%p2 bra 	$L__BB3_10;
	mov.f32 	%f360, 0fFF800000;
	mov.b32 	%r144, 0;
	mov.u32 	%r146, %r1;
	bra.uni 	$L__BB3_4;
$L__BB3_3:
	add.s32 	%r145, %r146, 1;
	setp.eq.s32 	%p17, %r145, %r8;
	add.s32 	%r144, %r144, 1;
	@%p17 bra 	$L__BB3_10;
$L__BB3_4:
	mov.u32 	%r13, %r146;
	mov.u32 	%r146, %r145;
	add.s32 	%r147, %r13, 2;
	setp.ge.s32 	%p3, %r147, %r4;
	@%p3 bra 	$L__BB3_3;
	mul.lo.s32 	%r15, %r146, %r40;
	sub.s32 	%r50, %r41, %r144;
	and.b32  	%r51, %r50, 1;
	setp.eq.b32 	%p4, %r51, 1;
	not.pred 	%p5, %p4;
	@%p5 bra 	$L__BB3_7;
	add.s32 	%r52, %r147, %r15;
	mad.lo.s32 	%r53, %r52, %r43, %r3;
	cvt.s64.s32 	%rd12, %r53;
	add.s64 	%rd13, %rd12, %rd3;
	shl.b64 	%rd14, %rd13, 2;
	add.s64 	%rd15, %rd2, %rd14;
	ld.global.nc.f32 	%f19, [%rd15];
	mad.lo.s32 	%r54, %r40, %r1, %r146;
	mad.lo.s32 	%r55, %r6, %r54, %r4;
	mad.lo.s32 	%r56, %r147, %r40, %r55;
	mad.lo.s32 	%r57, %r56, %r43, %r3;
	cvt.s64.s32 	%rd16, %r57;
	add.s64 	%rd17, %rd16, %rd4;
	shl.b64 	%rd18, %rd17, 2;
	add.s64 	%rd19, %rd1, %rd18;
	ld.global.nc.f32 	%f20, [%rd19];
	add.f32 	%f21, %f19, %f20;
	add.f32 	%f22, %f1, %f21;
	max.f32 	%f23, %f360, %f22;
	sub.f32 	%f24, %f360, %f23;
	fma.rn.f32 	%f25, %f24, 0f3BBB989D, 0f3F000000;
	cvt.sat.f32.f32 	%f26, %f25;
	mov.f32 	%f27, 0f4B400001;
	mov.f32 	%f28, 0f437C0000;
	fma.rm.f32 	%f29, %f26, %f28, %f27;
	add.f32 	%f30, %f29, 0fCB40007F;
	neg.f32 	%f31, %f30;
	fma.rn.f32 	%f32, %f24, 0f3FB8AA3B, %f31;
	fma.rn.f32 	%f33, %f24, 0f32A57060, %f32;
	mov.b32 	%r58, %f29;
	shl.b32 	%r59, %r58, 23;
	mov.b32 	%f34, %r59;
	ex2.approx.ftz.f32 	%f35, %f33;
	sub.f32 	%f36, %f22, %f23;
	fma.rn.f32 	%f37, %f36, 0f3BBB989D, 0f3F000000;
	cvt.sat.f32.f32 	%f38, %f37;
	fma.rm.f32 	%f39, %f38, %f28, %f27;
	add.f32 	%f40, %f39, 0fCB40007F;
	neg.f32 	%f41, %f40;
	fma.rn.f32 	%f42, %f36, 0f3FB8AA3B, %f41;
	fma.rn.f32 	%f43, %f36, 0f32A57060, %f42;
	mov.b32 	%r60, %f39;
	shl.b32 	%r61, %r60, 23;
	mov.b32 	%f44, %r61;
	ex2.approx.ftz.f32 	%f45, %f43;
	mul.f32 	%f46, %f45, %f44;
	fma.rn.f32 	%f47, %f35, %f34, %f46;
	setp.lt.f32 	%p6, %f47, 0f00800000;
	mul.f32 	%f48, %f47, 0f4B000000;
	selp.f32 	%f49, %f48, %f47, %p6;
	selp.f32 	%f50, 0fC1B80000, 0f00000000, %p6;
	mov.b32 	%r62, %f49;
	add.s32 	%r63, %r62, -1059760811;
	and.b32  	%r64, %r63, -8388608;
	sub.s32 	%r65, %r62, %r64;
	mov.b32 	%f51, %r65;
	cvt.rn.f32.s32 	%f52, %r64;
	fma.rn.f32 	%f53, %f52, 0f34000000, %f50;
	add.f32 	%f54, %f51, 0fBF800000;
	fma.rn.f32 	%f55, %f54, 0fBE055027, 0f3E1039F6;
	fma.rn.f32 	%f56, %f55, %f54, 0fBDF8CDCC;
	fma.rn.f32 	%f57, %f56, %f54, 0f3E0F2955;
	fma.rn.f32 	%f58, %f57, %f54, 0fBE2AD8B9;
	fma.rn.f32 	%f59, %f58, %f54, 0f3E4CED0B;
	fma.rn.f32 	%f60, %f59, %f54, 0fBE7FFF22;
	fma.rn.f32 	%f61, %f60, %f54, 0f3EAAAA78;
	fma.rn.f32 	%f62, %f61, %f54, 0fBF000000;
	mul.f32 	%f63, %f54, %f62;
	fma.rn.f32 	%f64, %f63, %f54, %f54;
	fma.rn.f32 	%f65, %f53, 0f3F317218, %f64;
	setp.gt.u32 	%p7, %r62, 2139095039;
	fma.rn.f32 	%f66, %f49, 0f7F800000, 0f7F800000;
	selp.f32 	%f67, %f66, %f65, %p7;
	setp.eq.f32 	%p8, %f49, 0f00000000;
	selp.f32 	%f68, 0fFF800000, %f67, %p8;
	add.f32 	%f360, %f23, %f68;
	add.s32 	%r147, %r13, 3;
$L__BB3_7:
	add.s32 	%r66, %r41, -3;
	setp.eq.s32 	%p9, %r66, %r144;
	@%p9 bra 	$L__BB3_3;
	add.s32 	%r67, %r1, %r41;
	sub.s32 	%r152, %r147, %r67;
	add.s32 	%r68, %r147, 1;
	add.s32 	%r69, %r68, %r15;
	mad.lo.s32 	%r151, %r43, %r69, %r3;
	add.s32 	%r70, %r147, %r15;
	mad.lo.s32 	%r150, %r43, %r70, %r3;
	mad.lo.s32 	%r71, %r40, %r1, %r146;
	mul.lo.s32 	%r72, %r40, %r71;
	add.s32 	%r73, %r68, %r72;
	mad.lo.s32 	%r74, %r40, %r73, %r4;
	mad.lo.s32 	%r149, %r43, %r74, %r3;
	add.s32 	%r75, %r147, %r72;
	mad.lo.s32 	%r76, %r40, %r75, %r4;
	mad.lo.s32 	%r148, %r43, %r76, %r3;
$L__BB3_9:
	cvt.s64.s32 	%rd20, %r150;
	add.s64 	%rd21, %rd20, %rd3;
	shl.b64 	%rd22, %rd21, 2;
	add.s64 	%rd23, %rd2, %rd22;
	ld.global.nc.f32 	%f69, [%rd23];
	cvt.s64.s32 	%rd24, %r148;
	add.s64 	%rd25, %rd24, %rd4;
	shl.b64 	%rd26, %rd25, 2;
	add.s64 	%rd27, %rd1, %rd26;
	ld.global.nc.f32 	%f70, [%rd27];
	add.f32 	%f71, %f69, %f70;
	add.f32 	%f72, %f1, %f71;
	max.f32 	%f73, %f360, %f72;
	sub.f32 	%f74, %f360, %f73;
	fma.rn.f32 	%f75, %f74, 0f3BBB989D, 0f3F000000;
	cvt.sat.f32.f32 	%f76, %f75;
	mov.f32 	%f77, 0f4B400001;
	mov.f32 	%f78, 0f437C0000;
	fma.rm.f32 	%f79, %f76, %f78, %f77;
	add.f32 	%f80, %f79, 0fCB40007F;
	neg.f32 	%f81, %f80;
	fma.rn.f32 	%f82, %f74, 0f3FB8AA3B, %f81;
	fma.rn.f32 	%f83, %f74, 0f32A57060, %f82;
	mov.b32 	%r77, %f79;
	shl.b32 	%r78, %r77, 23;
	mov.b32 	%f84, %r78;
	ex2.approx.ftz.f32 	%f85, %f83;
	sub.f32 	%f86, %f72, %f73;
	fma.rn.f32 	%f87, %f86, 0f3BBB989D, 0f3F000000;
	cvt.sat.f32.f32 	%f88, %f87;
	fma.rm.f32 	%f89, %f88, %f78, %f77;
	add.f32 	%f90, %f89, 0fCB40007F;
	neg.f32 	%f91, %f90;
	fma.rn.f32 	%f92, %f86, 0f3FB8AA3B, %f91;
	fma.rn.f32 	%f93, %f86, 0f32A57060, %f92;
	mov.b32 	%r79, %f89;
	shl.b32 	%r80, %r79, 23;
	mov.b32 	%f94, %r80;
	ex2.approx.ftz.f32 	%f95, %f93;
	mul.f32 	%f96, %f95, %f94;
	fma.rn.f32 	%f97, %f85, %f84, %f96;
	setp.lt.f32 	%p10, %f97, 0f00800000;
	mul.f32 	%f98, %f97, 0f4B000000;
	selp.f32 	%f99, %f98, %f97, %p10;
	selp.f32 	%f100, 0fC1B80000, 0f00000000, %p10;
	mov.b32 	%r81, %f99;
	add.s32 	%r82, %r81, -1059760811;
	and.b32  	%r83, %r82, -8388608;
	sub.s32 	%r84, %r81, %r83;
	mov.b32 	%f101, %r84;
	cvt.rn.f32.s32 	%f102, %r83;
	fma.rn.f32 	%f103, %f102, 0f34000000, %f100;
	add.f32 	%f104, %f101, 0fBF800000;
	fma.rn.f32 	%f105, %f104, 0fBE055027, 0f3E1039F6;
	fma.rn.f32 	%f106, %f105, %f104, 0fBDF8CDCC;
	fma.rn.f32 	%f107, %f106, %f104, 0f3E0F2955;
	fma.rn.f32 	%f108, %f107, %f104, 0fBE2AD8B9;
	fma.rn.f32 	%f109, %f108, %f104, 0f3E4CED0B;
	fma.rn.f32 	%f110, %f109, %f104, 0fBE7FFF22;
	fma.rn.f32 	%f111, %f110, %f104, 0f3EAAAA78;
	fma.rn.f32 	%f112, %f111, %f104, 0fBF000000;
	mul.f32 	%f113, %f104, %f112;
	fma.rn.f32 	%f114, %f113, %f104, %f104;
	fma.rn.f32 	%f115, %f103, 0f3F317218, %f114;
	setp.gt.u32 	%p11, %r81, 2139095039;
	fma.rn.f32 	%f116, %f99, 0f7F800000, 0f7F800000;
	selp.f32 	%f117, %f116, %f115, %p11;
	setp.eq.f32 	%p12, %f99, 0f00000000;
	selp.f32 	%f118, 0fFF800000, %f117, %p12;
	add.f32 	%f119, %f73, %f118;
	cvt.s64.s32 	%rd28, %r151;
	add.s64 	%rd29, %rd28, %rd3;
	shl.b64 	%rd30, %rd29, 2;
	add.s64 	%rd31, %rd2, %rd30;
	ld.global.nc.f32 	%f120, [%rd31];
	cvt.s64.s32 	%rd32, %r149;
	add.s64 	%rd33, %rd32, %rd4;
	shl.b64 	%rd34, %rd33, 2;
	add.s64 	%rd35, %rd1, %rd34;
	ld.global.nc.f32 	%f121, [%rd35];
	add.f32 	%f122, %f120, %f121;
	add.f32 	%f123, %f1, %f122;
	max.f32 	%f124, %f119, %f123;
	sub.f32 	%f125, %f119, %f124;
	fma.rn.f32 	%f126, %f125, 0f3BBB989D, 0f3F000000;
	cvt.sat.f32.f32 	%f127, %f126;
	fma.rm.f32 	%f128, %f127, %f78, %f77;
	add.f32 	%f129, %f128, 0fCB40007F;
	neg.f32 	%f130, %f129;
	fma.rn.f32 	%f131, %f125, 0f3FB8AA3B, %f130;
	fma.rn.f32 	%f132, %f125, 0f32A57060, %f131;
	mov.b32 	%r85, %f128;
	shl.b32 	%r86, %r85, 23;
	mov.b32 	%f133, %r86;
	ex2.approx.ftz.f32 	%f134, %f132;
	sub.f32 	%f135, %f123, %f124;
	fma.rn.f32 	%f136, %f135, 0f3BBB989D, 0f3F000000;
	cvt.sat.f32.f32 	%f137, %f136;
	fma.rm.f32 	%f138, %f137, %f78, %f77;
	add.f32 	%f139, %f138, 0fCB40007F;
	neg.f32 	%f140, %f139;
	fma.rn.f32 	%f141, %f135, 0f3FB8AA3B, %f140;
	fma.rn.f32 	%f142, %f135, 0f32A57060, %f141;
	mov.b32 	%r87, %f138;
	shl.b32 	%r88, %r87, 23;
	mov.b32 	%f143, %r88;
	ex2.approx.ftz.f32 	%f144, %f142;
	mul.f32 	%f145, %f144, %f143;
	fma.rn.f32 	%f146, %f134, %f133, %f145;
	setp.lt.f32 	%p13, %f146, 0f00800000;
	mul.f32 	%f147, %f146, 0f4B000000;
	selp.f32 	%f148, %f147, %f146, %p13;
	selp.f32 	%f149, 0fC1B80000, 0f00000000, %p13;
	mov.b32 	%r89, %f148;
	add.s32 	%r90, %r89, -1059760811;
	and.b32  	%r91, %r90, -8388608;
	sub.s32 	%r92, %r89, %r91;
	mov.b32 	%f150, %r92;
	cvt.rn.f32.s32 	%f151, %r91;
	fma.rn.f32 	%f152, %f151, 0f34000000, %f149;
	add.f32 	%f153, %f150, 0fBF800000;
	fma.rn.f32 	%f154, %f153, 0fBE055027, 0f3E1039F6;
	fma.rn.f32 	%f155, %f154, %f153, 0fBDF8CDCC;
	fma.rn.f32 	%f156, %f155, %f153, 0f3E0F2955;
	fma.rn.f32 	%f157, %f156, %f153, 0fBE2AD8B9;
	fma.rn.f32 	%f158, %f157, %f153, 0f3E4CED0B;
	fma.rn.f32 	%f159, %f158, %f153, 0fBE7FFF22;
	fma.rn.f32 	%f160, %f159, %f153, 0f3EAAAA78;
	fma.rn.f32 	%f161, %f160, %f153, 0fBF000000;
	mul.f32 	%f162, %f153, %f161;
	fma.rn.f32 	%f163, %f162, %f153, %f153;
	fma.rn.f32 	%f164, %f152, 0f3F317218, %f163;
	setp.gt.u32 	%p14, %r89, 2139095039;
	fma.rn.f32 	%f165, %f148, 0f7F800000, 0f7F800000;
	selp.f32 	%f166, %f165, %f164, %p14;
	setp.eq.f32 	%p15, %f148, 0f00000000;
	selp.f32 	%f167, 0fFF800000, %f166, %p15;
	add.f32 	%f360, %f124, %f167;
	add.s32 	%r152, %r152, 2;
	shl.b32 	%r93, %r43, 1;
	add.s32 	%r151, %r151, %r93;
	add.s32 	%r150, %r150, %r93;
	mul.lo.s32 	%r94, %r43, %r40;
	shl.b32 	%r95, %r94, 1;
	add.s32 	%r149, %r149, %r95;
	add.s32 	%r148, %r148, %r95;
	setp.eq.s32 	%p16, %r152, 0;
	@%p16 bra 	$L__BB3_3;
	bra.uni 	$L__BB3_9;
$L__BB3_10:
	shl.b32 	%r96, %r3, 2;
	mov.u32 	%r97, _ZZ20kernel_forward_closeIfEvPT_S1_S1_S1_iiiiiE6result;
	add.s32 	%r98, %r97, %r96;
	st.shared.f32 	[%r98], %f360;
	bar.sync 	0;
	setp.ne.s32 	%p18, %r3, 0;
	@%p18 bra 	$L__BB3_18;
	setp.lt.s32 	%p19, %r43, 1;
	mov.f32 	%f367, 0fFF800000;
	@%p19 bra 	$L__BB3_17;
	setp.eq.s32 	%p20, %r43, 1;
	mov.f32 	%f367, 0fFF800000;
	mov.b32 	%r155, 0;
	@%p20 bra 	$L__BB3_15;
	and.b32  	%r155, %r43, 2147483646;
	add.s32 	%r153, %r97, 4;
	neg.s32 	%r154, %r155;
	mov.f32 	%f367, 0fFF800000;
$L__BB3_14:
	ld.shared.f32 	%f172, [%r153+-4];
	max.f32 	%f173, %f367, %f172;
	sub.f32 	%f174, %f367, %f173;
	fma.rn.f32 	%f175, %f174, 0f3BBB989D, 0f3F000000;
	cvt.sat.f32.f32 	%f176, %f175;
	mov.f32 	%f177, 0f4B400001;
	mov.f32 	%f178, 0f437C0000;
	fma.rm.f32 	%f179, %f176, %f178, %f177;
	add.f32 	%f180, %f179, 0fCB40007F;
	neg.f32 	%f181, %f180;
	fma.rn.f32 	%f182, %f174, 0f3FB8AA3B, %f181;
	fma.rn.f32 	%f183, %f174, 0f32A57060, %f182;
	mov.b32 	%r102, %f179;
	shl.b32 	%r103, %r102, 23;
	mov.b32 	%f184, %r103;
	ex2.approx.ftz.f32 	%f185, %f183;
	sub.f32 	%f186, %f172, %f173;
	fma.rn.f32 	%f187, %f186, 0f3BBB989D, 0f3F000000;
	cvt.sat.f32.f32 	%f188, %f187;
	fma.rm.f32 	%f189, %f188, %f178, %f177;
	add.f32 	%f190, %f189, 0fCB40007F;
	neg.f32 	%f191, %f190;
	fma.rn.f32 	%f192, %f186, 0f3FB8AA3B, %f191;
	fma.rn.f32 	%f193, %f186, 0f32A57060, %f192;
	mov.b32 	%r104, %f189;
	shl.b32 	%r105, %r104, 23;
	mov.b32 	%f194, %r105;
	ex2.approx.ftz.f32 	%f195, %f193;
	mul.f32 	%f196, %f195, %f194;
	fma.rn.f32 	%f197, %f185, %f184, %f196;
	setp.lt.f32 	%p21, %f197, 0f00800000;
	mul.f32 	%f198, %f197, 0f4B000000;
	selp.f32 	%f199, %f198, %f197, %p21;
	selp.f32 	%f200, 0fC1B80000, 0f00000000, %p21;
	mov.b32 	%r106, %f199;
	add.s32 	%r107, %r106, -1059760811;
	and.b32  	%r108, %r107, -8388608;
	sub.s32 	%r109, %r106, %r108;
	mov.b32 	%f201, %r109;
	cvt.rn.f32.s32 	%f202, %r108;
	fma.rn.f32 	%f203, %f202, 0f34000000, %f200;
	add.f32 	%f204, %f201, 0fBF800000;
	fma.rn.f32 	%f205, %f204, 0fBE055027, 0f3E1039F6;
	fma.rn.f32 	%f206, %f205, %f204, 0fBDF8CDCC;
	fma.rn.f32 	%f207, %f206, %f204, 0f3E0F2955;
	fma.rn.f32 	%f208, %f207, %f204, 0fBE2AD8B9;
	fma.rn.f32 	%f209, %f208, %f204, 0f3E4CED0B;
	fma.rn.f32 	%f210, %f209, %f204, 0fBE7FFF22;
	fma.rn.f32 	%f211, %f210, %f204, 0f3EAAAA78;
	fma.rn.f32 	%f212, %f211, %f204, 0fBF000000;
	mul.f32 	%f213, %f204, %f212;
	fma.rn.f32 	%f214, %f213, %f204, %f204;
	fma.rn.f32 	%f215, %f203, 0f3F317218, %f214;
	setp.gt.u32 	%p22, %r106, 2139095039;
	fma.rn.f32 	%f216, %f199, 0f7F800000, 0f7F800000;
	selp.f32 	%f217, %f216, %f215, %p22;
	setp.eq.f32 	%p23, %f199, 0f00000000;
	selp.f32 	%f218, 0fFF800000, %f217, %p23;
	add.f32 	%f219, %f173, %f218;
	ld.shared.f32 	%f220, [%r153];
	max.f32 	%f221, %f219, %f220;
	sub.f32 	%f222, %f219, %f221;
	fma.rn.f32 	%f223, %f222, 0f3BBB989D, 0f3F000000;
	cvt.sat.f32.f32 	%f224, %f223;
	fma.rm.f32 	%f225, %f224, %f178, %f177;
	add.f32 	%f226, %f225, 0fCB40007F;
	neg.f32 	%f227, %f226;
	fma.rn.f32 	%f228, %f222, 0f3FB8AA3B, %f227;
	fma.rn.f32 	%f229, %f222, 0f32A57060, %f228;
	mov.b32 	%r110, %f225;
	shl.b32 	%r111, %r110, 23;
	mov.b32 	%f230, %r111;
	ex2.approx.ftz.f32 	%f231, %f229;
	sub.f32 	%f232, %f220, %f221;
	fma.rn.f32 	%f233, %f232, 0f3BBB989D, 0f3F000000;
	cvt.sat.f32.f32 	%f234, %f233;
	fma.rm.f32 	%f235, %f234, %f178, %f177;
	add.f32 	%f236, %f235, 0fCB40007F;
	neg.f32 	%f237, %f236;
	fma.rn.f32 	%f238, %f232, 0f3FB8AA3B, %f237;
	fma.rn.f32 	%f239, %f232, 0f32A57060, %f238;
	mov.b32 	%r112, %f235;
	shl.b32 	%r113, %r112, 23;
	mov.b32 	%f240, %r113;
	ex2.approx.ftz.f32 	%f241, %f239;
	mul.f32 	%f242, %f241, %f240;
	fma.rn.f32 	%f243, %f231, %f230, %f242;
	setp.lt.f32 	%p24, %f243, 0f00800000;
	mul.f32 	%f244, %f243, 0f4B000000;
	selp.f32 	%f245, %f244, %f243, %p24;
	selp.f32 	%f246, 0fC1B80000, 0f00000000, %p24;
	mov.b32 	%r114, %f245;
	add.s32 	%r115, %r114, -1059760811;
	and.b32  	%r116, %r115, -8388608;
	sub.s32 	%r117, %r114, %r116;
	mov.b32 	%f247, %r117;
	cvt.rn.f32.s32 	%f248, %r116;
	fma.rn.f32 	%f249, %f248, 0f34000000, %f246;
	add.f32 	%f250, %f247, 0fBF800000;
	fma.rn.f32 	%f251, %f250, 0fBE055027, 0f3E1039F6;
	fma.rn.f32 	%f252, %f251, %f250, 0fBDF8CDCC;
	fma.rn.f32 	%f253, %f252, %f250, 0f3E0F2955;
	fma.rn.f32 	%f254, %f253, %f250, 0fBE2AD8B9;
	fma.rn.f32 	%f255, %f254, %f250, 0f3E4CED0B;
	fma.rn.f32 	%f256, %f255, %f250, 0fBE7FFF22;
	fma.rn.f32 	%f257, %f256, %f250, 0f3EAAAA78;
	fma.rn.f32 	%f258, %f257, %f250, 0fBF000000;
	mul.f32 	%f259, %f250, %f258;
	fma.rn.f32 	%f260, %f259, %f250, %f250;
	fma.rn.f32 	%f261, %f249, 0f3F317218, %f260;
	setp.gt.u32 	%p25, %r114, 2139095039;
	fma.rn.f32 	%f262, %f245, 0f7F800000, 0f7F800000;
	selp.f32 	%f263, %f262, %f261, %p25;
	setp.eq.f32 	%p26, %f245, 0f00000000;
	selp.f32 	%f264, 0fFF800000, %f263, %p26;
	add.f32 	%f367, %f221, %f264;
	add.s32 	%r154, %r154, 2;
	add.s32 	%r153, %r153, 8;
	setp.ne.s32 	%p27, %r154, 0;
	@%p27 bra 	$L__BB3_14;
$L__BB3_15:
	and.b32  	%r118, %r43, 1;
	setp.eq.b32 	%p28, %r118, 1;
	not.pred 	%p29, %p28;
	@%p29 bra 	$L__BB3_17;
	shl.b32 	%r119, %r155, 2;
	add.s32 	%r121, %r97, %r119;
	ld.shared.f32 	%f265, [%r121];
	max.f32 	%f266, %f367, %f265;
	sub.f32 	%f267, %f367, %f266;
	fma.rn.f32 	%f268, %f267, 0f3BBB989D, 0f3F000000;
	cvt.sat.f32.f32 	%f269, %f268;
	mov.f32 	%f270, 0f4B400001;
	mov.f32 	%f271, 0f437C0000;
	fma.rm.f32 	%f272, %f269, %f271, %f270;
	add.f32 	%f273, %f272, 0fCB40007F;
	neg.f32 	%f274, %f273;
	fma.rn.f32 	%f275, %f267, 0f3FB8AA3B, %f274;
	fma.rn.f32 	%f276, %f267, 0f32A57060, %f275;
	mov.b32 	%r122, %f272;
	shl.b32 	%r123, %r122, 23;
	mov.b32 	%f277, %r123;
	ex2.approx.ftz.f32 	%f278, %f276;
	sub.f32 	%f279, %f265, %f266;
	fma.rn.f32 	%f280, %f279, 0f3BBB989D, 0f3F000000;
	cvt.sat.f32.f32 	%f281, %f280;
	fma.rm.f32 	%f282, %f281, %f271, %f270;
	add.f32 	%f283, %f282, 0fCB40007F;
	neg.f32 	%f284, %f283;
	fma.rn.f32 	%f285, %f279, 0f3FB8AA3B, %f284;
	fma.rn.f32 	%f286, %f279, 0f32A57060, %f285;
	mov.b32 	%r124, %f282;
	shl.b32 	%r125, %r124, 23;
	mov.b32 	%f287, %r125;
	ex2.approx.ftz.f32 	%f288, %f286;
	mul.f32 	%f289, %f288, %f287;
	fma.rn.f32 	%f290, %f278, %f277, %f289;
	setp.lt.f32 	%p30, %f290, 0f00800000;
	mul.f32 	%f291, %f290, 0f4B000000;
	selp.f32 	%f292, %f291, %f290, %p30;
	selp.f32 	%f293, 0fC1B80000, 0f00000000, %p30;
	mov.b32 	%r126, %f292;
	add.s32 	%r127, %r126, -1059760811;
	and.b32  	%r128, %r127, -8388608;
	sub.s32 	%r129, %r126, %r128;
	mov.b32 	%f294, %r129;
	cvt.rn.f32.s32 	%f295, %r128;
	fma.rn.f32 	%f296, %f295, 0f34000000, %f293;
	add.f32 	%f297, %f294, 0fBF800000;
	fma.rn.f32 	%f298, %f297, 0fBE055027, 0f3E1039F6;
	fma.rn.f32 	%f299, %f298, %f297, 0fBDF8CDCC;
	fma.rn.f32 	%f300, %f299, %f297, 0f3E0F2955;
	fma.rn.f32 	%f301, %f300, %f297, 0fBE2AD8B9;
	fma.rn.f32 	%f302, %f301, %f297, 0f3E4CED0B;
	fma.rn.f32 	%f303, %f302, %f297, 0fBE7FFF22;
	fma.rn.f32 	%f304, %f303, %f297, 0f3EAAAA78;
	fma.rn.f32 	%f305, %f304, %f297, 0fBF000000;
	mul.f32 	%f306, %f297, %f305;
	fma.rn.f32 	%f307, %f306, %f297, %f297;
	fma.rn.f32 	%f308, %f296, 0f3F317218, %f307;
	setp.gt.u32 	%p31, %r126, 2139095039;
	fma.rn.f32 	%f309, %f292, 0f7F800000, 0f7F800000;
	selp.f32 	%f310, %f309, %f308, %p31;
	setp.eq.f32 	%p32, %f292, 0f00000000;
	selp.f32 	%f311, 0fFF800000, %f310, %p32;
	add.f32 	%f367, %f266, %f311;
$L__BB3_17:
	ld.param.u32 	%r143, [_Z20kernel_forward_closeIfEvPT_S1_S1_S1_iiiii_param_7];
	ld.param.u64 	%rd39, [_Z20kernel_forward_closeIfEvPT_S1_S1_S1_iiiii_param_1];
	add.s32 	%r130, %r4, %r5;
	mad.lo.s32 	%r131, %r40, %r1, %r130;
	mov.u32 	%r132, %ctaid.z;
	mad.lo.s32 	%r133, %r131, %r143, %r132;
	cvta.to.global.u64 	%rd36, %rd39;
	mul.wide.s32 	%rd37, %r133, 4;
	add.s64 	%rd38, %rd36, %rd37;
	ld.global.f32 	%f312, [%rd38];
	max.f32 	%f313, %f312, %f367;
	sub.f32 	%f314, %f312, %f313;
	fma.rn.f32 	%f315, %f314, 0f3BBB989D, 0f3F000000;
	cvt.sat.f32.f32 	%f316, %f315;
	mov.f32 	%f317, 0f4B400001;
	mov.f32 	%f318, 0f437C0000;
	fma.rm.f32 	%f319, %f316, %f318, %f317;
	add.f32 	%f320, %f319, 0fCB40007F;
	neg.f32 	%f321, %f320;
	fma.rn.f32 	%f322, %f314, 0f3FB8AA3B, %f321;
	fma.rn.f32 	%f323, %f314, 0f32A57060, %f322;
	mov.b32 	%r134, %f319;
	shl.b32 	%r135, %r134, 23;
	mov.b32 	%f324, %r135;
	ex2.approx.ftz.f32 	%f325, %f323;
	sub.f32 	%f326, %f367, %f313;
	fma.rn.f32 	%f327, %f326, 0f3BBB989D, 0f3F000000;
	cvt.sat.f32.f32 	%f328, %f327;
	fma.rm.f32 	%f329, %f328, %f318, %f317;
	add.f32 	%f330, %f329, 0fCB40007F;
	neg.f32 	%f331, %f330;
	fma.rn.f32 	%f332, %f326, 0f3FB8AA3B, %f331;
	fma.rn.f32 	%f333, %f326, 0f32A57060, %f332;
	mov.b32 	%r136, %f329;
	shl.b32 	%r137, %r136, 23;
	mov.b32 	%f334, %r137;
	ex2.approx.ftz.f32 	%f335, %f333;
	mul.f32 	%f336, %f335, %f334;
	fma.rn.f32 	%f337, %f325, %f324, %f336;
	setp.lt.f32 	%p33, %f337, 0f00800000;
	mul.f32 	%f338, %f337, 0f4B000000;
	selp.f32 	%f339, %f338, %f337, %p33;
	selp.f32 	%f340, 0fC1B80000, 0f00000000, %p33;
	mov.b32 	%r138, %f339;
	add.s32 	%r139, %r138, -1059760811;
	and.b32  	%r140, %r139, -8388608;
	sub.s32 	%r141, %r138, %r140;
	mov.b32 	%f341, %r141;
	cvt.rn.f32.s32 	%f342, %r140;
	fma.rn.f32 	%f343, %f342, 0f34000000, %f340;
	add.f32 	%f344, %f341, 0fBF800000;
	fma.rn.f32 	%f345, %f344, 0fBE055027, 0f3E1039F6;
	fma.rn.f32 	%f346, %f345, %f344, 0fBDF8CDCC;
	fma.rn.f32 	%f347, %f346, %f344, 0f3E0F2955;
	fma.rn.f32 	%f348, %f347, %f344, 0fBE2AD8B9;
	fma.rn.f32 	%f349, %f348, %f344, 0f3E4CED0B;
	fma.rn.f32 	%f350, %f349, %f344, 0fBE7FFF22;
	fma.rn.f32 	%f351, %f350, %f344, 0f3EAAAA78;
	fma.rn.f32 	%f352, %f351, %f344, 0fBF000000;
	mul.f32 	%f353, %f344, %f352;
	fma.rn.f32 	%f354, %f353, %f344, %f344;
	fma.rn.f32 	%f355, %f343, 0f3F317218, %f354;
	setp.gt.u32 	%p34, %r138, 2139095039;
	fma.rn.f32 	%f356, %f339, 0f7F800000, 0f7F800000;
	selp.f32 	%f357, %f356, %f355, %p34;
	setp.eq.f32 	%p35, %f339, 0f00000000;
	selp.f32 	%f358, 0fFF800000, %f357, %p35;
	add.f32 	%f359, %f313, %f358;
	st.global.f32 	[%rd38], %f359;
$L__BB3_18:
	ret;

}
	// .globl	_Z18kernel_forward_cmrIfEvPT_S1_S1_iiiiii
.visible .entry _Z18kernel_forward_cmrIfEvPT_S1_S1_iiiiii(
	.param .u64 .ptr .align 1 _Z18kernel_forward_cmrIfEvPT_S1_S1_iiiiii_param_0,
	.param .u64 .ptr .align 1 _Z18kernel_forward_cmrIfEvPT_S1_S1_iiiiii_param_1,
	.param .u64 .ptr .align 1 _Z18kernel_forward_cmrIfEvPT_S1_S1_iiiiii_param_2,
	.param .u32 _Z18kernel_forward_cmrIfEvPT_S1_S1_iiiiii_param_3,
	.param .u32 _Z18kernel_forward_cmrIfEvPT_S1_S1_iiiiii_param_4,
	.param .u32 _Z18kernel_forward_cmrIfEvPT_S1_S1_iiiiii_param_5,
	.param .u32 _Z18kernel_forward_cmrIfEvPT_S1_S1_iiiiii_param_6,
	.param .u32 _Z18kernel_forward_cmrIfEvPT_S1_S1_iiiiii_param_7,
	.param .u32 _Z18kernel_forward_cmrIfEvPT_S1_S1_iiiiii_param_8
)
{
	.reg .pred 	%p<17>;
	.reg .b32 	%r<64>;
	.reg .b32 	%f<158>;
	.reg .b64 	%rd<13>;
	// demoted variable
	.shared .align 4 .b8 _ZZ18kernel_forward_cmrIfEvPT_S1_S1_iiiiiiE6result[4000];
	ld.param.u64 	%rd1, [_Z18kernel_forward_cmrIfEvPT_S1_S1_iiiiii_param_0];
	ld.param.u64 	%rd2, [_Z18kernel_forward_cmrIfEvPT_S1_S1_iiiiii_param_1];
	ld.param.u64 	%rd3, [_Z18kernel_forward_cmrIfEvPT_S1_S1_iiiiii_param_2];
	ld.param.u32 	%r12, [_Z18kernel_forward_cmrIfEvPT_S1_S1_iiiiii_param_4];
	ld.param.u32 	%r16, [_Z18kernel_forward_cmrIfEvPT_S1_S1_iiiiii_param_5];
	ld.param.u32 	%r13, [_Z18kernel_forward_cmrIfEvPT_S1_S1_iiiiii_param_6];
	ld.param.u32 	%r14, [_Z18kernel_forward_cmrIfEvPT_S1_S1_iiiiii_param_7];
	ld.param.u32 	%r15, [_Z18kernel_forward_cmrIfEvPT_S1_S1_iiiiii_param_8];
	mov.u32 	%r1, %ctaid.y;
	mov.u32 	%r2, %ctaid.z;
	add.s32 	%r3, %r16, %r1;
	setp.ge.s32 	%p1, %r3, %r12;
	@%p1 bra 	$L__BB4_9;
	mov.u32 	%r17, %ctaid.x;
	cvta.to.global.u64 	%rd4, %rd2;
	cvta.to.global.u64 	%rd5, %rd1;
	mov.u32 	%r18, %tid.x;
	bar.sync 	0;
	mul.lo.s32 	%r19, %r12, %r17;
	mul.lo.s32 	%r20, %r12, %r1;
	mad.lo.s32 	%r21, %r19, %r12, %r20;
	add.s32 	%r4, %r21, %r3;
	mad.lo.s32 	%r22, %r4, %r13, %r18;
	mul.wide.s32 	%rd6, %r22, 4;
	add.s64 	%rd7, %rd4, %rd6;
	ld.global.nc.f32 	%f7, [%rd7];
	add.s32 	%r23, %r14, %r13;
	mad.lo.s32 	%r24, %r23, %r17, %r18;
	mad.lo.s32 	%r25, %r24, %r15, %r2;
	mul.wide.s32 	%rd8, %r25, 4;
	add.s64 	%rd9, %rd5, %rd8;
	ld.global.nc.f32 	%f8, [%rd9];
	add.f32 	%f9, %f7, %f8;
	shl.b32 	%r26, %r18, 2;
	mov.u32 	%r27, _ZZ18kernel_forward_cmrIfEvPT_S1_S1_iiiiiiE6result;
	add.s32 	%r28, %r27, %r26;
	st.shared.f32 	[%r28], %f9;
	bar.sync 	0;
	setp.ne.s32 	%p2, %r18, 0;
	@%p2 bra 	$L__BB4_9;
	setp.lt.s32 	%p3, %r13, 1;
	mov.f32 	%f155, 0fFF800000;
	@%p3 bra 	$L__BB4_8;
	setp.eq.s32 	%p4, %r13, 1;
	mov.f32 	%f155, 0fFF800000;
	mov.b32 	%r63, 0;
	@%p4 bra 	$L__BB4_6;
	and.b32  	%r63, %r13, 2147483646;
	add.s32 	%r61, %r27, 4;
	neg.s32 	%r62, %r63;
	mov.f32 	%f155, 0fFF800000;
$L__BB4_5:
	ld.shared.f32 	%f14, [%r61+-4];
	max.f32 	%f15, %f155, %f14;
	sub.f32 	%f16, %f155, %f15;
	fma.rn.f32 	%f17, %f16, 0f3BBB989D, 0f3F000000;
	cvt.sat.f32.f32 	%f18, %f17;
	mov.f32 	%f19, 0f4B400001;
	mov.f32 	%f20, 0f437C0000;
	fma.rm.f32 	%f21, %f18, %f20, %f19;
	add.f32 	%f22, %f21, 0fCB40007F;
	neg.f32 	%f23, %f22;
	fma.rn.f32 	%f24, %f16, 0f3FB8AA3B, %f23;
	fma.rn.f32 	%f25, %f16, 0f32A57060, %f24;
	mov.b32 	%r32, %f21;
	shl.b32 	%r33, %r32, 23;
	mov.b32 	%f26, %r33;
	ex2.approx.ftz.f32 	%f27, %f25;
	sub.f32 	%f28, %f14, %f15;
	fma.rn.f32 	%f29, %f28, 0f3BBB989D, 0f3F000000;
	cvt.sat.f32.f32 	%f30, %f29;
	fma.rm.f32 	%f31, %f30, %f20, %f19;
	add.f32 	%f32, %f31, 0fCB40007F;
	neg.f32 	%f33, %f32;
	fma.rn.f32 	%f34, %f28, 0f3FB8AA3B, %f33;
	fma.rn.f32 	%f35, %f28, 0f32A57060, %f34;
	mov.b32 	%r34, %f31;
	shl.b32 	%r35, %r34, 23;
	mov.b32 	%f36, %r35;
	ex2.approx.ftz.f32 	%f37, %f35;
	mul.f32 	%f38, %f37, %f36;
	fma.rn.f32 	%f39, %f27, %f26, %f38;
	setp.lt.f32 	%p5, %f39, 0f00800000;
	mul.f32 	%f40, %f39, 0f4B000000;
	selp.f32 	%f41, %f40, %f39, %p5;
	selp.f32 	%f42, 0fC1B80000, 0f00000000, %p5;
	mov.b32 	%r36, %f41;
	add.s32 	%r37, %r36, -1059760811;
	and.b32  	%r38, %r37, -8388608;
	sub.s32 	%r39, %r36, %r38;
	mov.b32 	%f43, %r39;
	cvt.rn.f32.s32 	%f44, %r38;
	fma.rn.f32 	%f45, %f44, 0f34000000, %f42;
	add.f32 	%f46, %f43, 0fBF800000;
	fma.rn.f32 	%f47, %f46, 0fBE055027, 0f3E1039F6;
	fma.rn.f32 	%f48, %f47, %f46, 0fBDF8CDCC;
	fma.rn.f32 	%f49, %f48, %f46, 0f3E0F2955;
	fma.rn.f32 	%f50, %f49, %f46, 0fBE2AD8B9;
	fma.rn.f32 	%f51, %f50, %f46, 0f3E4CED0B;
	fma.rn.f32 	%f52, %f51, %f46, 0fBE7FFF22;
	fma.rn.f32 	%f53, %f52, %f46, 0f3EAAAA78;
	fma.rn.f32 	%f54, %f53, %f46, 0fBF000000;
	mul.f32 	%f55, %f46, %f54;
	fma.rn.f32 	%f56, %f55, %f46, %f46;
	fma.rn.f32 	%f57, %f45, 0f3F317218, %f56;
	setp.gt.u32 	%p6, %r36, 2139095039;
	fma.rn.f32 	%f58, %f41, 0f7F800000, 0f7F800000;
	selp.f32 	%f59, %f58, %f57, %p6;
	setp.eq.f32 	%p7, %f41, 0f00000000;
	selp.f32 	%f60, 0fFF800000, %f59, %p7;
	add.f32 	%f61, %f15, %f60;
	ld.shared.f32 	%f62, [%r61];
	max.f32 	%f63, %f61, %f62;
	sub.f32 	%f64, %f61, %f63;
	fma.rn.f32 	%f65, %f64, 0f3BBB989D, 0f3F000000;
	cvt.sat.f32.f32 	%f66, %f65;
	fma.rm.f32 	%f67, %f66, %f20, %f19;
	add.f32 	%f68, %f67, 0fCB40007F;
	neg.f32 	%f69, %f68;
	fma.rn.f32 	%f70, %f64, 0f3FB8AA3B, %f69;
	fma.rn.f32 	%f71, %f64, 0f32A57060, %f70;
	mov.b32 	%r40, %f67;
	shl.b32 	%r41, %r40, 23;
	mov.b32 	%f72, %r41;
	ex2.approx.ftz.f32 	%f73, %f71;
	sub.f32 	%f74, %f62, %f63;
	fma.rn.f32 	%f75, %f74, 0f3BBB989D, 0f3F000000;
	cvt.sat.f32.f32 	%f76, %f75;
	fma.rm.f32 	%f77, %f76, %f20, %f19;
	add.f32 	%f78, %f77, 0fCB40007F;
	neg.f32 	%f79, %f78;
	fma.rn.f32 	%f80, %f74, 0f3FB8AA3B, %f79;
	fma.rn.f32 	%f81, %f74, 0f32A57060, %f80;
	mov.b32 	%r42, %f77;
	shl.b32 	%r43, %r42, 23;
	mov.b32 	%f82, %r43;
	ex2.approx.ftz.f32 	%f83, %f81;
	mul.f32 	%f84, %f83, %f82;
	fma.rn.f32 	%f85, %f73, %f72, %f84;
	setp.lt.f32 	%p8, %f85, 0f00800000;
	mul.f32 	%f86, %f85, 0f4B000000;
	selp.f32 	%f87, %f86, %f85, %p8;
	selp.f32 	%f88, 0fC1B80000, 0f00000000, %p8;
	mov.b32 	%r44, %f87;
	add.s32 	%r45, %r44, -1059760811;
	and.b32  	%r46, %r45, -8388608;
	sub.s32 	%r47, %r44, %r46;
	mov.b32 	%f89, %r47;
	cvt.rn.f32.s32 	%f90, %r46;
	fma.rn.f32 	%f91, %f90, 0f34000000, %f88;
	add.f32 	%f92, %f89, 0fBF800000;
	fma.rn.f32 	%f93, %f92, 0fBE055027, 0f3E1039F6;
	fma.rn.f32 	%f94, %f93, %f92, 0fBDF8CDCC;
	fma.rn.f32 	%f95, %f94, %f92, 0f3E0F2955;
	fma.rn.f32 	%f96, %f95, %f92, 0fBE2AD8B9;
	fma.rn.f32 	%f97, %f96, %f92, 0f3E4CED0B;
	fma.rn.f32 	%f98, %f97, %f92, 0fBE7FFF22;
	fma.rn.f32 	%f99, %f98, %f92, 0f3EAAAA78;
	fma.rn.f32 	%f100, %f99, %f92, 0fBF000000;
	mul.f32 	%f101, %f92, %f100;
	fma.rn.f32 	%f102, %f101, %f92, %f92;
	fma.rn.f32 	%f103, %f91, 0f3F317218, %f102;
	setp.gt.u32 	%p9, %r44, 2139095039;
	fma.rn.f32 	%f104, %f87, 0f7F800000, 0f7F800000;
	selp.f32 	%f105, %f104, %f103, %p9;
	setp.eq.f32 	%p10, %f87, 0f00000000;
	selp.f32 	%f106, 0fFF800000, %f105, %p10;
	add.f32 	%f155, %f63, %f106;
	add.s32 	%r62, %r62, 2;
	add.s32 	%r61, %r61, 8;
	setp.ne.s32 	%p11, %r62, 0;
	@%p11 bra 	$L__BB4_5;
$L__BB4_6:
	and.b32  	%r48, %r13, 1;
	setp.eq.b32 	%p12, %r48, 1;
	not.pred 	%p13, %p12;
	@%p13 bra 	$L__BB4_8;
	shl.b32 	%r49, %r63, 2;
	add.s32 	%r51, %r27, %r49;
	ld.shared.f32 	%f107, [%r51];
	max.f32 	%f108, %f155, %f107;
	sub.f32 	%f109, %f155, %f108;
	fma.rn.f32 	%f110, %f109, 0f3BBB989D, 0f3F000000;
	cvt.sat.f32.f32 	%f111, %f110;
	mov.f32 	%f112, 0f4B400001;
	mov.f32 	%f113, 0f437C0000;
	fma.rm.f32 	%f114, %f111, %f113, %f112;
	add.f32 	%f115, %f114, 0fCB40007F;
	neg.f32 	%f116, %f115;
	fma.rn.f32 	%f117, %f109, 0f3FB8AA3B, %f116;
	fma.rn.f32 	%f118, %f109, 0f32A57060, %f117;
	mov.b32 	%r52, %f114;
	shl.b32 	%r53, %r52, 23;
	mov.b32 	%f119, %r53;
	ex2.approx.ftz.f32 	%f120, %f118;
	sub.f32 	%f121, %f107, %f108;
	fma.rn.f32 	%f122, %f121, 0f3BBB989D, 0f3F000000;
	cvt.sat.f32.f32 	%f123, %f122;
	fma.rm.f32 	%f124, %f123, %f113, %f112;
	add.f32 	%f125, %f124, 0fCB40007F;
	neg.f32 	%f126, %f125;
	fma.rn.f32 	%f127, %f121, 0f3FB8AA3B, %f126;
	fma.rn.f32 	%f128, %f121, 0f32A57060, %f127;
	mov.b32 	%r54, %f124;
	shl.b32 	%r55, %r54, 23;
	mov.b32 	%f129, %r55;
	ex2.approx.ftz.f32 	%f130, %f128;
	mul.f32 	%f131, %f130, %f129;
	fma.rn.f32 	%f132, %f120, %f119, %f131;
	setp.lt.f32 	%p14, %f132, 0f00800000;
	mul.f32 	%f133, %f132, 0f4B000000;
	selp.f32 	%f134, %f133, %f132, %p14;
	selp.f32 	%f135, 0fC1B80000, 0f00000000, %p14;
	mov.b32 	%r56, %f134;
	add.s32 	%r57, %r56, -1059760811;
	and.b32  	%r58, %r57, -8388608;
	sub.s32 	%r59, %r56, %r58;
	mov.b32 	%f136, %r59;
	cvt.rn.f32.s32 	%f137, %r58;
	fma.rn.f32 	%f138, %f137, 0f34000000, %f135;
	add.f32 	%f139, %f136, 0fBF800000;
	fma.rn.f32 	%f140, %f139, 0fBE055027, 0f3E1039F6;
	fma.rn.f32 	%f141, %f140, %f139, 0fBDF8CDCC;
	fma.rn.f32 	%f142, %f141, %f139, 0f3E0F2955;
	fma.rn.f32 	%f143, %f142, %f139, 0fBE2AD8B9;
	fma.rn.f32 	%f144, %f143, %f139, 0f3E4CED0B;
	fma.rn.f32 	%f145, %f144, %f139, 0fBE7FFF22;
	fma.rn.f32 	%f146, %f145, %f139, 0f3EAAAA78;
	fma.rn.f32 	%f147, %f146, %f139, 0fBF000000;
	mul.f32 	%f148, %f139, %f147;
	fma.rn.f32 	%f149, %f148, %f139, %f139;
	fma.rn.f32 	%f150, %f138, 0f3F317218, %f149;
	setp.gt.u32 	%p15, %r56, 2139095039;
	fma.rn.f32 	%f151, %f134, 0f7F800000, 0f7F800000;
	selp.f32 	%f152, %f151, %f150, %p15;
	setp.eq.f32 	%p16, %f134, 0f00000000;
	selp.f32 	%f153, 0fFF800000, %f152, %p16;
	add.f32 	%f155, %f108, %f153;
$L__BB4_8:
	mad.lo.s32 	%r60, %r4, %r15, %r2;
	cvta.to.global.u64 	%rd10, %rd3;
	mul.wide.s32 	%rd11, %r60, 4;
	add.s64 	%rd12, %rd10, %rd11;
	st.global.f32 	[%rd12], %f155;
$L__BB4_9:
	ret;

}
	// .globl	_Z18kernel_forward_dmrIfEvPT_S1_S1_iiiiii
.visible .entry _Z18kernel_forward_dmrIfEvPT_S1_S1_iiiiii(
	.param .u64 .ptr .align 1 _Z18kernel_forward_dmrIfEvPT_S1_S1_iiiiii_param_0,
	.param .u64 .ptr .align 1 _Z18kernel_forward_dmrIfEvPT_S1_S1_iiiiii_param_1,
	.param .u64 .ptr .align 1 _Z18kernel_forward_dmrIfEvPT_S1_S1_iiiiii_param_2,
	.param .u32 _Z18kernel_forward_dmrIfEvPT_S1_S1_iiiiii_param_3,
	.param .u32 _Z18kernel_forward_dmrIfEvPT_S1_S1_iiiiii_param_4,
	.param .u32 _Z18kernel_forward_dmrIfEvPT_S1_S1_iiiiii_param_5,
	.param .u32 _Z18kernel_forward_dmrIfEvPT_S1_S1_iiiiii_param_6,
	.param .u32 _Z18kernel_forward_dmrIfEvPT_S1_S1_iiiiii_param_7,
	.param .u32 _Z18kernel_forward_dmrIfEvPT_S1_S1_iiiiii_param_8
)
{
	.reg .pred 	%p<17>;
	.reg .b32 	%r<85>;
	.reg .b32 	%f<214>;
	.reg .b64 	%rd<20>;
	// demoted variable
	.shared .align 4 .b8 _ZZ18kernel_forward_dmrIfEvPT_S1_S1_iiiiiiE7result1[4000];
	// demoted variable
	.shared .align 4 .b8 _ZZ18kernel_forward_dmrIfEvPT_S1_S1_iiiiiiE7result2[4000];
	// demoted variable
	.shared .align 4 .b8 _ZZ18kernel_forward_dmrIfEvPT_S1_S1_iiiiiiE7result3[4000];
	// demoted variable
	.shared .align 4 .b8 _ZZ18kernel_forward_dmrIfEvPT_S1_S1_iiiiiiE7result4[4000];
	ld.param.u64 	%rd2, [_Z18kernel_forward_dmrIfEvPT_S1_S1_iiiiii_param_0];
	ld.param.u64 	%rd3, [_Z18kernel_forward_dmrIfEvPT_S1_S1_iiiiii_param_1];
	ld.param.u64 	%rd4, [_Z18kernel_forward_dmrIfEvPT_S1_S1_iiiiii_param_2];
	ld.param.u32 	%r16, [_Z18kernel_forward_dmrIfEvPT_S1_S1_iiiiii_param_4];
	ld.param.u32 	%r20, [_Z18kernel_forward_dmrIfEvPT_S1_S1_iiiiii_param_5];
	ld.param.u32 	%r17, [_Z18kernel_forward_dmrIfEvPT_S1_S1_iiiiii_param_6];
	ld.param.u32 	%r18, [_Z18kernel_forward_dmrIfEvPT_S1_S1_iiiiii_param_7];
	ld.param.u32 	%r19, [_Z18kernel_forward_dmrIfEvPT_S1_S1_iiiiii_param_8];
	mov.u32 	%r1, %ctaid.y;
	mov.u32 	%r2, %ctaid.z;
	add.s32 	%r3, %r20, %r1;
	setp.ge.s32 	%p1, %r3, %r16;
	@%p1 bra 	$L__BB5_6;
	mov.u32 	%r21, %ctaid.x;
	cvta.to.global.u64 	%rd5, %rd4;
	cvta.to.global.u64 	%rd6, %rd2;
	mov.u32 	%r22, %tid.x;
	mul.lo.s32 	%r23, %r16, %r21;
	mul.lo.s32 	%r24, %r16, %r1;
	mad.lo.s32 	%r25, %r23, %r16, %r24;
	add.s32 	%r4, %r25, %r3;
	mad.lo.s32 	%r26, %r4, %r17, %r22;
	mul.wide.s32 	%rd7, %r26, 4;
	add.s64 	%rd8, %rd5, %rd7;
	ld.global.nc.f32 	%f13, [%rd8];
	add.s32 	%r27, %r18, %r17;
	mad.lo.s32 	%r28, %r27, %r21, %r22;
	mul.lo.s32 	%r29, %r19, %r28;
	shl.b32 	%r30, %r29, 2;
	add.s32 	%r31, %r30, %r2;
	mul.wide.s32 	%rd9, %r31, 4;
	add.s64 	%rd10, %rd6, %rd9;
	ld.global.nc.f32 	%f14, [%rd10];
	add.f32 	%f15, %f13, %f14;
	shl.b32 	%r32, %r22, 2;
	mov.u32 	%r80, _ZZ18kernel_forward_dmrIfEvPT_S1_S1_iiiiiiE7result1;
	add.s32 	%r34, %r80, %r32;
	st.shared.f32 	[%r34], %f15;
	mul.wide.s32 	%rd1, %r19, 4;
	add.s64 	%rd11, %rd10, %rd1;
	ld.global.nc.f32 	%f16, [%rd11];
	add.f32 	%f17, %f13, %f16;
	mov.u32 	%r81, _ZZ18kernel_forward_dmrIfEvPT_S1_S1_iiiiiiE7result2;
	add.s32 	%r36, %r81, %r32;
	st.shared.f32 	[%r36], %f17;
	add.s64 	%rd12, %rd11, %rd1;
	ld.global.nc.f32 	%f18, [%rd12];
	add.f32 	%f19, %f13, %f18;
	mov.u32 	%r82, _ZZ18kernel_forward_dmrIfEvPT_S1_S1_iiiiiiE7result3;
	add.s32 	%r38, %r82, %r32;
	st.shared.f32 	[%r38], %f19;
	add.s64 	%rd13, %rd12, %rd1;
	ld.global.nc.f32 	%f20, [%rd13];
	add.f32 	%f21, %f13, %f20;
	mov.u32 	%r83, _ZZ18kernel_forward_dmrIfEvPT_S1_S1_iiiiiiE7result4;
	add.s32 	%r40, %r83, %r32;
	st.shared.f32 	[%r40], %f21;
	bar.sync 	0;
	setp.ne.s32 	%p2, %r22, 0;
	@%p2 bra 	$L__BB5_6;
	setp.lt.s32 	%p3, %r17, 1;
	mov.f32 	%f210, 0fFF800000;
	mov.f32 	%f211, %f210;
	mov.f32 	%f212, %f210;
	mov.f32 	%f213, %f210;
	@%p3 bra 	$L__BB5_5;
	neg.s32 	%r84, %r17;
	mov.f32 	%f213, 0fFF800000;
	mov.f32 	%f212, %f213;
	mov.f32 	%f211, %f213;
	mov.f32 	%f210, %f213;
$L__BB5_4:
	ld.shared.f32 	%f24, [%r80];
	max.f32 	%f25, %f210, %f24;
	sub.f32 	%f26, %f210, %f25;
	fma.rn.f32 	%f27, %f26, 0f3BBB989D, 0f3F000000;
	cvt.sat.f32.f32 	%f28, %f27;
	mov.f32 	%f29, 0f4B400001;
	mov.f32 	%f30, 0f437C0000;
	fma.rm.f32 	%f31, %f28, %f30, %f29;
	add.f32 	%f32, %f31, 0fCB40007F;
	neg.f32 	%f33, %f32;
	fma.rn.f32 	%f34, %f26, 0f3FB8AA3B, %f33;
	fma.rn.f32 	%f35, %f26, 0f32A57060, %f34;
	mov.b32 	%r45, %f31;
	shl.b32 	%r46, %r45, 23;
	mov.b32 	%f36, %r46;
	ex2.approx.ftz.f32 	%f37, %f35;
	sub.f32 	%f38, %f24, %f25;
	fma.rn.f32 	%f39, %f38, 0f3BBB989D, 0f3F000000;
	cvt.sat.f32.f32 	%f40, %f39;
	fma.rm.f32 	%f41, %f40, %f30, %f29;
	add.f32 	%f42, %f41, 0fCB40007F;
	neg.f32 	%f43, %f42;
	fma.rn.f32 	%f44, %f38, 0f3FB8AA3B, %f43;
	fma.rn.f32 	%f45, %f38, 0f32A57060, %f44;
	mov.b32 	%r47, %f41;
	shl.b32 	%r48, %r47, 23;
	mov.b32 	%f46, %r48;
	ex2.approx.ftz.f32 	%f47, %f45;
	mul.f32 	%f48, %f47, %f46;
	fma.rn.f32 	%f49, %f37, %f36, %f48;
	setp.lt.f32 	%p4, %f49, 0f00800000;
	mul.f32 	%f50, %f49, 0f4B000000;
	selp.f32 	%f51, %f50, %f49, %p4;
	selp.f32 	%f52, 0fC1B80000, 0f00000000, %p4;
	mov.b32 	%r49, %f51;
	add.s32 	%r50, %r49, -1059760811;
	and.b32  	%r51, %r50, -8388608;
	sub.s32 	%r52, %r49, %r51;
	mov.b32 	%f53, %r52;
	cvt.rn.f32.s32 	%f54, %r51;
	fma.rn.f32 	%f55, %f54, 0f34000000, %f52;
	add.f32 	%f56, %f53, 0fBF800000;
	fma.rn.f32 	%f57, %f56, 0fBE055027, 0f3E1039F6;
	fma.rn.f32 	%f58, %f57, %f56, 0fBDF8CDCC;
	fma.rn.f32 	%f59, %f58, %f56, 0f3E0F2955;
	fma.rn.f32 	%f60, %f59, %f56, 0fBE2AD8B9;
	fma.rn.f32 	%f61, %f60, %f56, 0f3E4CED0B;
	fma.rn.f32 	%f62, %f61, %f56, 0fBE7FFF22;
	fma.rn.f32 	%f63, %f62, %f56, 0f3EAAAA78;
	fma.rn.f32 	%f64, %f63, %f56, 0fBF000000;
	mul.f32 	%f65, %f56, %f64;
	fma.rn.f32 	%f66, %f65, %f56, %f56;
	fma.rn.f32 	%f67, %f55, 0f3F317218, %f66;
	setp.gt.u32 	%p5, %r49, 2139095039;
	fma.rn.f32 	%f68, %f51, 0f7F800000, 0f7F800000;
	selp.f32 	%f69, %f68, %f67, %p5;
	setp.eq.f32 	%p6, %f51, 0f00000000;
	selp.f32 	%f70, 0fFF800000, %f69, %p6;
	add.f32 	%f210, %f25, %f70;
	ld.shared.f32 	%f71, [%r81];
	max.f32 	%f72, %f211, %f71;
	sub.f32 	%f73, %f211, %f72;
	fma.rn.f32 	%f74, %f73, 0f3BBB989D, 0f3F000000;
	cvt.sat.f32.f32 	%f75, %f74;
	fma.rm.f32 	%f76, %f75, %f30, %f29;
	add.f32 	%f77, %f76, 0fCB40007F;
	neg.f32 	%f78, %f77;
	fma.rn.f32 	%f79, %f73, 0f3FB8AA3B, %f78;
	fma.rn.f32 	%f80, %f73, 0f32A57060, %f79;
	mov.b32 	%r53, %f76;
	shl.b32 	%r54, %r53, 23;
	mov.b32 	%f81, %r54;
	ex2.approx.ftz.f32 	%f82, %f80;
	sub.f32 	%f83, %f71, %f72;
	fma.rn.f32 	%f84, %f83, 0f3BBB989D, 0f3F000000;
	cvt.sat.f32.f32 	%f85, %f84;
	fma.rm.f32 	%f86, %f85, %f30, %f29;
	add.f32 	%f87, %f86, 0fCB40007F;
	neg.f32 	%f88, %f87;
	fma.rn.f32 	%f89, %f83, 0f3FB8AA3B, %f88;
	fma.rn.f32 	%f90, %f83, 0f32A57060, %f89;
	mov.b32 	%r55, %f86;
	shl.b32 	%r56, %r55, 23;
	mov.b32 	%f91, %r56;
	ex2.approx.ftz.f32 	%f92, %f90;
	mul.f32 	%f93, %f92, %f91;
	fma.rn.f32 	%f94, %f82, %f81, %f93;
	setp.lt.f32 	%p7, %f94, 0f00800000;
	mul.f32 	%f95, %f94, 0f4B000000;
	selp.f32 	%f96, %f95, %f94, %p7;
	selp.f32 	%f97, 0fC1B80000, 0f00000000, %p7;
	mov.b32 	%r57, %f96;
	add.s32 	%r58, %r57, -1059760811;
	and.b32  	%r59, %r58, -8388608;
	sub.s32 	%r60, %r57, %r59;
	mov.b32 	%f98, %r60;
	cvt.rn.f32.s32 	%f99, %r59;
	fma.rn.f32 	%f100, %f99, 0f34000000, %f97;
	add.f32 	%f101, %f98, 0fBF800000;
	fma.rn.f32 	%f102, %f101, 0fBE055027, 0f3E1039F6;
	fma.rn.f32 	%f103, %f102, %f101, 0fBDF8CDCC;
	fma.rn.f32 	%f104, %f103, %f101, 0f3E0F2955;
	fma.rn.f32 	%f105, %f104, %f101, 0fBE2AD8B9;
	fma.rn.f32 	%f106, %f105, %f101, 0f3E4CED0B;
	fma.rn.f32 	%f107, %f106, %f101, 0fBE7FFF22;
	fma.rn.f32 	%f108, %f107, %f101, 0f3EAAAA78;
	fma.rn.f32 	%f109, %f108, %f101, 0fBF000000;
	mul.f32 	%f110, %f101, %f109;
	fma.rn.f32 	%f111, %f110, %f101, %f101;
	fma.rn.f32 	%f112, %f100, 0f3F317218, %f111;
	setp.gt.u32 	%p8, %r57, 2139095039;
	fma.rn.f32 	%f113, %f96, 0f7F800000, 0f7F800000;
	selp.f32 	%f114, %f113, %f112, %p8;
	setp.eq.f32 	%p9, %f96, 0f00000000;
	selp.f32 	%f115, 0fFF800000, %f114, %p9;
	add.f32 	%f211, %f72, %f115;
	ld.shared.f32 	%f116, [%r82];
	max.f32 	%f117, %f212, %f116;
	sub.f32 	%f118, %f212, %f117;
	fma.rn.f32 	%f119, %f118, 0f3BBB989D, 0f3F000000;
	cvt.sat.f32.f32 	%f120, %f119;
	fma.rm.f32 	%f121, %f120, %f30, %f29;
	add.f32 	%f122, %f121, 0fCB40007F;
	neg.f32 	%f123, %f122;
	fma.rn.f32 	%f124, %f118, 0f3FB8AA3B, %f123;
	fma.rn.f32 	%f125, %f118, 0f32A57060, %f124;
	mov.b32 	%r61, %f121;
	shl.b32 	%r62, %r61, 23;
	mov.b32 	%f126, %r62;
	ex2.approx.ftz.f32 	%f127, %f125;
	sub.f32 	%f128, %f116, %f117;
	fma.rn.f32 	%f129, %f128, 0f3BBB989D, 0f3F000000;
	cvt.sat.f32.f32 	%f130, %f129;
	fma.rm.f32 	%f131, %f130, %f30, %f29;
	add.f32 	%f132, %f131, 0fCB40007F;
	neg.f32 	%f133, %f132;
	fma.rn.f32 	%f134, %f128, 0f3FB8AA3B, %f133;
	fma.rn.f32 	%f135, %f128, 0f32A57060, %f134;
	mov.b32 	%r63, %f131;
	shl.b32 	%r64, %r63, 23;
	mov.b32 	%f136, %r64;
	ex2.approx.ftz.f32 	%f137, %f135;
	mul.f32 	%f138, %f137, %f136;
	fma.rn.f32 	%f139, %f127, %f126, %f138;
	setp.lt.f32 	%p10, %f139, 0f00800000;
	mul.f32 	%f140, %f139, 0f4B000000;
	selp.f32 	%f141, %f140, %f139, %p10;
	selp.f32 	%f142, 0fC1B80000, 0f00000000, %p10;
	mov.b32 	%r65, %f141;
	add.s32 	%r66, %r65, -1059760811;
	and.b32  	%r67, %r66, -8388608;
	sub.s32 	%r68, %r65, %r67;
	mov.b32 	%f143, %r68;
	cvt.rn.f32.s32 	%f144, %r67;
	fma.rn.f32 	%f145, %f144, 0f34000000, %f142;
	add.f32 	%f146, %f143, 0fBF800000;
	fma.rn.f32 	%f147, %f146, 0fBE055027, 0f3E1039F6;
	fma.rn.f32 	%f148, %f147, %f146, 0fBDF8CDCC;
	fma.rn.f32 	%f149, %f148, %f146, 0f3E0F2955;
	fma.rn.f32 	%f150, %f149, %f146, 0fBE2AD8B9;
	fma.rn.f32 	%f151, %f150, %f146, 0f3E4CED0B;
	fma.rn.f32 	%f152, %f151, %f146, 0fBE7FFF22;
	fma.rn.f32 	%f153, %f152, %f146, 0f3EAAAA78;
	fma.rn.f32 	%f154, %f153, %f146, 0fBF000000;
	mul.f32 	%f155, %f146, %f154;
	fma.rn.f32 	%f156, %f155, %f146, %f146;
	fma.rn.f32 	%f157, %f145, 0f3F317218, %f156;
	setp.gt.u32 	%p11, %r65, 2139095039;
	fma.rn.f32 	%f158, %f141, 0f7F800000, 0f7F800000;
	selp.f32 	%f159, %f158, %f157, %p11;
	setp.eq.f32 	%p12, %f141, 0f00000000;
	selp.f32 	%f160, 0fFF800000, %f159, %p12;
	add.f32 	%f212, %f117, %f160;
	ld.shared.f32 	%f161, [%r83];
	max.f32 	%f162, %f213, %f161;
	sub.f32 	%f163, %f213, %f162;
	fma.rn.f32 	%f164, %f163, 0f3BBB989D, 0f3F000000;
	cvt.sat.f32.f32 	%f165, %f164;
	fma.rm.f32 	%f166, %f165, %f30, %f29;
	add.f32 	%f167, %f166, 0fCB40007F;
	neg.f32 	%f168, %f167;
	fma.rn.f32 	%f169, %f163, 0f3FB8AA3B, %f168;
	fma.rn.f32 	%f170, %f163, 0f32A57060, %f169;
	mov.b32 	%r69, %f166;
	shl.b32 	%r70, %r69, 23;
	mov.b32 	%f171, %r70;
	ex2.approx.ftz.f32 	%f172, %f170;
	sub.f32 	%f173, %f161, %f162;
	fma.rn.f32 	%f174, %f173, 0f3BBB989D, 0f3F000000;
	cvt.sat.f32.f32 	%f175, %f174;
	fma.rm.f32 	%f176, %f175, %f30, %f29;
	add.f32 	%f177, %f176, 0fCB40007F;
	neg.f32 	%f178, %f177;
	fma.rn.f32 	%f179, %f173, 0f3FB8AA3B, %f178;
	fma.rn.f32 	%f180, %f173, 0f32A57060, %f179;
	mov.b32 	%r71, %f176;
	shl.b32 	%r72, %r71, 23;
	mov.b32 	%f181, %r72;
	ex2.approx.ftz.f32 	%f182, %f180;
	mul.f32 	%f183, %f182, %f181;
	fma.rn.f32 	%f184, %f172, %f171, %f183;
	setp.lt.f32 	%p13, %f184, 0f00800000;
	mul.f32 	%f185, %f184, 0f4B000000;
	selp.f32 	%f186, %f185, %f184, %p13;
	selp.f32 	%f187, 0fC1B80000, 0f00000000, %p13;
	mov.b32 	%r73, %f186;
	add.s32 	%r74, %r73, -1059760811;
	and.b32  	%r75, %r74, -8388608;
	sub.s32 	%r76, %r73, %r75;
	mov.b32 	%f188, %r76;
	cvt.rn.f32.s32 	%f189, %r75;
	fma.rn.f32 	%f190, %f189, 0f34000000, %f187;
	add.f32 	%f191, %f188, 0fBF800000;
	fma.rn.f32 	%f192, %f191, 0fBE055027, 0f3E1039F6;
	fma.rn.f32 	%f193, %f192, %f191, 0fBDF8CDCC;
	fma.rn.f32 	%f194, %f193, %f191, 0f3E0F2955;
	fma.rn.f32 	%f195, %f194, %f191, 0fBE2AD8B9;
	fma.rn.f32 	%f196, %f195, %f191, 0f3E4CED0B;
	fma.rn.f32 	%f197, %f196, %f191, 0fBE7FFF22;
	fma.rn.f32 	%f198, %f197, %f191, 0f3EAAAA78;
	fma.rn.f32 	%f199, %f198, %f191, 0fBF000000;
	mul.f32 	%f200, %f191, %f199;
	fma.rn.f32 	%f201, %f200, %f191, %f191;
	fma.rn.f32 	%f202, %f190, 0f3F317218, %f201;
	setp.gt.u32 	%p14, %r73, 2139095039;
	fma.rn.f32 	%f203, %f186, 0f7F800000, 0f7F800000;
	selp.f32 	%f204, %f203, %f202, %p14;
	setp.eq.f32 	%p15, %f186, 0f00000000;
	selp.f32 	%f205, 0fFF800000, %f204, %p15;
	add.f32 	%f213, %f162, %f205;
	add.s32 	%r84, %r84, 1;
	setp.ne.s32 	%p16, %r84, 0;
	add.s32 	%r83, %r83, 4;
	add.s32 	%r82, %r82, 4;
	add.s32 	%r81, %r81, 4;
	add.s32 	%r80, %r80, 4;
	@%p16 bra 	$L__BB5_4;
$L__BB5_5:
	mul.lo.s32 	%r77, %r4, %r19;
	shl.b32 	%r78, %r77, 2;
	add.s32 	%r79, %r78, %r2;
	cvta.to.global.u64 	%rd14, %rd3;
	mul.wide.s32 	%rd15, %r79, 4;
	add.s64 	%rd16, %rd14, %rd15;
	st.global.f32 	[%rd16], %f210;
	add.s64 	%rd17, %rd16, %rd1;
	st.global.f32 	[%rd17], %f211;
	add.s64 	%rd18, %rd17, %rd1;
	st.global.f32 	[%rd18], %f212;
	add.s64 	%rd19, %rd18, %rd1;
	st.global.f32 	[%rd19], %f213;
$L__BB5_6:
	ret;

}
	// .globl	_Z17kernel_forward_d1IfEvPT_S1_S1_S1_iiiii
.visible .entry _Z17kernel_forward_d1IfEvPT_S1_S1_S1_iiiii(
	.param .u64 .ptr .align 1 _Z17kernel_forward_d1IfEvPT_S1_S1_S1_iiiii_param_0,
	.param .u64 .ptr .align 1 _Z17kernel_forward_d1IfEvPT_S1_S1_S1_iiiii_param_1,
	.param .u64 .ptr .align 1 _Z17kernel_forward_d1IfEvPT_S1_S1_S1_iiiii_param_2,
	.param .u64 .ptr .align 1 _Z17kernel_forward_d1IfEvPT_S1_S1_S1_iiiii_param_3,
	.param .u32 _Z17kernel_forward_d1IfEvPT_S1_S1_S1_iiiii_param_4,
	.param .u32 _Z17kernel_forward_d1IfEvPT_S1_S1_S1_iiiii_param_5,
	.param .u32 _Z17kernel_forward_d1IfEvPT_S1_S1_S1_iiiii_param_6,
	.param .u32 _Z17kernel_forward_d1IfEvPT_S1_S1_S1_iiiii_param_7,
	.param .u32 _Z17kernel_forward_d1IfEvPT_S1_S1_S1_iiiii_param_8
)
{
	.reg .pred 	%p<18>;
	.reg .b32 	%r<81>;
	.reg .b32 	%f<160>;
	.reg .b64 	%rd<22>;
	// demoted variable
	.shared .align 4 .b8 _ZZ17kernel_forward_d1IfEvPT_S1_S1_S1_iiiiiE6result[4000];
	ld.param.u64 	%rd1, [_Z17kernel_forward_d1IfEvPT_S1_S1_S1_iiiii_param_0];
	ld.param.u64 	%rd2, [_Z17kernel_forward_d1IfEvPT_S1_S1_S1_iiiii_param_1];
	ld.param.u64 	%rd3, [_Z17kernel_forward_d1IfEvPT_S1_S1_S1_iiiii_param_2];
	ld.param.u64 	%rd4, [_Z17kernel_forward_d1IfEvPT_S1_S1_S1_iiiii_param_3];
	ld.param.u32 	%r18, [_Z17kernel_forward_d1IfEvPT_S1_S1_S1_iiiii_param_5];
	ld.param.u32 	%r19, [_Z17kernel_forward_d1IfEvPT_S1_S1_S1_iiiii_param_6];
	ld.param.u32 	%r20, [_Z17kernel_forward_d1IfEvPT_S1_S1_S1_iiiii_param_7];
	ld.param.u32 	%r21, [_Z17kernel_forward_d1IfEvPT_S1_S1_S1_iiiii_param_8];
	mov.u32 	%r22, %ctaid.x;
	sub.s32 	%r23, %r18, %r19;
	div.u32 	%r1, %r22, %r23;
	mul.lo.s32 	%r24, %r1, %r23;
	sub.s32 	%r2, %r22, %r24;
	mov.u32 	%r25, %ctaid.y;
	div.u32 	%r3, %r25, %r23;
	mul.lo.s32 	%r26, %r3, %r23;
	sub.s32 	%r27, %r25, %r26;
	add.s32 	%r4, %r27, 1;
	add.s32 	%r28, %r2, %r19;
	add.s32 	%r5, %r28, %r4;
	setp.ge.s32 	%p1, %r5, %r18;
	@%p1 bra 	$L__BB6_10;
	mov.u32 	%r6, %ctaid.z;
	add.s32 	%r29, %r3, 1;
	add.s32 	%r7, %r29, %r2;
	setp.ge.s32 	%p2, %r29, %r19;
	@%p2 bra 	$L__BB6_10;
	mov.u32 	%r30, %tid.x;
	bar.sync 	0;
	mul.lo.s32 	%r31, %r18, %r18;
	mul.lo.s32 	%r8, %r31, %r1;
	mul.lo.s32 	%r32, %r8, %r21;
	cvt.s64.s32 	%rd5, %r32;
	mul.lo.s32 	%r9, %r2, %r18;
	add.s32 	%r33, %r7, %r9;
	mad.lo.s32 	%r34, %r33, %r21, %r30;
	cvt.s64.s32 	%rd6, %r34;
	add.s64 	%rd7, %rd6, %rd5;
	cvta.to.global.u64 	%rd8, %rd2;
	shl.b64 	%rd9, %rd7, 2;
	add.s64 	%rd10, %rd8, %rd9;
	ld.global.nc.f32 	%f7, [%rd10];
	add.s32 	%r35, %r4, %r7;
	mad.lo.s32 	%r10, %r35, %r18, %r5;
	mad.lo.s32 	%r36, %r10, %r21, %r30;
	cvt.s64.s32 	%rd11, %r36;
	add.s64 	%rd12, %rd11, %rd5;
	cvta.to.global.u64 	%rd13, %rd3;
	shl.b64 	%rd14, %rd12, 2;
	add.s64 	%rd15, %rd13, %rd14;
	ld.global.nc.f32 	%f8, [%rd15];
	add.f32 	%f9, %f7, %f8;
	mad.lo.s32 	%r37, %r1, %r20, %r6;
	mad.lo.s32 	%r38, %r37, %r21, %r30;
	cvta.to.global.u64 	%rd16, %rd1;
	mul.wide.s32 	%rd17, %r38, 4;
	add.s64 	%rd18, %rd16, %rd17;
	ld.global.nc.f32 	%f10, [%rd18];
	add.f32 	%f11, %f9, %f10;
	shl.b32 	%r39, %r30, 2;
	mov.u32 	%r40, _ZZ17kernel_forward_d1IfEvPT_S1_S1_S1_iiiiiE6result;
	add.s32 	%r41, %r40, %r39;
	st.shared.f32 	[%r41], %f11;
	bar.sync 	0;
	setp.ne.s32 	%p3, %r30, 0;
	@%p3 bra 	$L__BB6_10;
	setp.lt.s32 	%p4, %r21, 1;
	mov.f32 	%f157, 0fFF800000;
	@%p4 bra 	$L__BB6_9;
	setp.eq.s32 	%p5, %r21, 1;
	mov.f32 	%f157, 0fFF800000;
	mov.b32 	%r80, 0;
	@%p5 bra 	$L__BB6_7;
	and.b32  	%r80, %r21, 2147483646;
	add.s32 	%r78, %r40, 4;
	neg.s32 	%r79, %r80;
	mov.f32 	%f157, 0fFF800000;
$L__BB6_6:
	ld.shared.f32 	%f16, [%r78+-4];
	max.f32 	%f17, %f157, %f16;
	sub.f32 	%f18, %f157, %f17;
	fma.rn.f32 	%f19, %f18, 0f3BBB989D, 0f3F000000;
	cvt.sat.f32.f32 	%f20, %f19;
	mov.f32 	%f21, 0f4B400001;
	mov.f32 	%f22, 0f437C0000;
	fma.rm.f32 	%f23, %f20, %f22, %f21;
	add.f32 	%f24, %f23, 0fCB40007F;
	neg.f32 	%f25, %f24;
	fma.rn.f32 	%f26, %f18, 0f3FB8AA3B, %f25;
	fma.rn.f32 	%f27, %f18, 0f32A57060, %f26;
	mov.b32 	%r45, %f23;
	shl.b32 	%r46, %r45, 23;
	mov.b32 	%f28, %r46;
	ex2.approx.ftz.f32 	%f29, %f27;
	sub.f32 	%f30, %f16, %f17;
	fma.rn.f32 	%f31, %f30, 0f3BBB989D, 0f3F000000;
	cvt.sat.f32.f32 	%f32, %f31;
	fma.rm.f32 	%f33, %f32, %f22, %f21;
	add.f32 	%f34, %f33, 0fCB40007F;
	neg.f32 	%f35, %f34;
	fma.rn.f32 	%f36, %f30, 0f3FB8AA3B, %f35;
	fma.rn.f32 	%f37, %f30, 0f32A57060, %f36;
	mov.b32 	%r47, %f33;
	shl.b32 	%r48, %r47, 23;
	mov.b32 	%f38, %r48;
	ex2.approx.ftz.f32 	%f39, %f37;
	mul.f32 	%f40, %f39, %f38;
	fma.rn.f32 	%f41, %f29, %f28, %f40;
	setp.lt.f32 	%p6, %f41, 0f00800000;
	mul.f32 	%f42, %f41, 0f4B000000;
	selp.f32 	%f43, %f42, %f41, %p6;
	selp.f32 	%f44, 0fC1B80000, 0f00000000, %p6;
	mov.b32 	%r49, %f43;
	add.s32 	%r50, %r49, -1059760811;
	and.b32  	%r51, %r50, -8388608;
	sub.s32 	%r52, %r49, %r51;
	mov.b32 	%f45, %r52;
	cvt.rn.f32.s32 	%f46, %r51;
	fma.rn.f32 	%f47, %f46, 0f34000000, %f44;
	add.f32 	%f48, %f45, 0fBF800000;
	fma.rn.f32 	%f49, %f48, 0fBE055027, 0f3E1039F6;
	fma.rn.f32 	%f50, %f49, %f48, 0fBDF8CDCC;
	fma.rn.f32 	%f51, %f50, %f48, 0f3E0F2955;
	fma.rn.f32 	%f52, %f51, %f48, 0fBE2AD8B9;
	fma.rn.f32 	%f53, %f52, %f48, 0f3E4CED0B;
	fma.rn.f32 	%f54, %f53, %f48, 0fBE7FFF22;
	fma.rn.f32 	%f55, %f54, %f48, 0f3EAAAA78;
	fma.rn.f32 	%f56, %f55, %f48, 0fBF000000;
	mul.f32 	%f57, %f48, %f56;
	fma.rn.f32 	%f58, %f57, %f48, %f48;
	fma.rn.f32 	%f59, %f47, 0f3F317218, %f58;
	setp.gt.u32 	%p7, %r49, 2139095039;
	fma.rn.f32 	%f60, %f43, 0f7F800000, 0f7F800000;
	selp.f32 	%f61, %f60, %f59, %p7;
	setp.eq.f32 	%p8, %f43, 0f00000000;
	selp.f32 	%f62, 0fFF800000, %f61, %p8;
	add.f32 	%f63, %f17, %f62;
	ld.shared.f32 	%f64, [%r78];
	max.f32 	%f65, %f63, %f64;
	sub.f32 	%f66, %f63, %f65;
	fma.rn.f32 	%f67, %f66, 0f3BBB989D, 0f3F000000;
	cvt.sat.f32.f32 	%f68, %f67;
	fma.rm.f32 	%f69, %f68, %f22, %f21;
	add.f32 	%f70, %f69, 0fCB40007F;
	neg.f32 	%f71, %f70;
	fma.rn.f32 	%f72, %f66, 0f3FB8AA3B, %f71;
	fma.rn.f32 	%f73, %f66, 0f32A57060, %f72;
	mov.b32 	%r53, %f69;
	shl.b32 	%r54, %r53, 23;
	mov.b32 	%f74, %r54;
	ex2.approx.ftz.f32 	%f75, %f73;
	sub.f32 	%f76, %f64, %f65;
	fma.rn.f32 	%f77, %f76, 0f3BBB989D, 0f3F000000;
	cvt.sat.f32.f32 	%f78, %f77;
	fma.rm.f32 	%f79, %f78, %f22, %f21;
	add.f32 	%f80, %f79, 0fCB40007F;
	neg.f32 	%f81, %f80;
	fma.rn.f32 	%f82, %f76, 0f3FB8AA3B, %f81;
	fma.rn.f32 	%f83, %f76, 0f32A57060, %f82;
	mov.b32 	%r55, %f79;
	shl.b32 	%r56, %r55, 23;
	mov.b32 	%f84, %r56;
	ex2.approx.ftz.f32 	%f85, %f83;
	mul.f32 	%f86, %f85, %f84;
	fma.rn.f32 	%f87, %f75, %f74, %f86;
	setp.lt.f32 	%p9, %f87, 0f00800000;
	mul.f32 	%f88, %f87, 0f4B000000;
	selp.f32 	%f89, %f88, %f87, %p9;
	selp.f32 	%f90, 0fC1B80000, 0f00000000, %p9;
	mov.b32 	%r57, %f89;
	add.s32 	%r58, %r57, -1059760811;
	and.b32  	%r59, %r58, -8388608;
	sub.s32 	%r60, %r57, %r59;
	mov.b32 	%f91, %r60;
	cvt.rn.f32.s32 	%f92, %r59;
	fma.rn.f32 	%f93, %f92, 0f34000000, %f90;
	add.f32 	%f94, %f91, 0fBF800000;
	fma.rn.f32 	%f95, %f94, 0fBE055027, 0f3E1039F6;
	fma.rn.f32 	%f96, %f95, %f94, 0fBDF8CDCC;
	fma.rn.f32 	%f97, %f96, %f94, 0f3E0F2955;
	fma.rn.f32 	%f98, %f97, %f94, 0fBE2AD8B9;
	fma.rn.f32 	%f99, %f98, %f94, 0f3E4CED0B;
	fma.rn.f32 	%f100, %f99, %f94, 0fBE7FFF22;
	fma.rn.f32 	%f101, %f100, %f94, 0f3EAAAA78;
	fma.rn.f32 	%f102, %f101, %f94, 0fBF000000;
	mul.f32 	%f103, %f94, %f102;
	fma.rn.f32 	%f104, %f103, %f94, %f94;
	fma.rn.f32 	%f105, %f93, 0f3F317218, %f104;
	setp.gt.u32 	%p10, %r57, 2139095039;
	fma.rn.f32 	%f106, %f89, 0f7F800000, 0f7F800000;
	selp.f32 	%f107, %f106, %f105, %p10;
	setp.eq.f32 	%p11, %f89, 0f00000000;
	selp.f32 	%f108, 0fFF800000, %f107, %p11;
	add.f32 	%f157, %f65, %f108;
	add.s32 	%r79, %r79, 2;
	add.s32 	%r78, %r78, 8;
	setp.ne.s32 	%p12, %r79, 0;
	@%p12 bra 	$L__BB6_6;
$L__BB6_7:
	and.b32  	%r61, %r21, 1;
	setp.eq.b32 	%p13, %r61, 1;
	not.pred 	%p14, %p13;
	@%p14 bra 	$L__BB6_9;
	shl.b32 	%r62, %r80, 2;
	add.s32 	%r64, %r40, %r62;
	ld.shared.f32 	%f109, [%r64];
	max.f32 	%f110, %f157, %f109;
	sub.f32 	%f111, %f157, %f110;
	fma.rn.f32 	%f112, %f111, 0f3BBB989D, 0f3F000000;
	cvt.sat.f32.f32 	%f113, %f112;
	mov.f32 	%f114, 0f4B400001;
	mov.f32 	%f115, 0f437C0000;
	fma.rm.f32 	%f116, %f113, %f115, %f114;
	add.f32 	%f117, %f116, 0fCB40007F;
	neg.f32 	%f118, %f117;
	fma.rn.f32 	%f119, %f111, 0f3FB8AA3B, %f118;
	fma.rn.f32 	%f120, %f111, 0f32A57060, %f119;
	mov.b32 	%r65, %f116;
	shl.b32 	%r66, %r65, 23;
	mov.b32 	%f121, %r66;
	ex2.approx.ftz.f32 	%f122, %f120;
	sub.f32 	%f123, %f109, %f110;
	fma.rn.f32 	%f124, %f123, 0f3BBB989D, 0f3F000000;
	cvt.sat.f32.f32 	%f125, %f124;
	fma.rm.f32 	%f126, %f125, %f115, %f114;
	add.f32 	%f127, %f126, 0fCB40007F;
	neg.f32 	%f128, %f127;
	fma.rn.f32 	%f129, %f123, 0f3FB8AA3B, %f128;
	fma.rn.f32 	%f130, %f123, 0f32A57060, %f129;
	mov.b32 	%r67, %f126;
	shl.b32 	%r68, %r67, 23;
	mov.b32 	%f131, %r68;
	ex2.approx.ftz.f32 	%f132, %f130;
	mul.f32 	%f133, %f132, %f131;
	fma.rn.f32 	%f134, %f122, %f121, %f133;
	setp.lt.f32 	%p15, %f134, 0f00800000;
	mul.f32 	%f135, %f134, 0f4B000000;
	selp.f32 	%f136, %f135, %f134, %p15;
	selp.f32 	%f137, 0fC1B80000, 0f00000000, %p15;
	mov.b32 	%r69, %f136;
	add.s32 	%r70, %r69, -1059760811;
	and.b32  	%r71, %r70, -8388608;
	sub.s32 	%r72, %r69, %r71;
	mov.b32 	%f138, %r72;
	cvt.rn.f32.s32 	%f139, %r71;
	fma.rn.f32 	%f140, %f139, 0f34000000, %f137;
	add.f32 	%f141, %f138, 0fBF800000;
	fma.rn.f32 	%f142, %f141, 0fBE055027, 0f3E1039F6;
	fma.rn.f32 	%f143, %f142, %f141, 0fBDF8CDCC;
	fma.rn.f32 	%f144, %f143, %f141, 0f3E0F2955;
	fma.rn.f32 	%f145, %f144, %f141, 0fBE2AD8B9;
	fma.rn.f32 	%f146, %f145, %f141, 0f3E4CED0B;
	fma.rn.f32 	%f147, %f146, %f141, 0fBE7FFF22;
	fma.rn.f32 	%f148, %f147, %f141, 0f3EAAAA78;
	fma.rn.f32 	%f149, %f148, %f141, 0fBF000000;
	mul.f32 	%f150, %f141, %f149;
	fma.rn.f32 	%f151, %f150, %f141, %f141;
	fma.rn.f32 	%f152, %f140, 0f3F317218, %f151;
	setp.gt.u32 	%p16, %r69, 2139095039;
	fma.rn.f32 	%f153, %f136, 0f7F800000, 0f7F800000;
	selp.f32 	%f154, %f153, %f152, %p16;
	setp.eq.f32 	%p17, %f136, 0f00000000;
	selp.f32 	%f155, 0fFF800000, %f154, %p17;
	add.f32 	%f157, %f110, %f155;
$L__BB6_9:
	mul.lo.s32 	%r73, %r7, %r18;
	add.s32 	%r74, %r8, %r9;
	mad.lo.s32 	%r75, %r74, %r18, %r73;
	mad.lo.s32 	%r76, %r75, %r18, %r10;
	mad.lo.s32 	%r77, %r76, %r20, %r6;
	cvta.to.global.u64 	%rd19, %rd4;
	mul.wide.s32 	%rd20, %r77, 4;
	add.s64 	%rd21, %rd19, %rd20;
	st.global.f32 	[%rd21], %f157;
$L__BB6_10:
	ret;

}
	// .globl	_Z17kernel_forward_d2IfEvPT_S1_S1_S1_iiiii
.visible .entry _Z17kernel_forward_d2IfEvPT_S1_S1_S1_iiiii(
	.param .u64 .ptr .align 1 _Z17kernel_forward_d2IfEvPT_S1_S1_S1_iiiii_param_0,
	.param .u64 .ptr .align 1 _Z17kernel_forward_d2IfEvPT_S1_S1_S1_iiiii_param_1,
	.param .u64 .ptr .align 1 _Z17kernel_forward_d2IfEvPT_S1_S1_S1_iiiii_param_2,
	.param .u64 .ptr .align 1 _Z17kernel_forward_d2IfEvPT_S1_S1_S1_iiiii_param_3,
	.param .u32 _Z17kernel_forward_d2IfEvPT_S1_S1_S1_iiiii_param_4,
	.param .u32 _Z17kernel_forward_d2IfEvPT_S1_S1_S1_iiiii_param_5,
	.param .u32 _Z17kernel_forward_d2IfEvPT_S1_S1_S1_iiiii_param_6,
	.param .u32 _Z17kernel_forward_d2IfEvPT_S1_S1_S1_iiiii_param_7,
	.param .u32 _Z17kernel_forward_d2IfEvPT_S1_S1_S1_iiiii_param_8
)
{
	.reg .pred 	%p<37>;
	.reg .b32 	%r<168>;
	.reg .b32 	%f<414>;
	.reg .b64 	%rd<37>;
	// demoted variable
	.shared .align 4 .b8 _ZZ17kernel_forward_d2IfEvPT_S1_S1_S1_iiiiiE6result[4000];
	ld.param.u32 	%r38, [_Z17kernel_forward_d2IfEvPT_S1_S1_S1_iiiii_param_5];
	ld.param.u32 	%r39, [_Z17kernel_forward_d2IfEvPT_S1_S1_S1_iiiii_param_6];
	ld.param.u32 	%r40, [_Z17kernel_forward_d2IfEvPT_S1_S1_S1_iiiii_param_7];
	ld.param.u32 	%r41, [_Z17kernel_forward_d2IfEvPT_S1_S1_S1_iiiii_param_8];
	mov.u32 	%r1, %ctaid.x;
	sub.s32 	%r2, %r38, %r39;
	rem.u32 	%r3, %r1, %r2;
	mov.u32 	%r4, %ctaid.y;
	rem.u32 	%r42, %r4, %r2;
	add.s32 	%r5, %r42, 1;
	add.s32 	%r43, %r3, %r39;
	add.s32 	%r6, %r43, %r5;
	setp.ge.s32 	%p1, %r6, %r38;
	@%p1 bra 	$L__BB7_16;
	mov.u32 	%r7, %ctaid.z;
	mov.u32 	%r8, %tid.x;
	div.u32 	%r44, %r4, %r2;
	add.s32 	%r9, %r44, %r3;
	add.s32 	%r10, %r9, 1;
	add.s32 	%r11, %r10, %r5;
	add.s32 	%r45, %r44, 1;
	setp.ge.s32 	%p2, %r45, %r39;
	@%p2 bra 	$L__BB7_16;
	ld.param.u64 	%rd35, [_Z17kernel_forward_d2IfEvPT_S1_S1_S1_iiiii_param_2];
	ld.param.u64 	%rd34, [_Z17kernel_forward_d2IfEvPT_S1_S1_S1_iiiii_param_1];
	ld.param.u64 	%rd33, [_Z17kernel_forward_d2IfEvPT_S1_S1_S1_iiiii_param_0];
	div.u32 	%r46, %r1, %r2;
	mul.lo.s32 	%r12, %r38, %r38;
	mul.lo.s32 	%r47, %r12, %r46;
	shl.b32 	%r13, %r41, 2;
	mul.lo.s32 	%r48, %r13, %r47;
	cvta.to.global.u64 	%rd7, %rd34;
	mul.wide.s32 	%rd8, %r48, 4;
	add.s64 	%rd1, %rd7, %rd8;
	mul.lo.s32 	%r14, %r12, %r47;
	mul.lo.s32 	%r49, %r14, %r41;
	cvta.to.global.u64 	%rd9, %rd35;
	mul.wide.s32 	%rd10, %r49, 4;
	add.s64 	%rd2, %rd9, %rd10;
	mul.lo.s32 	%r50, %r12, %r38;
	mul.lo.s32 	%r15, %r50, %r41;
	mul.lo.s32 	%r16, %r41, %r12;
	mul.lo.s32 	%r17, %r41, %r38;
	mad.lo.s32 	%r51, %r46, %r40, %r7;
	mad.lo.s32 	%r52, %r51, %r41, %r8;
	cvta.to.global.u64 	%rd11, %rd33;
	mul.wide.s32 	%rd12, %r52, 4;
	add.s64 	%rd13, %rd11, %rd12;
	ld.global.nc.f32 	%f1, [%rd13];
	bar.sync 	0;
	setp.gt.u32 	%p3, %r2, %r4;
	mov.f32 	%f409, 0fFF800000;
	@%p3 bra 	$L__BB7_5;
	mul.lo.s32 	%r53, %r11, %r17;
	mul.lo.s32 	%r54, %r6, %r41;
	mad.lo.s32 	%r55, %r10, %r16, %r8;
	add.s32 	%r56, %r55, %r53;
	add.s32 	%r18, %r56, %r54;
	mul.lo.s32 	%r19, %r3, %r38;
	mad.lo.s32 	%r57, %r3, %r15, %r8;
	add.s32 	%r58, %r57, %r53;
	add.s32 	%r20, %r58, %r54;
	mov.f32 	%f409, 0fFF800000;
	mov.u32 	%r163, %r3;
$L__BB7_4:
	add.s32 	%r28, %r163, 1;
	mad.lo.s32 	%r59, %r15, %r163, %r15;
	add.s32 	%r60, %r18, %r59;
	mul.wide.s32 	%rd14, %r60, 4;
	add.s64 	%rd15, %rd2, %rd14;
	ld.global.nc.f32 	%f16, [%rd15];
	add.f32 	%f17, %f1, %f16;
	add.s32 	%r61, %r28, %r19;
	mad.lo.s32 	%r62, %r13, %r61, %r8;
	mul.wide.s32 	%rd16, %r62, 4;
	add.s64 	%rd17, %rd1, %rd16;
	ld.global.nc.f32 	%f18, [%rd17];
	add.f32 	%f19, %f17, %f18;
	max.f32 	%f20, %f409, %f19;
	sub.f32 	%f21, %f409, %f20;
	fma.rn.f32 	%f22, %f21, 0f3BBB989D, 0f3F000000;
	cvt.sat.f32.f32 	%f23, %f22;
	mov.f32 	%f24, 0f4B400001;
	mov.f32 	%f25, 0f437C0000;
	fma.rm.f32 	%f26, %f23, %f25, %f24;
	add.f32 	%f27, %f26, 0fCB40007F;
	neg.f32 	%f28, %f27;
	fma.rn.f32 	%f29, %f21, 0f3FB8AA3B, %f28;
	fma.rn.f32 	%f30, %f21, 0f32A57060, %f29;
	mov.b32 	%r63, %f26;
	shl.b32 	%r64, %r63, 23;
	mov.b32 	%f31, %r64;
	ex2.approx.ftz.f32 	%f32, %f30;
	sub.f32 	%f33, %f19, %f20;
	fma.rn.f32 	%f34, %f33, 0f3BBB989D, 0f3F000000;
	cvt.sat.f32.f32 	%f35, %f34;
	fma.rm.f32 	%f36, %f35, %f25, %f24;
	add.f32 	%f37, %f36, 0fCB40007F;
	neg.f32 	%f38, %f37;
	fma.rn.f32 	%f39, %f33, 0f3FB8AA3B, %f38;
	fma.rn.f32 	%f40, %f33, 0f32A57060, %f39;
	mov.b32 	%r65, %f36;
	shl.b32 	%r66, %r65, 23;
	mov.b32 	%f41, %r66;
	ex2.approx.ftz.f32 	%f42, %f40;
	mul.f32 	%f43, %f42, %f41;
	fma.rn.f32 	%f44, %f32, %f31, %f43;
	setp.lt.f32 	%p4, %f44, 0f00800000;
	mul.f32 	%f45, %f44, 0f4B000000;
	selp.f32 	%f46, %f45, %f44, %p4;
	selp.f32 	%f47, 0fC1B80000, 0f00000000, %p4;
	mov.b32 	%r67, %f46;
	add.s32 	%r68, %r67, -1059760811;
	and.b32  	%r69, %r68, -8388608;
	sub.s32 	%r70, %r67, %r69;
	mov.b32 	%f48, %r70;
	cvt.rn.f32.s32 	%f49, %r69;
	fma.rn.f32 	%f50, %f49, 0f34000000, %f47;
	add.f32 	%f51, %f48, 0fBF800000;
	fma.rn.f32 	%f52, %f51, 0fBE055027, 0f3E1039F6;
	fma.rn.f32 	%f53, %f52, %f51, 0fBDF8CDCC;
	fma.rn.f32 	%f54, %f53, %f51, 0f3E0F2955;
	fma.rn.f32 	%f55, %f54, %f51, 0fBE2AD8B9;
	fma.rn.f32 	%f56, %f55, %f51, 0f3E4CED0B;
	fma.rn.f32 	%f57, %f56, %f51, 0fBE7FFF22;
	fma.rn.f32 	%f58, %f57, %f51, 0f3EAAAA78;
	fma.rn.f32 	%f59, %f58, %f51, 0fBF000000;
	mul.f32 	%f60, %f51, %f59;
	fma.rn.f32 	%f61, %f60, %f51, %f51;
	fma.rn.f32 	%f62, %f50, 0f3F317218, %f61;
	setp.gt.u32 	%p5, %r67, 2139095039;
	fma.rn.f32 	%f63, %f46, 0f7F800000, 0f7F800000;
	selp.f32 	%f64, %f63, %f62, %p5;
	setp.eq.f32 	%p6, %f46, 0f00000000;
	selp.f32 	%f65, 0fFF800000, %f64, %p6;
	add.f32 	%f66, %f20, %f65;
	mad.lo.s32 	%r71, %r16, %r163, %r16;
	add.s32 	%r72, %r20, %r71;
	mul.wide.s32 	%rd18, %r72, 4;
	add.s64 	%rd19, %rd2, %rd18;
	ld.global.nc.f32 	%f67, [%rd19];
	add.f32 	%f68, %f1, %f67;
	mad.lo.s32 	%r73, %r38, %r163, %r38;
	add.s32 	%r74, %r73, %r10;
	add.s32 	%r75, %r41, %r8;
	mad.lo.s32 	%r76, %r13, %r74, %r75;
	mul.wide.s32 	%rd20, %r76, 4;
	add.s64 	%rd21, %rd1, %rd20;
	ld.global.nc.f32 	%f69, [%rd21];
	add.f32 	%f70, %f68, %f69;
	max.f32 	%f71, %f66, %f70;
	sub.f32 	%f72, %f66, %f71;
	fma.rn.f32 	%f73, %f72, 0f3BBB989D, 0f3F000000;
	cvt.sat.f32.f32 	%f74, %f73;
	fma.rm.f32 	%f75, %f74, %f25, %f24;
	add.f32 	%f76, %f75, 0fCB40007F;
	neg.f32 	%f77, %f76;
	fma.rn.f32 	%f78, %f72, 0f3FB8AA3B, %f77;
	fma.rn.f32 	%f79, %f72, 0f32A57060, %f78;
	mov.b32 	%r77, %f75;
	shl.b32 	%r78, %r77, 23;
	mov.b32 	%f80, %r78;
	ex2.approx.ftz.f32 	%f81, %f79;
	sub.f32 	%f82, %f70, %f71;
	fma.rn.f32 	%f83, %f82, 0f3BBB989D, 0f3F000000;
	cvt.sat.f32.f32 	%f84, %f83;
	fma.rm.f32 	%f85, %f84, %f25, %f24;
	add.f32 	%f86, %f85, 0fCB40007F;
	neg.f32 	%f87, %f86;
	fma.rn.f32 	%f88, %f82, 0f3FB8AA3B, %f87;
	fma.rn.f32 	%f89, %f82, 0f32A57060, %f88;
	mov.b32 	%r79, %f85;
	shl.b32 	%r80, %r79, 23;
	mov.b32 	%f90, %r80;
	ex2.approx.ftz.f32 	%f91, %f89;
	mul.f32 	%f92, %f91, %f90;
	fma.rn.f32 	%f93, %f81, %f80, %f92;
	setp.lt.f32 	%p7, %f93, 0f00800000;
	mul.f32 	%f94, %f93, 0f4B000000;
	selp.f32 	%f95, %f94, %f93, %p7;
	selp.f32 	%f96, 0fC1B80000, 0f00000000, %p7;
	mov.b32 	%r81, %f95;
	add.s32 	%r82, %r81, -1059760811;
	and.b32  	%r83, %r82, -8388608;
	sub.s32 	%r84, %r81, %r83;
	mov.b32 	%f97, %r84;
	cvt.rn.f32.s32 	%f98, %r83;
	fma.rn.f32 	%f99, %f98, 0f34000000, %f96;
	add.f32 	%f100, %f97, 0fBF800000;
	fma.rn.f32 	%f101, %f100, 0fBE055027, 0f3E1039F6;
	fma.rn.f32 	%f102, %f101, %f100, 0fBDF8CDCC;
	fma.rn.f32 	%f103, %f102, %f100, 0f3E0F2955;
	fma.rn.f32 	%f104, %f103, %f100, 0fBE2AD8B9;
	fma.rn.f32 	%f105, %f104, %f100, 0f3E4CED0B;
	fma.rn.f32 	%f106, %f105, %f100, 0fBE7FFF22;
	fma.rn.f32 	%f107, %f106, %f100, 0f3EAAAA78;
	fma.rn.f32 	%f108, %f107, %f100, 0fBF000000;
	mul.f32 	%f109, %f100, %f108;
	fma.rn.f32 	%f110, %f109, %f100, %f100;
	fma.rn.f32 	%f111, %f99, 0f3F317218, %f110;
	setp.gt.u32 	%p8, %r81, 2139095039;
	fma.rn.f32 	%f112, %f95, 0f7F800000, 0f7F800000;
	selp.f32 	%f113, %f112, %f111, %p8;
	setp.eq.f32 	%p9, %f95, 0f00000000;
	selp.f32 	%f114, 0fFF800000, %f113, %p9;
	add.f32 	%f409, %f71, %f114;
	setp.lt.u32 	%p10, %r28, %r9;
	mov.u32 	%r163, %r28;
	@%p10 bra 	$L__BB7_4;
$L__BB7_5:
	add.s32 	%r164, %r11, 1;
	setp.ge.s32 	%p11, %r164, %r6;
	@%p11 bra 	$L__BB7_8;
	mul.lo.s32 	%r85, %r3, %r15;
	mad.lo.s32 	%r86, %r10, %r16, %r85;
	mul.lo.s32 	%r87, %r6, %r41;
	add.s32 	%r88, %r86, %r8;
	add.s32 	%r22, %r88, %r87;
	shl.b32 	%r23, %r38, 2;
	mul.lo.s32 	%r89, %r23, %r41;
	shl.b32 	%r90, %r41, 1;
	add.s32 	%r91, %r90, %r8;
	mad.lo.s32 	%r24, %r89, %r11, %r91;
	mad.lo.s32 	%r25, %r11, %r17, %r88;
	shl.b32 	%r92, %r87, 2;
	add.s32 	%r26, %r92, %r8;
$L__BB7_7:
	mad.lo.s32 	%r93, %r164, %r17, %r22;
	mul.wide.s32 	%rd22, %r93, 4;
	add.s64 	%rd23, %rd2, %rd22;
	ld.global.nc.f32 	%f115, [%rd23];
	add.f32 	%f116, %f1, %f115;
	mul.lo.s32 	%r94, %r164, %r41;
	shl.b32 	%r95, %r94, 2;
	add.s32 	%r96, %r24, %r95;
	mul.wide.s32 	%rd24, %r96, 4;
	add.s64 	%rd25, %rd1, %rd24;
	ld.global.nc.f32 	%f117, [%rd25];
	add.f32 	%f118, %f116, %f117;
	max.f32 	%f119, %f409, %f118;
	sub.f32 	%f120, %f409, %f119;
	fma.rn.f32 	%f121, %f120, 0f3BBB989D, 0f3F000000;
	cvt.sat.f32.f32 	%f122, %f121;
	mov.f32 	%f123, 0f4B400001;
	mov.f32 	%f124, 0f437C0000;
	fma.rm.f32 	%f125, %f122, %f124, %f123;
	add.f32 	%f126, %f125, 0fCB40007F;
	neg.f32 	%f127, %f126;
	fma.rn.f32 	%f128, %f120, 0f3FB8AA3B, %f127;
	fma.rn.f32 	%f129, %f120, 0f32A57060, %f128;
	mov.b32 	%r97, %f125;
	shl.b32 	%r98, %r97, 23;
	mov.b32 	%f130, %r98;
	ex2.approx.ftz.f32 	%f131, %f129;
	sub.f32 	%f132, %f118, %f119;
	fma.rn.f32 	%f133, %f132, 0f3BBB989D, 0f3F000000;
	cvt.sat.f32.f32 	%f134, %f133;
	fma.rm.f32 	%f135, %f134, %f124, %f123;
	add.f32 	%f136, %f135, 0fCB40007F;
	neg.f32 	%f137, %f136;
	fma.rn.f32 	%f138, %f132, 0f3FB8AA3B, %f137;
	fma.rn.f32 	%f139, %f132, 0f32A57060, %f138;
	mov.b32 	%r99, %f135;
	shl.b32 	%r100, %r99, 23;
	mov.b32 	%f140, %r100;
	ex2.approx.ftz.f32 	%f141, %f139;
	mul.f32 	%f142, %f141, %f140;
	fma.rn.f32 	%f143, %f131, %f130, %f142;
	setp.lt.f32 	%p12, %f143, 0f00800000;
	mul.f32 	%f144, %f143, 0f4B000000;
	selp.f32 	%f145, %f144, %f143, %p12;
	selp.f32 	%f146, 0fC1B80000, 0f00000000, %p12;
	mov.b32 	%r101, %f145;
	add.s32 	%r102, %r101, -1059760811;
	and.b32  	%r103, %r102, -8388608;
	sub.s32 	%r104, %r101, %r103;
	mov.b32 	%f147, %r104;
	cvt.rn.f32.s32 	%f148, %r103;
	fma.rn.f32 	%f149, %f148, 0f34000000, %f146;
	add.f32 	%f150, %f147, 0fBF800000;
	fma.rn.f32 	%f151, %f150, 0fBE055027, 0f3E1039F6;
	fma.rn.f32 	%f152, %f151, %f150, 0fBDF8CDCC;
	fma.rn.f32 	%f153, %f152, %f150, 0f3E0F2955;
	fma.rn.f32 	%f154, %f153, %f150, 0fBE2AD8B9;
	fma.rn.f32 	%f155, %f154, %f150, 0f3E4CED0B;
	fma.rn.f32 	%f156, %f155, %f150, 0fBE7FFF22;
	fma.rn.f32 	%f157, %f156, %f150, 0f3EAAAA78;
	fma.rn.f32 	%f158, %f157, %f150, 0fBF000000;
	mul.f32 	%f159, %f150, %f158;
	fma.rn.f32 	%f160, %f159, %f150, %f150;
	fma.rn.f32 	%f161, %f149, 0f3F317218, %f160;
	setp.gt.u32 	%p13, %r101, 2139095039;
	fma.rn.f32 	%f162, %f145, 0f7F800000, 0f7F800000;
	selp.f32 	%f163, %f162, %f161, %p13;
	setp.eq.f32 	%p14, %f145, 0f00000000;
	selp.f32 	%f164, 0fFF800000, %f163, %p14;
	add.f32 	%f165, %f119, %f164;
	add.s32 	%r105, %r25, %r94;
	mul.wide.s32 	%rd26, %r105, 4;
	add.s64 	%rd27, %rd2, %rd26;
	ld.global.nc.f32 	%f166, [%rd27];
	add.f32 	%f167, %f1, %f166;
	mad.lo.s32 	%r106, %r23, %r164, 3;
	mad.lo.s32 	%r107, %r106, %r41, %r26;
	mul.wide.s32 	%rd28, %r107, 4;
	add.s64 	%rd29, %rd1, %rd28;
	ld.global.nc.f32 	%f168, [%rd29];
	add.f32 	%f169, %f167, %f168;
	max.f32 	%f170, %f165, %f169;
	sub.f32 	%f171, %f165, %f170;
	fma.rn.f32 	%f172, %f171, 0f3BBB989D, 0f3F000000;
	cvt.sat.f32.f32 	%f173, %f172;
	fma.rm.f32 	%f174, %f173, %f124, %f123;
	add.f32 	%f175, %f174, 0fCB40007F;
	neg.f32 	%f176, %f175;
	fma.rn.f32 	%f177, %f171, 0f3FB8AA3B, %f176;
	fma.rn.f32 	%f178, %f171, 0f32A57060, %f177;
	mov.b32 	%r108, %f174;
	shl.b32 	%r109, %r108, 23;
	mov.b32 	%f179, %r109;
	ex2.approx.ftz.f32 	%f180, %f178;
	sub.f32 	%f181, %f169, %f170;
	fma.rn.f32 	%f182, %f181, 0f3BBB989D, 0f3F000000;
	cvt.sat.f32.f32 	%f183, %f182;
	fma.rm.f32 	%f184, %f183, %f124, %f123;
	add.f32 	%f185, %f184, 0fCB40007F;
	neg.f32 	%f186, %f185;
	fma.rn.f32 	%f187, %f181, 0f3FB8AA3B, %f186;
	fma.rn.f32 	%f188, %f181, 0f32A57060, %f187;
	mov.b32 	%r110, %f184;
	shl.b32 	%r111, %r110, 23;
	mov.b32 	%f189, %r111;
	ex2.approx.ftz.f32 	%f190, %f188;
	mul.f32 	%f191, %f190, %f189;
	fma.rn.f32 	%f192, %f180, %f179, %f191;
	setp.lt.f32 	%p15, %f192, 0f00800000;
	mul.f32 	%f193, %f192, 0f4B000000;
	selp.f32 	%f194, %f193, %f192, %p15;
	selp.f32 	%f195, 0fC1B80000, 0f00000000, %p15;
	mov.b32 	%r112, %f194;
	add.s32 	%r113, %r112, -1059760811;
	and.b32  	%r114, %r113, -8388608;
	sub.s32 	%r115, %r112, %r114;
	mov.b32 	%f196, %r115;
	cvt.rn.f32.s32 	%f197, %r114;
	fma.rn.f32 	%f198, %f197, 0f34000000, %f195;
	add.f32 	%f199, %f196, 0fBF800000;
	fma.rn.f32 	%f200, %f199, 0fBE055027, 0f3E1039F6;
	fma.rn.f32 	%f201, %f200, %f199, 0fBDF8CDCC;
	fma.rn.f32 	%f202, %f201, %f199, 0f3E0F2955;
	fma.rn.f32 	%f203, %f202, %f199, 0fBE2AD8B9;
	fma.rn.f32 	%f204, %f203, %f199, 0f3E4CED0B;
	fma.rn.f32 	%f205, %f204, %f199, 0fBE7FFF22;
	fma.rn.f32 	%f206, %f205, %f199, 0f3EAAAA78;
	fma.rn.f32 	%f207, %f206, %f199, 0fBF000000;
	mul.f32 	%f208, %f199, %f207;
	fma.rn.f32 	%f209, %f208, %f199, %f199;
	fma.rn.f32 	%f210, %f198, 0f3F317218, %f209;
	setp.gt.u32 	%p16, %r112, 2139095039;
	fma.rn.f32 	%f211, %f194, 0f7F800000, 0f7F800000;
	selp.f32 	%f212, %f211, %f210, %p16;
	setp.eq.f32 	%p17, %f194, 0f00000000;
	selp.f32 	%f213, 0fFF800000, %f212, %p17;
	add.f32 	%f409, %f170, %f213;
	add.s32 	%r164, %r164, 1;
	setp.lt.s32 	%p18, %r164, %r6;
	@%p18 bra 	$L__BB7_7;
$L__BB7_8:
	shl.b32 	%r116, %r8, 2;
	mov.u32 	%r117, _ZZ17kernel_forward_d2IfEvPT_S1_S1_S1_iiiiiE6result;
	add.s32 	%r118, %r117, %r116;
	st.shared.f32 	[%r118], %f409;
	bar.sync 	0;
	setp.ne.s32 	%p19, %r8, 0;
	@%p19 bra 	$L__BB7_16;
	setp.lt.s32 	%p20, %r41, 1;
	mov.f32 	%f411, 0fFF800000;
	@%p20 bra 	$L__BB7_15;
	setp.eq.s32 	%p21, %r41, 1;
	mov.f32 	%f411, 0fFF800000;
	mov.b32 	%r167, 0;
	@%p21 bra 	$L__BB7_13;
	and.b32  	%r167, %r41, 2147483646;
	add.s32 	%r165, %r117, 4;
	neg.s32 	%r166, %r167;
	mov.f32 	%f411, 0fFF800000;
$L__BB7_12:
	ld.shared.f32 	%f218, [%r165+-4];
	max.f32 	%f219, %f411, %f218;
	sub.f32 	%f220, %f411, %f219;
	fma.rn.f32 	%f221, %f220, 0f3BBB989D, 0f3F000000;
	cvt.sat.f32.f32 	%f222, %f221;
	mov.f32 	%f223, 0f4B400001;
	mov.f32 	%f224, 0f437C0000;
	fma.rm.f32 	%f225, %f222, %f224, %f223;
	add.f32 	%f226, %f225, 0fCB40007F;
	neg.f32 	%f227, %f226;
	fma.rn.f32 	%f228, %f220, 0f3FB8AA3B, %f227;
	fma.rn.f32 	%f229, %f220, 0f32A57060, %f228;
	mov.b32 	%r122, %f225;
	shl.b32 	%r123, %r122, 23;
	mov.b32 	%f230, %r123;
	ex2.approx.ftz.f32 	%f231, %f229;
	sub.f32 	%f232, %f218, %f219;
	fma.rn.f32 	%f233, %f232, 0f3BBB989D, 0f3F000000;
	cvt.sat.f32.f32 	%f234, %f233;
	fma.rm.f32 	%f235, %f234, %f224, %f223;
	add.f32 	%f236, %f235, 0fCB40007F;
	neg.f32 	%f237, %f236;
	fma.rn.f32 	%f238, %f232, 0f3FB8AA3B, %f237;
	fma.rn.f32 	%f239, %f232, 0f32A57060, %f238;
	mov.b32 	%r124, %f235;
	shl.b32 	%r125, %r124, 23;
	mov.b32 	%f240, %r125;
	ex2.approx.ftz.f32 	%f241, %f239;
	mul.f32 	%f242, %f241, %f240;
	fma.rn.f32 	%f243, %f231, %f230, %f242;
	setp.lt.f32 	%p22, %f243, 0f00800000;
	mul.f32 	%f244, %f243, 0f4B000000;
	selp.f32 	%f245, %f244, %f243, %p22;
	selp.f32 	%f246, 0fC1B80000, 0f00000000, %p22;
	mov.b32 	%r126, %f245;
	add.s32 	%r127, %r126, -1059760811;
	and.b32  	%r128, %r127, -8388608;
	sub.s32 	%r129, %r126, %r128;
	mov.b32 	%f247, %r129;
	cvt.rn.f32.s32 	%f248, %r128;
	fma.rn.f32 	%f249, %f248, 0f34000000, %f246;
	add.f32 	%f250, %f247, 0fBF800000;
	fma.rn.f32 	%f251, %f250, 0fBE055027, 0f3E1039F6;
	fma.rn.f32 	%f252, %f251, %f250, 0fBDF8CDCC;
	fma.rn.f32 	%f253, %f252, %f250, 0f3E0F2955;
	fma.rn.f32 	%f254, %f253, %f250, 0fBE2AD8B9;
	fma.rn.f32 	%f255, %f254, %f250, 0f3E4CED0B;
	fma.rn.f32 	%f256, %f255, %f250, 0fBE7FFF22;
	fma.rn.f32 	%f257, %f256, %f250, 0f3EAAAA78;
	fma.rn.f32 	%f258, %f257, %f250, 0fBF000000;
	mul.f32 	%f259, %f250, %f258;
	fma.rn.f32 	%f260, %f259, %f250, %f250;
	fma.rn.f32 	%f261, %f249, 0f3F317218, %f260;
	setp.gt.u32 	%p23, %r126, 2139095039;
	fma.rn.f32 	%f262, %f245, 0f7F800000, 0f7F800000;
	selp.f32 	%f263, %f262, %f261, %p23;
	setp.eq.f32 	%p24, %f245, 0f00000000;
	selp.f32 	%f264, 0fFF800000, %f263, %p24;
	add.f32 	%f265, %f219, %f264;
	ld.shared.f32 	%f266, [%r165];
	max.f32 	%f267, %f265, %f266;
	sub.f32 	%f268, %f265, %f267;
	fma.rn.f32 	%f269, %f268, 0f3BBB989D, 0f3F000000;
	cvt.sat.f32.f32 	%f270, %f269;
	fma.rm.f32 	%f271, %f270, %f224, %f223;
	add.f32 	%f272, %f271, 0fCB40007F;
	neg.f32 	%f273, %f272;
	fma.rn.f32 	%f274, %f268, 0f3FB8AA3B, %f273;
	fma.rn.f32 	%f275, %f268, 0f32A57060, %f274;
	mov.b32 	%r130, %f271;
	shl.b32 	%r131, %r130, 23;
	mov.b32 	%f276, %r131;
	ex2.approx.ftz.f32 	%f277, %f275;
	sub.f32 	%f278, %f266, %f267;
	fma.rn.f32 	%f279, %f278, 0f3BBB989D, 0f3F000000;
	cvt.sat.f32.f32 	%f280, %f279;
	fma.rm.f32 	%f281, %f280, %f224, %f223;
	add.f32 	%f282, %f281, 0fCB40007F;
	neg.f32 	%f283, %f282;
	fma.rn.f32 	%f284, %f278, 0f3FB8AA3B, %f283;
	fma.rn.f32 	%f285, %f278, 0f32A57060, %f284;
	mov.b32 	%r132, %f281;
	shl.b32 	%r133, %r132, 23;
	mov.b32 	%f286, %r133;
	ex2.approx.ftz.f32 	%f287, %f285;
	mul.f32 	%f288, %f287, %f286;
	fma.rn.f32 	%f289, %f277, %f276, %f288;
	setp.lt.f32 	%p25, %f289, 0f00800000;
	mul.f32 	%f290, %f289, 0f4B000000;
	selp.f32 	%f291, %f290, %f289, %p25;
	selp.f32 	%f292, 0fC1B80000, 0f00000000, %p25;
	mov.b32 	%r134, %f291;
	add.s32 	%r135, %r134, -1059760811;
	and.b32  	%r136, %r135, -8388608;
	sub.s32 	%r137, %r134, %r136;
	mov.b32 	%f293, %r137;
	cvt.rn.f32.s32 	%f294, %r136;
	fma.rn.f32 	%f295, %f294, 0f34000000, %f292;
	add.f32 	%f296, %f293, 0fBF800000;
	fma.rn.f32 	%f297, %f296, 0fBE055027, 0f3E1039F6;
	fma.rn.f32 	%f298, %f297, %f296, 0fBDF8CDCC;
	fma.rn.f32 	%f299, %f298, %f296, 0f3E0F2955;
	fma.rn.f32 	%f300, %f299, %f296, 0fBE2AD8B9;
	fma.rn.f32 	%f301, %f300, %f296, 0f3E4CED0B;
	fma.rn.f32 	%f302, %f301, %f296, 0fBE7FFF22;
	fma.rn.f32 	%f303, %f302, %f296, 0f3EAAAA78;
	fma.rn.f32 	%f304, %f303, %f296, 0fBF000000;
	mul.f32 	%f305, %f296, %f304;
	fma.rn.f32 	%f306, %f305, %f296, %f296;
	fma.rn.f32 	%f307, %f295, 0f3F317218, %f306;
	setp.gt.u32 	%p26, %r134, 2139095039;
	fma.rn.f32 	%f308, %f291, 0f7F800000, 0f7F800000;
	selp.f32 	%f309, %f308, %f307, %p26;
	setp.eq.f32 	%p27, %f291, 0f00000000;
	selp.f32 	%f310, 0fFF800000, %f309, %p27;
	add.f32 	%f411, %f267, %f310;
	add.s32 	%r166, %r166, 2;
	add.s32 	%r165, %r165, 8;
	setp.ne.s32 	%p28, %r166, 0;
	@%p28 bra 	$L__BB7_12;
$L__BB7_13:
	and.b32  	%r138, %r41, 1;
	setp.eq.b32 	%p29, %r138, 1;
	not.pred 	%p30, %p29;
	@%p30 bra 	$L__BB7_15;
	shl.b32 	%r139, %r167, 2;
	add.s32 	%r141, %r117, %r139;
	ld.shared.f32 	%f311, [%r141];
	max.f32 	%f312, %f411, %f311;
	sub.f32 	%f313, %f411, %f312;
	fma.rn.f32 	%f314, %f313, 0f3BBB989D, 0f3F000000;
	cvt.sat.f32.f32 	%f315, %f314;
	mov.f32 	%f316, 0f4B400001;
	mov.f32 	%f317, 0f437C0000;
	fma.rm.f32 	%f318, %f315, %f317, %f316;
	add.f32 	%f319, %f318, 0fCB40007F;
	neg.f32 	%f320, %f319;
	fma.rn.f32 	%f321, %f313, 0f3FB8AA3B, %f320;
	fma.rn.f32 	%f322, %f313, 0f32A57060, %f321;
	mov.b32 	%r142, %f318;
	shl.b32 	%r143, %r142, 23;
	mov.b32 	%f323, %r143;
	ex2.approx.ftz.f32 	%f324, %f322;
	sub.f32 	%f325, %f311, %f312;
	fma.rn.f32 	%f326, %f325, 0f3BBB989D, 0f3F000000;
	cvt.sat.f32.f32 	%f327, %f326;
	fma.rm.f32 	%f328, %f327, %f317, %f316;
	add.f32 	%f329, %f328, 0fCB40007F;
	neg.f32 	%f330, %f329;
	fma.rn.f32 	%f331, %f325, 0f3FB8AA3B, %f330;
	fma.rn.f32 	%f332, %f325, 0f32A57060, %f331;
	mov.b32 	%r144, %f328;
	shl.b32 	%r145, %r144, 23;
	mov.b32 	%f333, %r145;
	ex2.approx.ftz.f32 	%f334, %f332;
	mul.f32 	%f335, %f334, %f333;
	fma.rn.f32 	%f336, %f324, %f323, %f335;
	setp.lt.f32 	%p31, %f336, 0f00800000;
	mul.f32 	%f337, %f336, 0f4B000000;
	selp.f32 	%f338, %f337, %f336, %p31;
	selp.f32 	%f339, 0fC1B80000, 0f00000000, %p31;
	mov.b32 	%r146, %f338;
	add.s32 	%r147, %r146, -1059760811;
	and.b32  	%r148, %r147, -8388608;
	sub.s32 	%r149, %r146, %r148;
	mov.b32 	%f340, %r149;
	cvt.rn.f32.s32 	%f341, %r148;
	fma.rn.f32 	%f342, %f341, 0f34000000, %f339;
	add.f32 	%f343, %f340, 0fBF800000;
	fma.rn.f32 	%f344, %f343, 0fBE055027, 0f3E1039F6;
	fma.rn.f32 	%f345, %f344, %f343, 0fBDF8CDCC;
	fma.rn.f32 	%f346, %f345, %f343, 0f3E0F2955;
	fma.rn.f32 	%f347, %f346, %f343, 0fBE2AD8B9;
	fma.rn.f32 	%f348, %f347, %f343, 0f3E4CED0B;
	fma.rn.f32 	%f349, %f348, %f343, 0fBE7FFF22;
	fma.rn.f32 	%f350, %f349, %f343, 0f3EAAAA78;
	fma.rn.f32 	%f351, %f350, %f343, 0fBF000000;
	mul.f32 	%f352, %f343, %f351;
	fma.rn.f32 	%f353, %f352, %f343, %f343;
	fma.rn.f32 	%f354, %f342, 0f3F317218, %f353;
	setp.gt.u32 	%p32, %r146, 2139095039;
	fma.rn.f32 	%f355, %f338, 0f7F800000, 0f7F800000;
	selp.f32 	%f356, %f355, %f354, %p32;
	setp.eq.f32 	%p33, %f338, 0f00000000;
	selp.f32 	%f357, 0fFF800000, %f356, %p33;
	add.f32 	%f411, %f312, %f357;
$L__BB7_15:
	ld.param.u64 	%rd36, [_Z17kernel_forward_d2IfEvPT_S1_S1_S1_iiiii_param_3];
	mad.lo.s32 	%r150, %r12, %r3, %r11;
	mad.lo.s32 	%r151, %r10, %r38, %r150;
	add.s32 	%r152, %r6, %r14;
	mad.lo.s32 	%r153, %r151, %r38, %r152;
	mad.lo.s32 	%r154, %r153, %r40, %r7;
	cvta.to.global.u64 	%rd30, %rd36;
	mul.wide.s32 	%rd31, %r154, 4;
	add.s64 	%rd32, %rd30, %rd31;
	ld.global.f32 	%f358, [%rd32];
	max.f32 	%f359, %f358, %f411;
	sub.f32 	%f360, %f358, %f359;
	fma.rn.f32 	%f361, %f360, 0f3BBB989D, 0f3F000000;
	cvt.sat.f32.f32 	%f362, %f361;
	mov.f32 	%f363, 0f4B400001;
	mov.f32 	%f364, 0f437C0000;
	fma.rm.f32 	%f365, %f362, %f364, %f363;
	add.f32 	%f366, %f365, 0fCB40007F;
	neg.f32 	%f367, %f366;
	fma.rn.f32 	%f368, %f360, 0f3FB8AA3B, %f367;
	fma.rn.f32 	%f369, %f360, 0f32A57060, %f368;
	mov.b32 	%r155, %f365;
	shl.b32 	%r156, %r155, 23;
	mov.b32 	%f370, %r156;
	ex2.approx.ftz.f32 	%f371, %f369;
	sub.f32 	%f372, %f411, %f359;
	fma.rn.f32 	%f373, %f372, 0f3BBB989D, 0f3F000000;
	cvt.sat.f32.f32 	%f374, %f373;
	fma.rm.f32 	%f375, %f374, %f364, %f363;
	add.f32 	%f376, %f375, 0fCB40007F;
	neg.f32 	%f377, %f376;
	fma.rn.f32 	%f378, %f372, 0f3FB8AA3B, %f377;
	fma.rn.f32 	%f379, %f372, 0f32A57060, %f378;
	mov.b32 	%r157, %f375;
	shl.b32 	%r158, %r157, 23;
	mov.b32 	%f380, %r158;
	ex2.approx.ftz.f32 	%f381, %f379;
	mul.f32 	%f382, %f381, %f380;
	fma.rn.f32 	%f383, %f371, %f370, %f382;
	setp.lt.f32 	%p34, %f383, 0f00800000;
	mul.f32 	%f384, %f383, 0f4B000000;
	selp.f32 	%f385, %f384, %f383, %p34;
	selp.f32 	%f386, 0fC1B80000, 0f00000000, %p34;
	mov.b32 	%r159, %f385;
	add.s32 	%r160, %r159, -1059760811;
	and.b32  	%r161, %r160, -8388608;
	sub.s32 	%r162, %r159, %r161;
	mov.b32 	%f387, %r162;
	cvt.rn.f32.s32 	%f388, %r161;
	fma.rn.f32 	%f389, %f388, 0f34000000, %f386;
	add.f32 	%f390, %f387, 0fBF800000;
	fma.rn.f32 	%f391, %f390, 0fBE055027, 0f3E1039F6;
	fma.rn.f32 	%f392, %f391, %f390, 0fBDF8CDCC;
	fma.rn.f32 	%f393, %f392, %f390, 0f3E0F2955;
	fma.rn.f32 	%f394, %f393, %f390, 0fBE2AD8B9;
	fma.rn.f32 	%f395, %f394, %f390, 0f3E4CED0B;
	fma.rn.f32 	%f396, %f395, %f390, 0fBE7FFF22;
	fma.rn.f32 	%f397, %f396, %f390, 0f3EAAAA78;
	fma.rn.f32 	%f398, %f397, %f390, 0fBF000000;
	mul.f32 	%f399, %f390, %f398;
	fma.rn.f32 	%f400, %f399, %f390, %f390;
	fma.rn.f32 	%f401, %f389, 0f3F317218, %f400;
	setp.gt.u32 	%p35, %r159, 2139095039;
	fma.rn.f32 	%f402, %f385, 0f7F800000, 0f7F800000;
	selp.f32 	%f403, %f402, %f401, %p35;
	setp.eq.f32 	%p36, %f385, 0f00000000;
	selp.f32 	%f404, 0fFF800000, %f403, %p36;
	add.f32 	%f405, %f359, %f404;
	st.global.f32 	[%rd32], %f405;
$L__BB7_16:
	ret;

}
	// .globl	_Z17kernel_forward_drIfEvPT_S1_S1_iiiii
.visible .entry _Z17kernel_forward_drIfEvPT_S1_S1_iiiii(
	.param .u64 .ptr .align 1 _Z17kernel_forward_drIfEvPT_S1_S1_iiiii_param_0,
	.param .u64 .ptr .align 1 _Z17kernel_forward_drIfEvPT_S1_S1_iiiii_param_1,
	.param .u64 .ptr .align 1 _Z17kernel_forward_drIfEvPT_S1_S1_iiiii_param_2,
	.param .u32 _Z17kernel_forward_drIfEvPT_S1_S1_iiiii_param_3,
	.param .u32 _Z17kernel_forward_drIfEvPT_S1_S1_iiiii_param_4,
	.param .u32 _Z17kernel_forward_drIfEvPT_S1_S1_iiiii_param_5,
	.param .u32 _Z17kernel_forward_drIfEvPT_S1_S1_iiiii_param_6,
	.param .u32 _Z17kernel_forward_drIfEvPT_S1_S1_iiiii_param_7
)
{
	.reg .pred 	%p<18>;
	.reg .b32 	%r<78>;
	.reg .b32 	%f<158>;
	.reg .b64 	%rd<13>;
	// demoted variable
	.shared .align 4 .b8 _ZZ17kernel_forward_drIfEvPT_S1_S1_iiiiiE6result[4000];
	ld.param.u64 	%rd1, [_Z17kernel_forward_drIfEvPT_S1_S1_iiiii_param_0];
	ld.param.u64 	%rd2, [_Z17kernel_forward_drIfEvPT_S1_S1_iiiii_param_1];
	ld.param.u64 	%rd3, [_Z17kernel_forward_drIfEvPT_S1_S1_iiiii_param_2];
	ld.param.u32 	%r16, [_Z17kernel_forward_drIfEvPT_S1_S1_iiiii_param_4];
	ld.param.u32 	%r17, [_Z17kernel_forward_drIfEvPT_S1_S1_iiiii_param_5];
	ld.param.u32 	%r18, [_Z17kernel_forward_drIfEvPT_S1_S1_iiiii_param_6];
	ld.param.u32 	%r19, [_Z17kernel_forward_drIfEvPT_S1_S1_iiiii_param_7];
	mov.u32 	%r20, %ctaid.x;
	sub.s32 	%r21, %r16, %r17;
	div.u32 	%r1, %r20, %r21;
	mul.lo.s32 	%r22, %r1, %r21;
	sub.s32 	%r2, %r20, %r22;
	mov.u32 	%r23, %ctaid.y;
	div.u32 	%r3, %r23, %r21;
	mul.lo.s32 	%r24, %r3, %r21;
	sub.s32 	%r25, %r23, %r24;
	add.s32 	%r4, %r25, 1;
	add.s32 	%r26, %r2, %r17;
	add.s32 	%r5, %r26, %r4;
	setp.ge.s32 	%p1, %r5, %r16;
	@%p1 bra 	$L__BB8_10;
	add.s32 	%r27, %r3, 1;
	add.s32 	%r6, %r27, %r2;
	mov.u32 	%r7, %ctaid.z;
	setp.ge.s32 	%p2, %r27, %r17;
	@%p2 bra 	$L__BB8_10;
	mov.u32 	%r28, %tid.x;
	mul.lo.s32 	%r29, %r16, %r16;
	mul.lo.s32 	%r30, %r29, %r29;
	mul.lo.s32 	%r31, %r30, %r1;
	mul.lo.s32 	%r32, %r29, %r16;
	add.s32 	%r33, %r4, %r6;
	mad.lo.s32 	%r34, %r32, %r2, %r31;
	add.s32 	%r35, %r34, %r5;
	mad.lo.s32 	%r36, %r29, %r6, %r35;
	mad.lo.s32 	%r8, %r33, %r16, %r36;
	mad.lo.s32 	%r37, %r8, %r18, %r28;
	cvta.to.global.u64 	%rd4, %rd2;
	mul.wide.s32 	%rd5, %r37, 4;
	add.s64 	%rd6, %rd4, %rd5;
	ld.global.nc.f32 	%f7, [%rd6];
	mad.lo.s32 	%r38, %r1, %r18, %r28;
	mad.lo.s32 	%r39, %r38, %r19, %r7;
	cvta.to.global.u64 	%rd7, %rd1;
	mul.wide.s32 	%rd8, %r39, 4;
	add.s64 	%rd9, %rd7, %rd8;
	ld.global.nc.f32 	%f8, [%rd9];
	add.f32 	%f9, %f7, %f8;
	shl.b32 	%r40, %r28, 2;
	mov.u32 	%r41, _ZZ17kernel_forward_drIfEvPT_S1_S1_iiiiiE6result;
	add.s32 	%r42, %r41, %r40;
	st.shared.f32 	[%r42], %f9;
	bar.sync 	0;
	setp.ne.s32 	%p3, %r28, 0;
	@%p3 bra 	$L__BB8_10;
	setp.lt.s32 	%p4, %r18, 1;
	mov.f32 	%f155, 0fFF800000;
	@%p4 bra 	$L__BB8_9;
	setp.eq.s32 	%p5, %r18, 1;
	mov.f32 	%f155, 0fFF800000;
	mov.b32 	%r77, 0;
	@%p5 bra 	$L__BB8_7;
	and.b32  	%r77, %r18, 2147483646;
	add.s32 	%r75, %r41, 4;
	neg.s32 	%r76, %r77;
	mov.f32 	%f155, 0fFF800000;
$L__BB8_6:
	ld.shared.f32 	%f14, [%r75+-4];
	max.f32 	%f15, %f155, %f14;
	sub.f32 	%f16, %f155, %f15;
	fma.rn.f32 	%f17, %f16, 0f3BBB989D, 0f3F000000;
	cvt.sat.f32.f32 	%f18, %f17;
	mov.f32 	%f19, 0f4B400001;
	mov.f32 	%f20, 0f437C0000;
	fma.rm.f32 	%f21, %f18, %f20, %f19;
	add.f32 	%f22, %f21, 0fCB40007F;
	neg.f32 	%f23, %f22;
	fma.rn.f32 	%f24, %f16, 0f3FB8AA3B, %f23;
	fma.rn.f32 	%f25, %f16, 0f32A57060, %f24;
	mov.b32 	%r46, %f21;
	shl.b32 	%r47, %r46, 23;
	mov.b32 	%f26, %r47;
	ex2.approx.ftz.f32 	%f27, %f25;
	sub.f32 	%f28, %f14, %f15;
	fma.rn.f32 	%f29, %f28, 0f3BBB989D, 0f3F000000;
	cvt.sat.f32.f32 	%f30, %f29;
	fma.rm.f32 	%f31, %f30, %f20, %f19;
	add.f32 	%f32, %f31, 0fCB40007F;
	neg.f32 	%f33, %f32;
	fma.rn.f32 	%f34, %f28, 0f3FB8AA3B, %f33;
	fma.rn.f32 	%f35, %f28, 0f32A57060, %f34;
	mov.b32 	%r48, %f31;
	shl.b32 	%r49, %r48, 23;
	mov.b32 	%f36, %r49;
	ex2.approx.ftz.f32 	%f37, %f35;
	mul.f32 	%f38, %f37, %f36;
	fma.rn.f32 	%f39, %f27, %f26, %f38;
	setp.lt.f32 	%p6, %f39, 0f00800000;
	mul.f32 	%f40, %f39, 0f4B000000;
	selp.f32 	%f41, %f40, %f39, %p6;
	selp.f32 	%f42, 0fC1B80000, 0f00000000, %p6;
	mov.b32 	%r50, %f41;
	add.s32 	%r51, %r50, -1059760811;
	and.b32  	%r52, %r51, -8388608;
	sub.s32 	%r53, %r50, %r52;
	mov.b32 	%f43, %r53;
	cvt.rn.f32.s32 	%f44, %r52;
	fma.rn.f32 	%f45, %f44, 0f34000000, %f42;
	add.f32 	%f46, %f43, 0fBF800000;
	fma.rn.f32 	%f47, %f46, 0fBE055027, 0f3E1039F6;
	fma.rn.f32 	%f48, %f47, %f46, 0fBDF8CDCC;
	fma.rn.f32 	%f49, %f48, %f46, 0f3E0F2955;
	fma.rn.f32 	%f50, %f49, %f46, 0fBE2AD8B9;
	fma.rn.f32 	%f51, %f50, %f46, 0f3E4CED0B;
	fma.rn.f32 	%f52, %f51, %f46, 0fBE7FFF22;
	fma.rn.f32 	%f53, %f52, %f46, 0f3EAAAA78;
	fma.rn.f32 	%f54, %f53, %f46, 0fBF000000;
	mul.f32 	%f55, %f46, %f54;
	fma.rn.f32 	%f56, %f55, %f46, %f46;
	fma.rn.f32 	%f57, %f45, 0f3F317218, %f56;
	setp.gt.u32 	%p7, %r50, 2139095039;
	fma.rn.f32 	%f58, %f41, 0f7F800000, 0f7F800000;
	selp.f32 	%f59, %f58, %f57, %p7;
	setp.eq.f32 	%p8, %f41, 0f00000000;
	selp.f32 	%f60, 0fFF800000, %f59, %p8;
	add.f32 	%f61, %f15, %f60;
	ld.shared.f32 	%f62, [%r75];
	max.f32 	%f63, %f61, %f62;
	sub.f32 	%f64, %f61, %f63;
	fma.rn.f32 	%f65, %f64, 0f3BBB989D, 0f3F000000;
	cvt.sat.f32.f32 	%f66, %f65;
	fma.rm.f32 	%f67, %f66, %f20, %f19;
	add.f32 	%f68, %f67, 0fCB40007F;
	neg.f32 	%f69, %f68;
	fma.rn.f32 	%f70, %f64, 0f3FB8AA3B, %f69;
	fma.rn.f32 	%f71, %f64, 0f32A57060, %f70;
	mov.b32 	%r54, %f67;
	shl.b32 	%r55, %r54, 23;
	mov.b32 	%f72, %r55;
	ex2.approx.ftz.f32 	%f73, %f71;
	sub.f32 	%f74, %f62, %f63;
	fma.rn.f32 	%f75, %f74, 0f3BBB989D, 0f3F000000;
	cvt.sat.f32.f32 	%f76, %f75;
	fma.rm.f32 	%f77, %f76, %f20, %f19;
	add.f32 	%f78, %f77, 0fCB40007F;
	neg.f32 	%f79, %f78;
	fma.rn.f32 	%f80, %f74, 0f3FB8AA3B, %f79;
	fma.rn.f32 	%f81, %f74, 0f32A57060, %f80;
	mov.b32 	%r56, %f77;
	shl.b32 	%r57, %r56, 23;
	mov.b32 	%f82, %r57;
	ex2.approx.ftz.f32 	%f83, %f81;
	mul.f32 	%f84, %f83, %f82;
	fma.rn.f32 	%f85, %f73, %f72, %f84;
	setp.lt.f32 	%p9, %f85, 0f00800000;
	mul.f32 	%f86, %f85, 0f4B000000;
	selp.f32 	%f87, %f86, %f85, %p9;
	selp.f32 	%f88, 0fC1B80000, 0f00000000, %p9;
	mov.b32 	%r58, %f87;
	add.s32 	%r59, %r58, -1059760811;
	and.b32  	%r60, %r59, -8388608;
	sub.s32 	%r61, %r58, %r60;
	mov.b32 	%f89, %r61;
	cvt.rn.f32.s32 	%f90, %r60;
	fma.rn.f32 	%f91, %f90, 0f34000000, %f88;
	add.f32 	%f92, %f89, 0fBF800000;
	fma.rn.f32 	%f93, %f92, 0fBE055027, 0f3E1039F6;
	fma.rn.f32 	%f94, %f93, %f92, 0fBDF8CDCC;
	fma.rn.f32 	%f95, %f94, %f92, 0f3E0F2955;
	fma.rn.f32 	%f96, %f95, %f92, 0fBE2AD8B9;
	fma.rn.f32 	%f97, %f96, %f92, 0f3E4CED0B;
	fma.rn.f32 	%f98, %f97, %f92, 0fBE7FFF22;
	fma.rn.f32 	%f99, %f98, %f92, 0f3EAAAA78;
	fma.rn.f32 	%f100, %f99, %f92, 0fBF000000;
	mul.f32 	%f101, %f92, %f100;
	fma.rn.f32 	%f102, %f101, %f92, %f92;
	fma.rn.f32 	%f103, %f91, 0f3F317218, %f102;
	setp.gt.u32 	%p10, %r58, 2139095039;
	fma.rn.f32 	%f104, %f87, 0f7F800000, 0f7F800000;
	selp.f32 	%f105, %f104, %f103, %p10;
	setp.eq.f32 	%p11, %f87, 0f00000000;
	selp.f32 	%f106, 0fFF800000, %f105, %p11;
	add.f32 	%f155, %f63, %f106;
	add.s32 	%r76, %r76, 2;
	add.s32 	%r75, %r75, 8;
	setp.ne.s32 	%p12, %r76, 0;
	@%p12 bra 	$L__BB8_6;
$L__BB8_7:
	and.b32  	%r62, %r18, 1;
	setp.eq.b32 	%p13, %r62, 1;
	not.pred 	%p14, %p13;
	@%p14 bra 	$L__BB8_9;
	shl.b32 	%r63, %r77, 2;
	add.s32 	%r65, %r41, %r63;
	ld.shared.f32 	%f107, [%r65];
	max.f32 	%f108, %f155, %f107;
	sub.f32 	%f109, %f155, %f108;
	fma.rn.f32 	%f110, %f109, 0f3BBB989D, 0f3F000000;
	cvt.sat.f32.f32 	%f111, %f110;
	mov.f32 	%f112, 0f4B400001;
	mov.f32 	%f113, 0f437C0000;
	fma.rm.f32 	%f114, %f111, %f113, %f112;
	add.f32 	%f115, %f114, 0fCB40007F;
	neg.f32 	%f116, %f115;
	fma.rn.f32 	%f117, %f109, 0f3FB8AA3B, %f116;
	fma.rn.f32 	%f118, %f109, 0f32A57060, %f117;
	mov.b32 	%r66, %f114;
	shl.b32 	%r67, %r66, 23;
	mov.b32 	%f119, %r67;
	ex2.approx.ftz.f32 	%f120, %f118;
	sub.f32 	%f121, %f107, %f108;
	fma.rn.f32 	%f122, %f121, 0f3BBB989D, 0f3F000000;
	cvt.sat.f32.f32 	%f123, %f122;
	fma.rm.f32 	%f124, %f123, %f113, %f112;
	add.f32 	%f125, %f124, 0fCB40007F;
	neg.f32 	%f126, %f125;
	fma.rn.f32 	%f127, %f121, 0f3FB8AA3B, %f126;
	fma.rn.f32 	%f128, %f121, 0f32A57060, %f127;
	mov.b32 	%r68, %f124;
	shl.b32 	%r69, %r68, 23;
	mov.b32 	%f129, %r69;
	ex2.approx.ftz.f32 	%f130, %f128;
	mul.f32 	%f131, %f130, %f129;
	fma.rn.f32 	%f132, %f120, %f119, %f131;
	setp.lt.f32 	%p15, %f132, 0f00800000;
	mul.f32 	%f133, %f132, 0f4B000000;
	selp.f32 	%f134, %f133, %f132, %p15;
	selp.f32 	%f135, 0fC1B80000, 0f00000000, %p15;
	mov.b32 	%r70, %f134;
	add.s32 	%r71, %r70, -1059760811;
	and.b32  	%r72, %r71, -8388608;
	sub.s32 	%r73, %r70, %r72;
	mov.b32 	%f136, %r73;
	cvt.rn.f32.s32 	%f137, %r72;
	fma.rn.f32 	%f138, %f137, 0f34000000, %f135;
	add.f32 	%f139, %f136, 0fBF800000;
	fma.rn.f32 	%f140, %f139, 0fBE055027, 0f3E1039F6;
	fma.rn.f32 	%f141, %f140, %f139, 0fBDF8CDCC;
	fma.rn.f32 	%f142, %f141, %f139, 0f3E0F2955;
	fma.rn.f32 	%f143, %f142, %f139, 0fBE2AD8B9;
	fma.rn.f32 	%f144, %f143, %f139, 0f3E4CED0B;
	fma.rn.f32 	%f145, %f144, %f139, 0fBE7FFF22;
	fma.rn.f32 	%f146, %f145, %f139, 0f3EAAAA78;
	fma.rn.f32 	%f147, %f146, %f139, 0fBF000000;
	mul.f32 	%f148, %f139, %f147;
	fma.rn.f32 	%f149, %f148, %f139, %f139;
	fma.rn.f32 	%f150, %f138, 0f3F317218, %f149;
	setp.gt.u32 	%p16, %r70, 2139095039;
	fma.rn.f32 	%f151, %f134, 0f7F800000, 0f7F800000;
	selp.f32 	%f152, %f151, %f150, %p16;
	setp.eq.f32 	%p17, %f134, 0f00000000;
	selp.f32 	%f153, 0fFF800000, %f152, %p17;
	add.f32 	%f155, %f108, %f153;
$L__BB8_9:
	mad.lo.s32 	%r74, %r8, %r19, %r7;
	cvta.to.global.u64 	%rd10, %rd3;
	mul.wide.s32 	%rd11, %r74, 4;
	add.s64 	%rd12, %rd10, %rd11;
	st.global.f32 	[%rd12], %f155;
$L__BB8_10:
	ret;

}
	// .globl	_Z18kernel_backward_drIfEvPT_S1_S1_S1_iiiii
.visible .entry _Z18kernel_backward_drIfEvPT_S1_S1_S1_iiiii(
	.param .u64 .ptr .align 1 _Z18kernel_backward_drIfEvPT_S1_S1_S1_iiiii_param_0,
	.param .u64 .ptr .align 1 _Z18kernel_backward_drIfEvPT_S1_S1_S1_iiiii_param_1,
	.param .u64 .ptr .align 1 _Z18kernel_backward_drIfEvPT_S1_S1_S1_iiiii_param_2,
	.param .u64 .ptr .align 1 _Z18kernel_backward_drIfEvPT_S1_S1_S1_iiiii_param_3,
	.param .u32 _Z18kernel_backward_drIfEvPT_S1_S1_S1_iiiii_param_4,
	.param .u32 _Z18kernel_backward_drIfEvPT_S1_S1_S1_iiiii_param_5,
	.param .u32 _Z18kernel_backward_drIfEvPT_S1_S1_S1_iiiii_param_6,
	.param .u32 _Z18kernel_backward_drIfEvPT_S1_S1_S1_iiiii_param_7,
	.param .u32 _Z18kernel_backward_drIfEvPT_S1_S1_S1_iiiii_param_8
)
{
	.reg .pred 	%p<3>;
	.reg .b32 	%r<52>;
	.reg .b32 	%f<22>;
	.reg .b64 	%rd<37>;

	ld.param.u64 	%rd1, [_Z18kernel_backward_drIfEvPT_S1_S1_S1_iiiii_param_0];
	ld.param.u64 	%rd2, [_Z18kernel_backward_drIfEvPT_S1_S1_S1_iiiii_param_1];
	ld.param.u64 	%rd3, [_Z18kernel_backward_drIfEvPT_S1_S1_S1_iiiii_param_2];
	ld.param.u64 	%rd4, [_Z18kernel_backward_drIfEvPT_S1_S1_S1_iiiii_param_3];
	ld.param.u32 	%r7, [_Z18kernel_backward_drIfEvPT_S1_S1_S1_iiiii_param_5];
	ld.param.u32 	%r8, [_Z18kernel_backward_drIfEvPT_S1_S1_S1_iiiii_param_6];
	ld.param.u32 	%r9, [_Z18kernel_backward_drIfEvPT_S1_S1_S1_iiiii_param_7];
	ld.param.u32 	%r10, [_Z18kernel_backward_drIfEvPT_S1_S1_S1_iiiii_param_8];
	mov.u32 	%r11, %ctaid.x;
	sub.s32 	%r12, %r7, %r8;
	div.u32 	%r1, %r11, %r12;
	mul.lo.s32 	%r13, %r1, %r12;
	sub.s32 	%r2, %r11, %r13;
	mov.u32 	%r14, %ctaid.y;
	div.u32 	%r3, %r14, %r12;
	mul.lo.s32 	%r15, %r3, %r12;
	sub.s32 	%r16, %r14, %r15;
	add.s32 	%r4, %r16, 1;
	add.s32 	%r17, %r2, %r8;
	add.s32 	%r5, %r17, %r4;
	setp.ge.s32 	%p1, %r5, %r7;
	@%p1 bra 	$L__BB9_3;
	add.s32 	%r18, %r3, 1;
	add.s32 	%r6, %r18, %r2;
	setp.ge.s32 	%p2, %r18, %r8;
	@%p2 bra 	$L__BB9_3;
	cvta.to.global.u64 	%rd5, %rd3;
	cvta.to.global.u64 	%rd6, %rd4;
	mov.u32 	%r19, %tid.x;
	mov.u32 	%r20, %ctaid.z;
	mul.lo.s32 	%r21, %r7, %r7;
	mul.lo.s32 	%r22, %r21, %r21;
	mul.lo.s32 	%r23, %r22, %r1;
	mul.lo.s32 	%r24, %r21, %r2;
	mul.lo.s32 	%r25, %r21, %r6;
	add.s32 	%r26, %r4, %r6;
	mul.lo.s32 	%r27, %r26, %r7;
	mad.lo.s32 	%r28, %r24, %r7, %r25;
	mad.lo.s32 	%r29, %r23, %r10, %r20;
	mad.lo.s32 	%r30, %r5, %r10, %r29;
	mad.lo.s32 	%r31, %r27, %r10, %r30;
	mad.lo.s32 	%r32, %r28, %r10, %r31;
	mul.wide.s32 	%rd7, %r32, 4;
	add.s64 	%rd8, %rd6, %rd7;
	ld.global.nc.f32 	%f1, [%rd8];
	mul.lo.s32 	%r33, %r25, %r7;
	add.s32 	%r34, %r33, %r24;
	mad.lo.s32 	%r35, %r34, %r10, %r31;
	mul.wide.s32 	%rd9, %r35, 4;
	add.s64 	%rd10, %rd6, %rd9;
	ld.global.nc.f32 	%f2, [%rd10];
	mul.lo.s32 	%r36, %r23, %r9;
	mul.lo.s32 	%r37, %r27, %r9;
	mul.lo.s32 	%r38, %r5, %r9;
	add.s32 	%r39, %r36, %r19;
	add.s32 	%r40, %r39, %r38;
	add.s32 	%r41, %r40, %r37;
	mad.lo.s32 	%r42, %r28, %r9, %r41;
	mul.wide.s32 	%rd11, %r42, 4;
	add.s64 	%rd12, %rd5, %rd11;
	ld.global.f32 	%f3, [%rd12];
	mul.lo.s32 	%r43, %r10, %r9;
	mul.lo.s32 	%r44, %r43, %r1;
	mul.lo.s32 	%r45, %r10, %r19;
	add.s32 	%r46, %r45, %r20;
	add.s32 	%r47, %r46, %r44;
	cvta.to.global.u64 	%rd13, %rd1;
	mul.wide.s32 	%rd14, %r47, 4;
	add.s64 	%rd15, %rd13, %rd14;
	ld.global.nc.f32 	%f4, [%rd15];
	add.f32 	%f5, %f3, %f4;
	sub.f32 	%f6, %f5, %f1;
	fma.rn.f32 	%f7, %f6, 0f3BBB989D, 0f3F000000;
	cvt.sat.f32.f32 	%f8, %f7;
	mov.f32 	%f9, 0f4B400001;
	mov.f32 	%f10, 0f437C0000;
	fma.rm.f32 	%f11, %f8, %f10, %f9;
	add.f32 	%f12, %f11, 0fCB40007F;
	neg.f32 	%f13, %f12;
	fma.rn.f32 	%f14, %f6, 0f3FB8AA3B, %f13;
	fma.rn.f32 	%f15, %f6, 0f32A57060, %f14;
	mov.b32 	%r48, %f11;
	shl.b32 	%r49, %r48, 23;
	mov.b32 	%f16, %r49;
	ex2.approx.ftz.f32 	%f17, %f15;
	mul.f32 	%f18, %f17, %f16;
	mul.f32 	%f19, %f2, %f18;
	cvt.s64.s32 	%rd16, %r36;
	mul.lo.s32 	%r50, %r33, %r9;
	cvt.s64.s32 	%rd17, %r50;
	mul.lo.s32 	%r51, %r24, %r9;
	cvt.s64.s32 	%rd18, %r51;
	cvt.s64.s32 	%rd19, %r37;
	cvt.s64.s32 	%rd20, %r38;
	cvt.u64.u32 	%rd21, %r19;
	add.s64 	%rd22, %rd16, %rd21;
	add.s64 	%rd23, %rd22, %rd18;
	add.s64 	%rd24, %rd23, %rd20;
	add.s64 	%rd25, %rd24, %rd17;
	add.s64 	%rd26, %rd25, %rd19;
	shl.b64 	%rd27, %rd26, 2;
	add.s64 	%rd28, %rd5, %rd27;
	atom.global.add.f32 	%f20, [%rd28], %f19;
	cvt.s64.s32 	%rd29, %r44;
	cvt.s64.s32 	%rd30, %r45;
	cvt.u64.u32 	%rd31, %r20;
	add.s64 	%rd32, %rd30, %rd31;
	add.s64 	%rd33, %rd32, %rd29;
	cvta.to.global.u64 	%rd34, %rd2;
	shl.b64 	%rd35, %rd33, 2;
	add.s64 	%rd36, %rd34, %rd35;
	atom.global.add.f32 	%f21, [%rd36], %f19;
$L__BB9_3:
	ret;

}
	// .globl	_Z18kernel_backward_d2IfEvPKT_PS0_S3_S3_S3_iiiii
.visible .entry _Z18kernel_backward_d2IfEvPKT_PS0_S3_S3_S3_iiiii(
	.param .u64 .ptr .align 1 _Z18kernel_backward_d2IfEvPKT_PS0_S3_S3_S3_iiiii_param_0,
	.param .u64 .ptr .align 1 _Z18kernel_backward_d2IfEvPKT_PS0_S3_S3_S3_iiiii_param_1,
	.param .u64 .ptr .align 1 _Z18kernel_backward_d2IfEvPKT_PS0_S3_S3_S3_iiiii_param_2,
	.param .u64 .ptr .align 1 _Z18kernel_backward_d2IfEvPKT_PS0_S3_S3_S3_iiiii_param_3,
	.param .u64 .ptr .align 1 _Z18kernel_backward_d2IfEvPKT_PS0_S3_S3_S3_iiiii_param_4,
	.param .u32 _Z18kernel_backward_d2IfEvPKT_PS0_S3_S3_S3_iiiii_param_5,
	.param .u32 _Z18kernel_backward_d2IfEvPKT_PS0_S3_S3_S3_iiiii_param_6,
	.param .u32 _Z18kernel_backward_d2IfEvPKT_PS0_S3_S3_S3_iiiii_param_7,
	.param .u32 _Z18kernel_backward_d2IfEvPKT_PS0_S3_S3_S3_iiiii_param_8,
	.param .u32 _Z18kernel_backward_d2IfEvPKT_PS0_S3_S3_S3_iiiii_param_9
)
{
	.reg .pred 	%p<13>;
	.reg .b32 	%r<249>;
	.reg .b32 	%f<261>;
	.reg .b64 	%rd<206>;

	ld.param.u64 	%rd11, [_Z18kernel_backward_d2IfEvPKT_PS0_S3_S3_S3_iiiii_param_0];
	ld.param.u64 	%rd12, [_Z18kernel_backward_d2IfEvPKT_PS0_S3_S3_S3_iiiii_param_1];
	ld.param.u64 	%rd13, [_Z18kernel_backward_d2IfEvPKT_PS0_S3_S3_S3_iiiii_param_2];
	ld.param.u64 	%rd14, [_Z18kernel_backward_d2IfEvPKT_PS0_S3_S3_S3_iiiii_param_3];
	ld.param.u64 	%rd15, [_Z18kernel_backward_d2IfEvPKT_PS0_S3_S3_S3_iiiii_param_4];
	ld.param.u32 	%r98, [_Z18kernel_backward_d2IfEvPKT_PS0_S3_S3_S3_iiiii_param_6];
	ld.param.u32 	%r99, [_Z18kernel_backward_d2IfEvPKT_PS0_S3_S3_S3_iiiii_param_7];
	ld.param.u32 	%r100, [_Z18kernel_backward_d2IfEvPKT_PS0_S3_S3_S3_iiiii_param_8];
	ld.param.u32 	%r101, [_Z18kernel_backward_d2IfEvPKT_PS0_S3_S3_S3_iiiii_param_9];
	mov.u32 	%r1, %ctaid.x;
	sub.s32 	%r2, %r98, %r99;
	rem.u32 	%r3, %r1, %r2;
	mov.u32 	%r4, %ctaid.y;
	div.u32 	%r5, %r4, %r2;
	mul.lo.s32 	%r102, %r5, %r2;
	sub.s32 	%r103, %r4, %r102;
	add.s32 	%r6, %r103, 1;
	add.s32 	%r104, %r3, %r99;
	add.s32 	%r7, %r104, %r6;
	setp.ge.s32 	%p1, %r7, %r98;
	@%p1 bra 	$L__BB10_15;
	mov.u32 	%r8, %tid.x;
	add.s32 	%r9, %r5, %r3;
	add.s32 	%r10, %r9, 1;
	add.s32 	%r11, %r10, %r6;
	add.s32 	%r105, %r5, 1;
	setp.ge.s32 	%p2, %r105, %r99;
	@%p2 bra 	$L__BB10_15;
	cvta.to.global.u64 	%rd16, %rd15;
	div.u32 	%r106, %r1, %r2;
	mov.u32 	%r107, %ctaid.z;
	mul.lo.s32 	%r108, %r98, %r98;
	mul.lo.s32 	%r109, %r108, %r106;
	shl.b32 	%r12, %r101, 2;
	mul.lo.s32 	%r110, %r12, %r109;
	cvta.to.global.u64 	%rd17, %rd13;
	mul.wide.s32 	%rd18, %r110, 4;
	add.s64 	%rd1, %rd17, %rd18;
	mul.lo.s32 	%r111, %r108, %r109;
	mul.lo.s32 	%r112, %r111, %r101;
	cvta.to.global.u64 	%rd19, %rd14;
	mul.wide.s32 	%rd20, %r112, 4;
	add.s64 	%rd2, %rd19, %rd20;
	mul.lo.s32 	%r113, %r108, %r98;
	mul.lo.s32 	%r114, %r113, %r100;
	mul.lo.s32 	%r115, %r100, %r108;
	mul.lo.s32 	%r116, %r100, %r98;
	mul.lo.s32 	%r117, %r101, %r100;
	mul.lo.s32 	%r13, %r117, %r106;
	mul.lo.s32 	%r14, %r101, %r107;
	add.s32 	%r118, %r14, %r8;
	add.s32 	%r119, %r118, %r13;
	cvta.to.global.u64 	%rd21, %rd11;
	mul.wide.s32 	%rd22, %r119, 4;
	add.s64 	%rd23, %rd21, %rd22;
	ld.global.nc.f32 	%f1, [%rd23];
	mul.lo.s32 	%r120, %r111, %r100;
	mul.lo.s32 	%r121, %r116, %r11;
	mul.lo.s32 	%r122, %r7, %r100;
	mad.lo.s32 	%r123, %r3, %r114, %r107;
	add.s32 	%r124, %r123, %r120;
	mad.lo.s32 	%r125, %r10, %r115, %r124;
	add.s32 	%r126, %r125, %r121;
	add.s32 	%r127, %r126, %r122;
	mul.wide.s32 	%rd24, %r127, 4;
	add.s64 	%rd25, %rd16, %rd24;
	ld.global.nc.f32 	%f2, [%rd25];
	mad.lo.s32 	%r128, %r3, %r115, %r107;
	mad.lo.s32 	%r129, %r10, %r114, %r128;
	add.s32 	%r130, %r129, %r120;
	add.s32 	%r131, %r130, %r121;
	add.s32 	%r132, %r131, %r122;
	mul.wide.s32 	%rd26, %r132, 4;
	add.s64 	%rd27, %rd16, %rd26;
	ld.global.nc.f32 	%f3, [%rd27];
	mul.lo.s32 	%r15, %r101, %r113;
	mul.lo.s32 	%r16, %r101, %r108;
	mul.lo.s32 	%r17, %r101, %r98;
	setp.gt.u32 	%p3, %r2, %r4;
	mov.f32 	%f260, 0f00000000;
	@%p3 bra 	$L__BB10_8;
	mul.lo.s32 	%r133, %r11, %r17;
	mul.lo.s32 	%r134, %r7, %r101;
	mad.lo.s32 	%r135, %r10, %r16, %r8;
	add.s32 	%r136, %r135, %r133;
	add.s32 	%r18, %r136, %r134;
	mul.lo.s32 	%r137, %r98, %r101;
	shl.b32 	%r19, %r137, 2;
	mul.lo.s32 	%r20, %r19, %r3;
	add.s32 	%r21, %r20, %r8;
	mul.lo.s32 	%r22, %r12, %r3;
	cvt.s64.s32 	%rd28, %r22;
	cvt.u64.u32 	%rd29, %r8;
	add.s64 	%rd3, %rd28, %rd29;
	mul.lo.s32 	%r138, %r10, %r15;
	cvt.s64.s32 	%rd30, %r138;
	cvt.s64.s32 	%rd31, %r133;
	cvt.s64.s32 	%rd32, %r134;
	add.s64 	%rd33, %rd30, %rd29;
	add.s64 	%rd34, %rd33, %rd31;
	add.s64 	%rd4, %rd34, %rd32;
	mul.lo.s32 	%r23, %r3, %r15;
	add.s32 	%r139, %r23, %r8;
	add.s32 	%r140, %r139, %r133;
	add.s32 	%r24, %r140, %r134;
	add.s32 	%r141, %r101, %r8;
	mad.lo.s32 	%r25, %r12, %r10, %r141;
	mul.lo.s32 	%r142, %r19, %r10;
	cvt.s64.s32 	%rd35, %r142;
	cvt.s64.s32 	%rd36, %r101;
	add.s64 	%rd37, %rd36, %rd29;
	add.s64 	%rd5, %rd37, %rd35;
	mul.lo.s32 	%r26, %r3, %r16;
	cvt.s64.s32 	%rd38, %r26;
	add.s64 	%rd39, %rd38, %rd29;
	add.s64 	%rd40, %rd39, %rd31;
	add.s64 	%rd6, %rd40, %rd32;
	add.s32 	%r27, %r1, 1;
	sub.s32 	%r143, %r1, %r3;
	sub.s32 	%r144, %r27, %r143;
	max.u32 	%r145, %r9, %r144;
	add.s32 	%r28, %r145, %r143;
	sub.s32 	%r146, %r145, %r3;
	and.b32  	%r147, %r146, 1;
	setp.eq.b32 	%p4, %r147, 1;
	not.pred 	%p5, %p4;
	mov.f32 	%f260, 0f00000000;
	mov.u32 	%r239, %r3;
	@%p5 bra 	$L__BB10_5;
	add.s32 	%r239, %r3, 1;
	add.s32 	%r148, %r23, %r15;
	add.s32 	%r149, %r18, %r148;
	mul.wide.s32 	%rd41, %r149, 4;
	add.s64 	%rd42, %rd2, %rd41;
	ld.global.f32 	%f19, [%rd42];
	add.f32 	%f20, %f1, %f19;
	add.s32 	%r150, %r22, %r12;
	add.s32 	%r151, %r21, %r150;
	mul.wide.s32 	%rd43, %r151, 4;
	add.s64 	%rd44, %rd1, %rd43;
	ld.global.f32 	%f21, [%rd44];
	add.f32 	%f22, %f20, %f21;
	sub.f32 	%f23, %f22, %f2;
	fma.rn.f32 	%f24, %f23, 0f3BBB989D, 0f3F000000;
	cvt.sat.f32.f32 	%f25, %f24;
	mov.f32 	%f26, 0f4B400001;
	mov.f32 	%f27, 0f437C0000;
	fma.rm.f32 	%f28, %f25, %f27, %f26;
	add.f32 	%f29, %f28, 0fCB40007F;
	neg.f32 	%f30, %f29;
	fma.rn.f32 	%f31, %f23, 0f3FB8AA3B, %f30;
	fma.rn.f32 	%f32, %f23, 0f32A57060, %f31;
	mov.b32 	%r152, %f28;
	shl.b32 	%r153, %r152, 23;
	mov.b32 	%f33, %r153;
	ex2.approx.ftz.f32 	%f34, %f32;
	mul.f32 	%f35, %f34, %f33;
	mul.f32 	%f36, %f3, %f35;
	add.f32 	%f37, %f36, 0f00000000;
	add.s32 	%r154, %r20, %r19;
	cvt.s64.s32 	%rd45, %r154;
	add.s64 	%rd46, %rd3, %rd45;
	shl.b64 	%rd47, %rd46, 2;
	add.s64 	%rd48, %rd1, %rd47;
	atom.global.add.f32 	%f38, [%rd48], %f36;
	add.s32 	%r155, %r26, %r16;
	cvt.s64.s32 	%rd49, %r155;
	add.s64 	%rd50, %rd4, %rd49;
	shl.b64 	%rd51, %rd50, 2;
	add.s64 	%rd52, %rd2, %rd51;
	atom.global.add.f32 	%f39, [%rd52], %f36;
	add.s32 	%r156, %r24, %r155;
	mul.wide.s32 	%rd53, %r156, 4;
	add.s64 	%rd54, %rd2, %rd53;
	ld.global.f32 	%f40, [%rd54];
	add.f32 	%f41, %f1, %f40;
	add.s32 	%r157, %r25, %r154;
	mul.wide.s32 	%rd55, %r157, 4;
	add.s64 	%rd56, %rd1, %rd55;
	ld.global.f32 	%f42, [%rd56];
	add.f32 	%f43, %f41, %f42;
	sub.f32 	%f44, %f43, %f2;
	fma.rn.f32 	%f45, %f44, 0f3BBB989D, 0f3F000000;
	cvt.sat.f32.f32 	%f46, %f45;
	fma.rm.f32 	%f47, %f46, %f27, %f26;
	add.f32 	%f48, %f47, 0fCB40007F;
	neg.f32 	%f49, %f48;
	fma.rn.f32 	%f50, %f44, 0f3FB8AA3B, %f49;
	fma.rn.f32 	%f51, %f44, 0f32A57060, %f50;
	mov.b32 	%r158, %f47;
	shl.b32 	%r159, %r158, 23;
	mov.b32 	%f52, %r159;
	ex2.approx.ftz.f32 	%f53, %f51;
	mul.f32 	%f54, %f53, %f52;
	mul.f32 	%f55, %f3, %f54;
	add.f32 	%f260, %f37, %f55;
	cvt.s64.s32 	%rd57, %r150;
	add.s64 	%rd58, %rd5, %rd57;
	shl.b64 	%rd59, %rd58, 2;
	add.s64 	%rd60, %rd1, %rd59;
	atom.global.add.f32 	%f56, [%rd60], %f55;
	cvt.s64.s32 	%rd61, %r148;
	add.s64 	%rd62, %rd6, %rd61;
	shl.b64 	%rd63, %rd62, 2;
	add.s64 	%rd64, %rd2, %rd63;
	atom.global.add.f32 	%f57, [%rd64], %f55;
$L__BB10_5:
	setp.eq.s32 	%p6, %r28, %r27;
	@%p6 bra 	$L__BB10_8;
	shl.b32 	%r160, %r239, 2;
	add.s32 	%r161, %r160, 8;
	mul.lo.s32 	%r238, %r17, %r161;
	mad.lo.s32 	%r162, %r17, %r239, %r17;
	shl.b32 	%r237, %r162, 2;
	mul.lo.s32 	%r236, %r101, %r161;
	shl.b32 	%r34, %r101, 3;
	mad.lo.s32 	%r163, %r101, %r239, %r101;
	shl.b32 	%r235, %r163, 2;
	add.s32 	%r164, %r239, 2;
	mul.lo.s32 	%r234, %r15, %r164;
	mad.lo.s32 	%r233, %r15, %r239, %r15;
	mul.lo.s32 	%r232, %r16, %r164;
	mad.lo.s32 	%r231, %r16, %r239, %r16;
	mul.wide.s32 	%rd89, %r15, 4;
	mul.wide.s32 	%rd91, %r12, 4;
	mul.wide.s32 	%rd101, %r16, 4;
	mul.wide.s32 	%rd103, %r19, 4;
$L__BB10_7:
	mad.lo.s32 	%r165, %r15, %r239, %r15;
	add.s32 	%r166, %r18, %r165;
	mul.wide.s32 	%rd65, %r166, 4;
	add.s64 	%rd66, %rd2, %rd65;
	ld.global.f32 	%f58, [%rd66];
	add.f32 	%f59, %f1, %f58;
	mad.lo.s32 	%r167, %r12, %r239, %r12;
	mad.lo.s32 	%r168, %r19, %r3, %r8;
	add.s32 	%r169, %r168, %r167;
	mul.wide.s32 	%rd67, %r169, 4;
	add.s64 	%rd68, %rd1, %rd67;
	ld.global.f32 	%f60, [%rd68];
	add.f32 	%f61, %f59, %f60;
	sub.f32 	%f62, %f61, %f2;
	fma.rn.f32 	%f63, %f62, 0f3BBB989D, 0f3F000000;
	cvt.sat.f32.f32 	%f64, %f63;
	mov.f32 	%f65, 0f4B400001;
	mov.f32 	%f66, 0f437C0000;
	fma.rm.f32 	%f67, %f64, %f66, %f65;
	add.f32 	%f68, %f67, 0fCB40007F;
	neg.f32 	%f69, %f68;
	fma.rn.f32 	%f70, %f62, 0f3FB8AA3B, %f69;
	fma.rn.f32 	%f71, %f62, 0f32A57060, %f70;
	mov.b32 	%r170, %f67;
	shl.b32 	%r171, %r170, 23;
	mov.b32 	%f72, %r171;
	ex2.approx.ftz.f32 	%f73, %f71;
	mul.f32 	%f74, %f73, %f72;
	mul.f32 	%f75, %f3, %f74;
	add.f32 	%f76, %f260, %f75;
	mad.lo.s32 	%r172, %r19, %r239, %r19;
	cvt.s64.s32 	%rd69, %r237;
	add.s64 	%rd70, %rd3, %rd69;
	shl.b64 	%rd71, %rd70, 2;
	add.s64 	%rd72, %rd1, %rd71;
	atom.global.add.f32 	%f77, [%rd72], %f75;
	mad.lo.s32 	%r173, %r16, %r239, %r16;
	cvt.s64.s32 	%rd73, %r231;
	add.s64 	%rd74, %rd4, %rd73;
	shl.b64 	%rd75, %rd74, 2;
	add.s64 	%rd76, %rd2, %rd75;
	atom.global.add.f32 	%f78, [%rd76], %f75;
	add.s32 	%r174, %r24, %r173;
	mul.wide.s32 	%rd77, %r174, 4;
	add.s64 	%rd78, %rd2, %rd77;
	ld.global.f32 	%f79, [%rd78];
	add.f32 	%f80, %f1, %f79;
	add.s32 	%r175, %r25, %r172;
	mul.wide.s32 	%rd79, %r175, 4;
	add.s64 	%rd80, %rd1, %rd79;
	ld.global.f32 	%f81, [%rd80];
	add.f32 	%f82, %f80, %f81;
	sub.f32 	%f83, %f82, %f2;
	fma.rn.f32 	%f84, %f83, 0f3BBB989D, 0f3F000000;
	cvt.sat.f32.f32 	%f85, %f84;
	fma.rm.f32 	%f86, %f85, %f66, %f65;
	add.f32 	%f87, %f86, 0fCB40007F;
	neg.f32 	%f88, %f87;
	fma.rn.f32 	%f89, %f83, 0f3FB8AA3B, %f88;
	fma.rn.f32 	%f90, %f83, 0f32A57060, %f89;
	mov.b32 	%r176, %f86;
	shl.b32 	%r177, %r176, 23;
	mov.b32 	%f91, %r177;
	ex2.approx.ftz.f32 	%f92, %f90;
	mul.f32 	%f93, %f92, %f91;
	mul.f32 	%f94, %f3, %f93;
	add.f32 	%f95, %f76, %f94;
	cvt.s64.s32 	%rd81, %r235;
	add.s64 	%rd82, %rd5, %rd81;
	shl.b64 	%rd83, %rd82, 2;
	add.s64 	%rd84, %rd1, %rd83;
	atom.global.add.f32 	%f96, [%rd84], %f94;
	cvt.s64.s32 	%rd85, %r233;
	add.s64 	%rd86, %rd6, %rd85;
	shl.b64 	%rd87, %rd86, 2;
	add.s64 	%rd88, %rd2, %rd87;
	atom.global.add.f32 	%f97, [%rd88], %f94;
	add.s32 	%r239, %r239, 2;
	add.s64 	%rd90, %rd66, %rd89;
	ld.global.f32 	%f98, [%rd90];
	add.f32 	%f99, %f1, %f98;
	add.s64 	%rd92, %rd68, %rd91;
	ld.global.f32 	%f100, [%rd92];
	add.f32 	%f101, %f99, %f100;
	sub.f32 	%f102, %f101, %f2;
	fma.rn.f32 	%f103, %f102, 0f3BBB989D, 0f3F000000;
	cvt.sat.f32.f32 	%f104, %f103;
	fma.rm.f32 	%f105, %f104, %f66, %f65;
	add.f32 	%f106, %f105, 0fCB40007F;
	neg.f32 	%f107, %f106;
	fma.rn.f32 	%f108, %f102, 0f3FB8AA3B, %f107;
	fma.rn.f32 	%f109, %f102, 0f32A57060, %f108;
	mov.b32 	%r178, %f105;
	shl.b32 	%r179, %r178, 23;
	mov.b32 	%f110, %r179;
	ex2.approx.ftz.f32 	%f111, %f109;
	mul.f32 	%f112, %f111, %f110;
	mul.f32 	%f113, %f3, %f112;
	add.f32 	%f114, %f95, %f113;
	cvt.s64.s32 	%rd93, %r238;
	add.s64 	%rd94, %rd3, %rd93;
	shl.b64 	%rd95, %rd94, 2;
	add.s64 	%rd96, %rd1, %rd95;
	atom.global.add.f32 	%f115, [%rd96], %f113;
	cvt.s64.s32 	%rd97, %r232;
	add.s64 	%rd98, %rd4, %rd97;
	shl.b64 	%rd99, %rd98, 2;
	add.s64 	%rd100, %rd2, %rd99;
	atom.global.add.f32 	%f116, [%rd100], %f113;
	add.s64 	%rd102, %rd78, %rd101;
	ld.global.f32 	%f117, [%rd102];
	add.f32 	%f118, %f1, %f117;
	add.s64 	%rd104, %rd80, %rd103;
	ld.global.f32 	%f119, [%rd104];
	add.f32 	%f120, %f118, %f119;
	sub.f32 	%f121, %f120, %f2;
	fma.rn.f32 	%f122, %f121, 0f3BBB989D, 0f3F000000;
	cvt.sat.f32.f32 	%f123, %f122;
	fma.rm.f32 	%f124, %f123, %f66, %f65;
	add.f32 	%f125, %f124, 0fCB40007F;
	neg.f32 	%f126, %f125;
	fma.rn.f32 	%f127, %f121, 0f3FB8AA3B, %f126;
	fma.rn.f32 	%f128, %f121, 0f32A57060, %f127;
	mov.b32 	%r180, %f124;
	shl.b32 	%r181, %r180, 23;
	mov.b32 	%f129, %r181;
	ex2.approx.ftz.f32 	%f130, %f128;
	mul.f32 	%f131, %f130, %f129;
	mul.f32 	%f132, %f3, %f131;
	add.f32 	%f260, %f114, %f132;
	cvt.s64.s32 	%rd105, %r236;
	add.s64 	%rd106, %rd5, %rd105;
	shl.b64 	%rd107, %rd106, 2;
	add.s64 	%rd108, %rd1, %rd107;
	atom.global.add.f32 	%f133, [%rd108], %f132;
	cvt.s64.s32 	%rd109, %r234;
	add.s64 	%rd110, %rd6, %rd109;
	shl.b64 	%rd111, %rd110, 2;
	add.s64 	%rd112, %rd2, %rd111;
	atom.global.add.f32 	%f134, [%rd112], %f132;
	shl.b32 	%r182, %r17, 3;
	add.s32 	%r238, %r238, %r182;
	add.s32 	%r237, %r237, %r182;
	add.s32 	%r236, %r236, %r34;
	add.s32 	%r235, %r235, %r34;
	shl.b32 	%r183, %r15, 1;
	add.s32 	%r234, %r234, %r183;
	add.s32 	%r233, %r233, %r183;
	shl.b32 	%r184, %r16, 1;
	add.s32 	%r232, %r232, %r184;
	add.s32 	%r231, %r231, %r184;
	setp.lt.u32 	%p7, %r239, %r9;
	@%p7 bra 	$L__BB10_7;
$L__BB10_8:
	add.s32 	%r248, %r11, 1;
	setp.ge.s32 	%p8, %r248, %r7;
	@%p8 bra 	$L__BB10_14;
	mul.lo.s32 	%r185, %r3, %r15;
	mad.lo.s32 	%r186, %r10, %r16, %r185;
	mul.lo.s32 	%r187, %r7, %r101;
	add.s32 	%r188, %r186, %r8;
	add.s32 	%r41, %r188, %r187;
	mul.lo.s32 	%r189, %r98, %r101;
	shl.b32 	%r42, %r189, 2;
	mul.lo.s32 	%r43, %r42, %r11;
	shl.b32 	%r44, %r101, 1;
	add.s32 	%r190, %r44, %r8;
	add.s32 	%r45, %r190, %r43;
	mul.lo.s32 	%r191, %r10, %r15;
	cvt.s64.s32 	%rd113, %r191;
	mul.lo.s32 	%r192, %r3, %r16;
	cvt.s64.s32 	%rd114, %r192;
	add.s64 	%rd115, %rd113, %rd114;
	cvt.s64.s32 	%rd116, %r187;
	cvt.u64.u32 	%rd117, %r8;
	add.s64 	%rd118, %rd115, %rd117;
	add.s64 	%rd7, %rd118, %rd116;
	mul.lo.s32 	%r193, %r12, %r11;
	cvt.s64.s32 	%rd119, %r193;
	cvt.s64.s32 	%rd120, %r44;
	add.s64 	%rd121, %rd120, %rd117;
	add.s64 	%rd8, %rd121, %rd119;
	mul.lo.s32 	%r46, %r11, %r17;
	add.s32 	%r47, %r188, %r46;
	shl.b32 	%r194, %r187, 2;
	mul.lo.s32 	%r195, %r101, 3;
	add.s32 	%r196, %r190, %r101;
	add.s32 	%r48, %r196, %r194;
	cvt.s64.s32 	%rd122, %r46;
	add.s64 	%rd9, %rd118, %rd122;
	mul.lo.s32 	%r197, %r42, %r7;
	cvt.s64.s32 	%rd123, %r197;
	cvt.s64.s32 	%rd124, %r195;
	add.s64 	%rd125, %rd124, %rd117;
	add.s64 	%rd10, %rd125, %rd123;
	sub.s32 	%r198, %r99, %r5;
	and.b32  	%r199, %r198, 1;
	setp.eq.b32 	%p9, %r199, 1;
	not.pred 	%p10, %p9;
	@%p10 bra 	$L__BB10_11;
	add.s32 	%r200, %r46, %r17;
	add.s32 	%r201, %r41, %r200;
	mul.wide.s32 	%rd126, %r201, 4;
	add.s64 	%rd127, %rd2, %rd126;
	ld.global.f32 	%f136, [%rd127];
	add.f32 	%f137, %f1, %f136;
	mul.lo.s32 	%r202, %r248, %r101;
	shl.b32 	%r203, %r202, 2;
	add.s32 	%r204, %r45, %r203;
	mul.wide.s32 	%rd128, %r204, 4;
	add.s64 	%rd129, %rd1, %rd128;
	ld.global.f32 	%f138, [%rd129];
	add.f32 	%f139, %f137, %f138;
	sub.f32 	%f140, %f139, %f2;
	fma.rn.f32 	%f141, %f140, 0f3BBB989D, 0f3F000000;
	cvt.sat.f32.f32 	%f142, %f141;
	mov.f32 	%f143, 0f4B400001;
	mov.f32 	%f144, 0f437C0000;
	fma.rm.f32 	%f145, %f142, %f144, %f143;
	add.f32 	%f146, %f145, 0fCB40007F;
	neg.f32 	%f147, %f146;
	fma.rn.f32 	%f148, %f140, 0f3FB8AA3B, %f147;
	fma.rn.f32 	%f149, %f140, 0f32A57060, %f148;
	mov.b32 	%r205, %f145;
	shl.b32 	%r206, %r205, 23;
	mov.b32 	%f150, %r206;
	ex2.approx.ftz.f32 	%f151, %f149;
	mul.f32 	%f152, %f151, %f150;
	mul.f32 	%f153, %f3, %f152;
	add.f32 	%f154, %f260, %f153;
	cvt.s64.s32 	%rd130, %r200;
	add.s64 	%rd131, %rd7, %rd130;
	shl.b64 	%rd132, %rd131, 2;
	add.s64 	%rd133, %rd2, %rd132;
	atom.global.add.f32 	%f155, [%rd133], %f153;
	add.s32 	%r207, %r43, %r42;
	cvt.s64.s32 	%rd134, %r207;
	add.s64 	%rd135, %rd8, %rd134;
	shl.b64 	%rd136, %rd135, 2;
	add.s64 	%rd137, %rd1, %rd136;
	atom.global.add.f32 	%f156, [%rd137], %f153;
	add.s32 	%r208, %r47, %r202;
	mul.wide.s32 	%rd138, %r208, 4;
	add.s64 	%rd139, %rd2, %rd138;
	ld.global.f32 	%f157, [%rd139];
	add.f32 	%f158, %f1, %f157;
	add.s32 	%r209, %r48, %r207;
	mul.wide.s32 	%rd140, %r209, 4;
	add.s64 	%rd141, %rd1, %rd140;
	ld.global.f32 	%f159, [%rd141];
	add.f32 	%f160, %f158, %f159;
	sub.f32 	%f161, %f160, %f2;
	fma.rn.f32 	%f162, %f161, 0f3BBB989D, 0f3F000000;
	cvt.sat.f32.f32 	%f163, %f162;
	fma.rm.f32 	%f164, %f163, %f144, %f143;
	add.f32 	%f165, %f164, 0fCB40007F;
	neg.f32 	%f166, %f165;
	fma.rn.f32 	%f167, %f161, 0f3FB8AA3B, %f166;
	fma.rn.f32 	%f168, %f161, 0f32A57060, %f167;
	mov.b32 	%r210, %f164;
	shl.b32 	%r211, %r210, 23;
	mov.b32 	%f169, %r211;
	ex2.approx.ftz.f32 	%f170, %f168;
	mul.f32 	%f171, %f170, %f169;
	mul.f32 	%f172, %f3, %f171;
	add.f32 	%f260, %f154, %f172;
	cvt.s64.s32 	%rd142, %r202;
	add.s64 	%rd143, %rd9, %rd142;
	shl.b64 	%rd144, %rd143, 2;
	add.s64 	%rd145, %rd2, %rd144;
	atom.global.add.f32 	%f173, [%rd145], %f172;
	cvt.s64.s32 	%rd146, %r203;
	add.s64 	%rd147, %rd10, %rd146;
	shl.b64 	%rd148, %rd147, 2;
	add.s64 	%rd149, %rd1, %rd148;
	atom.global.add.f32 	%f174, [%rd149], %f172;
	add.s32 	%r248, %r11, 2;
$L__BB10_11:
	add.s32 	%r212, %r99, -3;
	setp.eq.s32 	%p11, %r212, %r5;
	@%p11 bra 	$L__BB10_14;
	mul.lo.s32 	%r245, %r248, %r101;
	add.s32 	%r246, %r245, %r101;
	shl.b32 	%r247, %r246, 2;
	shl.b32 	%r53, %r101, 3;
	shl.b32 	%r244, %r245, 2;
	mad.lo.s32 	%r243, %r17, %r248, %r17;
	shl.b32 	%r57, %r17, 1;
	mul.lo.s32 	%r242, %r245, %r98;
	shl.b32 	%r213, %r248, 2;
	add.s32 	%r214, %r213, 4;
	mul.lo.s32 	%r241, %r17, %r214;
	shl.b32 	%r60, %r17, 3;
	shl.b32 	%r240, %r242, 2;
	mul.wide.s32 	%rd174, %r17, 4;
	mul.wide.s32 	%rd176, %r12, 4;
	mul.wide.s32 	%rd186, %r101, 4;
	mul.wide.s32 	%rd188, %r42, 4;
$L__BB10_13:
	mad.lo.s32 	%r215, %r248, %r17, %r41;
	mul.wide.s32 	%rd150, %r215, 4;
	add.s64 	%rd151, %rd2, %rd150;
	ld.global.f32 	%f175, [%rd151];
	add.f32 	%f176, %f1, %f175;
	mul.lo.s32 	%r216, %r248, %r101;
	shl.b32 	%r217, %r216, 2;
	add.s32 	%r218, %r45, %r217;
	mul.wide.s32 	%rd152, %r218, 4;
	add.s64 	%rd153, %rd1, %rd152;
	ld.global.f32 	%f177, [%rd153];
	add.f32 	%f178, %f176, %f177;
	sub.f32 	%f179, %f178, %f2;
	fma.rn.f32 	%f180, %f179, 0f3BBB989D, 0f3F000000;
	cvt.sat.f32.f32 	%f181, %f180;
	mov.f32 	%f182, 0f4B400001;
	mov.f32 	%f183, 0f437C0000;
	fma.rm.f32 	%f184, %f181, %f183, %f182;
	add.f32 	%f185, %f184, 0fCB40007F;
	neg.f32 	%f186, %f185;
	fma.rn.f32 	%f187, %f179, 0f3FB8AA3B, %f186;
	fma.rn.f32 	%f188, %f179, 0f32A57060, %f187;
	mov.b32 	%r219, %f184;
	shl.b32 	%r220, %r219, 23;
	mov.b32 	%f189, %r220;
	ex2.approx.ftz.f32 	%f190, %f188;
	mul.f32 	%f191, %f190, %f189;
	mul.f32 	%f192, %f3, %f191;
	add.f32 	%f193, %f260, %f192;
	cvt.s64.s32 	%rd154, %r242;
	add.s64 	%rd155, %rd7, %rd154;
	shl.b64 	%rd156, %rd155, 2;
	add.s64 	%rd157, %rd2, %rd156;
	atom.global.add.f32 	%f194, [%rd157], %f192;
	cvt.s64.s32 	%rd158, %r240;
	add.s64 	%rd159, %rd8, %rd158;
	shl.b64 	%rd160, %rd159, 2;
	add.s64 	%rd161, %rd1, %rd160;
	atom.global.add.f32 	%f195, [%rd161], %f192;
	add.s32 	%r221, %r47, %r216;
	mul.wide.s32 	%rd162, %r221, 4;
	add.s64 	%rd163, %rd2, %rd162;
	ld.global.f32 	%f196, [%rd163];
	add.f32 	%f197, %f1, %f196;
	mad.lo.s32 	%r222, %r42, %r248, %r48;
	mul.wide.s32 	%rd164, %r222, 4;
	add.s64 	%rd165, %rd1, %rd164;
	ld.global.f32 	%f198, [%rd165];
	add.f32 	%f199, %f197, %f198;
	sub.f32 	%f200, %f199, %f2;
	fma.rn.f32 	%f201, %f200, 0f3BBB989D, 0f3F000000;
	cvt.sat.f32.f32 	%f202, %f201;
	fma.rm.f32 	%f203, %f202, %f183, %f182;
	add.f32 	%f204, %f203, 0fCB40007F;
	neg.f32 	%f205, %f204;
	fma.rn.f32 	%f206, %f200, 0f3FB8AA3B, %f205;
	fma.rn.f32 	%f207, %f200, 0f32A57060, %f206;
	mov.b32 	%r223, %f203;
	shl.b32 	%r224, %r223, 23;
	mov.b32 	%f208, %r224;
	ex2.approx.ftz.f32 	%f209, %f207;
	mul.f32 	%f210, %f209, %f208;
	mul.f32 	%f211, %f3, %f210;
	add.f32 	%f212, %f193, %f211;
	cvt.s64.s32 	%rd166, %r245;
	add.s64 	%rd167, %rd9, %rd166;
	shl.b64 	%rd168, %rd167, 2;
	add.s64 	%rd169, %rd2, %rd168;
	atom.global.add.f32 	%f213, [%rd169], %f211;
	cvt.s64.s32 	%rd170, %r244;
	add.s64 	%rd171, %rd10, %rd170;
	shl.b64 	%rd172, %rd171, 2;
	add.s64 	%rd173, %rd1, %rd172;
	atom.global.add.f32 	%f214, [%rd173], %f211;
	add.s64 	%rd175, %rd151, %rd174;
	ld.global.f32 	%f215, [%rd175];
	add.f32 	%f216, %f1, %f215;
	add.s64 	%rd177, %rd153, %rd176;
	ld.global.f32 	%f217, [%rd177];
	add.f32 	%f218, %f216, %f217;
	sub.f32 	%f219, %f218, %f2;
	fma.rn.f32 	%f220, %f219, 0f3BBB989D, 0f3F000000;
	cvt.sat.f32.f32 	%f221, %f220;
	fma.rm.f32 	%f222, %f221, %f183, %f182;
	add.f32 	%f223, %f222, 0fCB40007F;
	neg.f32 	%f224, %f223;
	fma.rn.f32 	%f225, %f219, 0f3FB8AA3B, %f224;
	fma.rn.f32 	%f226, %f219, 0f32A57060, %f225;
	mov.b32 	%r225, %f222;
	shl.b32 	%r226, %r225, 23;
	mov.b32 	%f227, %r226;
	ex2.approx.ftz.f32 	%f228, %f226;
	mul.f32 	%f229, %f228, %f227;
	mul.f32 	%f230, %f3, %f229;
	add.f32 	%f231, %f212, %f230;
	cvt.s64.s32 	%rd178, %r243;
	add.s64 	%rd179, %rd7, %rd178;
	shl.b64 	%rd180, %rd179, 2;
	add.s64 	%rd181, %rd2, %rd180;
	atom.global.add.f32 	%f232, [%rd181], %f230;
	cvt.s64.s32 	%rd182, %r241;
	add.s64 	%rd183, %rd8, %rd182;
	shl.b64 	%rd184, %rd183, 2;
	add.s64 	%rd185, %rd1, %rd184;
	atom.global.add.f32 	%f233, [%rd185], %f230;
	add.s64 	%rd187, %rd163, %rd186;
	ld.global.f32 	%f234, [%rd187];
	add.f32 	%f235, %f1, %f234;
	add.s64 	%rd189, %rd165, %rd188;
	ld.global.f32 	%f236, [%rd189];
	add.f32 	%f237, %f235, %f236;
	sub.f32 	%f238, %f237, %f2;
	fma.rn.f32 	%f239, %f238, 0f3BBB989D, 0f3F000000;
	cvt.sat.f32.f32 	%f240, %f239;
	fma.rm.f32 	%f241, %f240, %f183, %f182;
	add.f32 	%f242, %f241, 0fCB40007F;
	neg.f32 	%f243, %f242;
	fma.rn.f32 	%f244, %f238, 0f3FB8AA3B, %f243;
	fma.rn.f32 	%f245, %f238, 0f32A57060, %f244;
	mov.b32 	%r227, %f241;
	shl.b32 	%r228, %r227, 23;
	mov.b32 	%f246, %r228;
	ex2.approx.ftz.f32 	%f247, %f245;
	mul.f32 	%f248, %f247, %f246;
	mul.f32 	%f249, %f3, %f248;
	add.f32 	%f260, %f231, %f249;
	cvt.s64.s32 	%rd190, %r246;
	add.s64 	%rd191, %rd9, %rd190;
	shl.b64 	%rd192, %rd191, 2;
	add.s64 	%rd193, %rd2, %rd192;
	atom.global.add.f32 	%f250, [%rd193], %f249;
	cvt.s64.s32 	%rd194, %r247;
	add.s64 	%rd195, %rd10, %rd194;
	shl.b64 	%rd196, %rd195, 2;
	add.s64 	%rd197, %rd1, %rd196;
	atom.global.add.f32 	%f251, [%rd197], %f249;
	add.s32 	%r248, %r248, 2;
	add.s32 	%r247, %r247, %r53;
	add.s32 	%r246, %r246, %r44;
	add.s32 	%r245, %r245, %r44;
	add.s32 	%r244, %r244, %r53;
	add.s32 	%r243, %r243, %r57;
	add.s32 	%r242, %r242, %r57;
	add.s32 	%r241, %r241, %r60;
	add.s32 	%r240, %r240, %r60;
	setp.lt.s32 	%p12, %r248, %r7;
	@%p12 bra 	$L__BB10_13;
$L__BB10_14:
	cvt.s64.s32 	%rd198, %r13;
	cvt.s64.s32 	%rd199, %r14;
	cvt.u64.u32 	%rd200, %r8;
	add.s64 	%rd201, %rd199, %rd200;
	add.s64 	%rd202, %rd201, %rd198;
	cvta.to.global.u64 	%rd203, %rd12;
	shl.b64 	%rd204, %rd202, 2;
	add.s64 	%rd205, %rd203, %rd204;
	atom.global.add.f32 	%f252, [%rd205], %f260;
$L__BB10_15:
	ret;

}
	// .globl	_Z18kernel_backward_d1IfEvPT_S1_S1_S1_S1_iiiii
.visible .entry _Z18kernel_backward_d1IfEvPT_S1_S1_S1_S1_iiiii(
	.param .u64 .ptr .align 1 _Z18kernel_backward_d1IfEvPT_S1_S1_S1_S1_iiiii_param_0,
	.param .u64 .ptr .align 1 _Z18kernel_backward_d1IfEvPT_S1_S1_S1_S1_iiiii_param_1,
	.param .u64 .ptr .align 1 _Z18kernel_backward_d1IfEvPT_S1_S1_S1_S1_iiiii_param_2,
	.param .u64 .ptr .align 1 _Z18kernel_backward_d1IfEvPT_S1_S1_S1_S1_iiiii_param_3,
	.param .u64 .ptr .align 1 _Z18kernel_backward_d1IfEvPT_S1_S1_S1_S1_iiiii_param_4,
	.param .u32 _Z18kernel_backward_d1IfEvPT_S1_S1_S1_S1_iiiii_param_5,
	.param .u32 _Z18kernel_backward_d1IfEvPT_S1_S1_S1_S1_iiiii_param_6,
	.param .u32 _Z18kernel_backward_d1IfEvPT_S1_S1_S1_S1_iiiii_param_7,
	.param .u32 _Z18kernel_backward_d1IfEvPT_S1_S1_S1_S1_iiiii_param_8,
	.param .u32 _Z18kernel_backward_d1IfEvPT_S1_S1_S1_S1_iiiii_param_9
)
{
	.reg .pred 	%p<3>;
	.reg .b32 	%r<54>;
	.reg .b32 	%f<25>;
	.reg .b64 	%rd<50>;

	ld.param.u64 	%rd4, [_Z18kernel_backward_d1IfEvPT_S1_S1_S1_S1_iiiii_param_3];
	ld.param.u64 	%rd5, [_Z18kernel_backward_d1IfEvPT_S1_S1_S1_S1_iiiii_param_4];
	ld.param.u32 	%r7, [_Z18kernel_backward_d1IfEvPT_S1_S1_S1_S1_iiiii_param_6];
	ld.param.u32 	%r8, [_Z18kernel_backward_d1IfEvPT_S1_S1_S1_S1_iiiii_param_7];
	ld.param.u32 	%r9, [_Z18kernel_backward_d1IfEvPT_S1_S1_S1_S1_iiiii_param_8];
	ld.param.u32 	%r10, [_Z18kernel_backward_d1IfEvPT_S1_S1_S1_S1_iiiii_param_9];
	mov.u32 	%r11, %ctaid.x;
	sub.s32 	%r12, %r7, %r8;
	div.u32 	%r1, %r11, %r12;
	mul.lo.s32 	%r13, %r1, %r12;
	sub.s32 	%r2, %r11, %r13;
	mov.u32 	%r14, %ctaid.y;
	div.u32 	%r3, %r14, %r12;
	mul.lo.s32 	%r15, %r3, %r12;
	sub.s32 	%r16, %r14, %r15;
	add.s32 	%r4, %r16, 1;
	add.s32 	%r17, %r2, %r8;
	add.s32 	%r5, %r17, %r4;
	setp.ge.s32 	%p1, %r5, %r7;
	@%p1 bra 	$L__BB11_3;
	add.s32 	%r18, %r3, 1;
	add.s32 	%r6, %r18, %r2;
	setp.ge.s32 	%p2, %r18, %r8;
	@%p2 bra 	$L__BB11_3;
	ld.param.u64 	%rd49, [_Z18kernel_backward_d1IfEvPT_S1_S1_S1_S1_iiiii_param_2];
	ld.param.u64 	%rd48, [_Z18kernel_backward_d1IfEvPT_S1_S1_S1_S1_iiiii_param_1];
	ld.param.u64 	%rd47, [_Z18kernel_backward_d1IfEvPT_S1_S1_S1_S1_iiiii_param_0];
	add.s32 	%r19, %r4, %r6;
	cvta.to.global.u64 	%rd6, %rd4;
	cvta.to.global.u64 	%rd7, %rd49;
	cvta.to.global.u64 	%rd8, %rd5;
	mov.u32 	%r20, %tid.x;
	mov.u32 	%r21, %ctaid.z;
	mul.lo.s32 	%r22, %r7, %r7;
	mul.lo.s32 	%r23, %r22, %r1;
	mul.lo.s32 	%r24, %r23, %r10;
	cvt.s64.s32 	%rd9, %r24;
	mul.lo.s32 	%r25, %r22, %r9;
	mul.lo.s32 	%r26, %r2, %r7;
	mul.lo.s32 	%r27, %r26, %r7;
	mul.lo.s32 	%r28, %r6, %r7;
	mul.lo.s32 	%r29, %r28, %r7;
	mul.lo.s32 	%r30, %r19, %r7;
	mad.lo.s32 	%r31, %r27, %r7, %r29;
	mad.lo.s32 	%r32, %r25, %r23, %r21;
	mad.lo.s32 	%r33, %r5, %r9, %r32;
	mad.lo.s32 	%r34, %r30, %r9, %r33;
	mad.lo.s32 	%r35, %r31, %r9, %r34;
	mul.wide.s32 	%rd10, %r35, 4;
	add.s64 	%rd11, %rd8, %rd10;
	ld.global.nc.f32 	%f1, [%rd11];
	mad.lo.s32 	%r36, %r29, %r7, %r27;
	mad.lo.s32 	%r37, %r36, %r9, %r34;
	mul.wide.s32 	%rd12, %r37, 4;
	add.s64 	%rd13, %rd8, %rd12;
	ld.global.nc.f32 	%f2, [%rd13];
	add.s32 	%r38, %r6, %r26;
	mad.lo.s32 	%r39, %r38, %r10, %r20;
	cvt.s64.s32 	%rd14, %r39;
	add.s64 	%rd15, %rd9, %rd14;
	shl.b64 	%rd16, %rd15, 2;
	add.s64 	%rd17, %rd7, %rd16;
	ld.global.f32 	%f3, [%rd17];
	add.s32 	%r40, %r30, %r5;
	mad.lo.s32 	%r41, %r40, %r10, %r20;
	cvt.s64.s32 	%rd18, %r41;
	add.s64 	%rd19, %rd9, %rd18;
	shl.b64 	%rd20, %rd19, 2;
	add.s64 	%rd21, %rd6, %rd20;
	ld.global.f32 	%f4, [%rd21];
	add.f32 	%f5, %f3, %f4;
	mul.lo.s32 	%r42, %r10, %r9;
	mul.lo.s32 	%r43, %r42, %r1;
	mul.lo.s32 	%r44, %r10, %r21;
	add.s32 	%r45, %r44, %r20;
	add.s32 	%r46, %r45, %r43;
	cvta.to.global.u64 	%rd22, %rd47;
	mul.wide.s32 	%rd23, %r46, 4;
	add.s64 	%rd24, %rd22, %rd23;
	ld.global.nc.f32 	%f6, [%rd24];
	add.f32 	%f7, %f5, %f6;
	sub.f32 	%f8, %f7, %f1;
	fma.rn.f32 	%f9, %f8, 0f3BBB989D, 0f3F000000;
	cvt.sat.f32.f32 	%f10, %f9;
	mov.f32 	%f11, 0f4B400001;
	mov.f32 	%f12, 0f437C0000;
	fma.rm.f32 	%f13, %f10, %f12, %f11;
	add.f32 	%f14, %f13, 0fCB40007F;
	neg.f32 	%f15, %f14;
	fma.rn.f32 	%f16, %f8, 0f3FB8AA3B, %f15;
	fma.rn.f32 	%f17, %f8, 0f32A57060, %f16;
	mov.b32 	%r47, %f13;
	shl.b32 	%r48, %r47, 23;
	mov.b32 	%f18, %r48;
	ex2.approx.ftz.f32 	%f19, %f17;
	mul.f32 	%f20, %f19, %f18;
	mul.f32 	%f21, %f2, %f20;
	mul.lo.s32 	%r49, %r28, %r10;
	cvt.s64.s32 	%rd25, %r49;
	mul.lo.s32 	%r50, %r2, %r10;
	cvt.s64.s32 	%rd26, %r50;
	cvt.u64.u32 	%rd27, %r20;
	add.s64 	%rd28, %rd26, %rd27;
	add.s64 	%rd29, %rd28, %rd25;
	add.s64 	%rd30, %rd29, %rd9;
	shl.b64 	%rd31, %rd30, 2;
	add.s64 	%rd32, %rd7, %rd31;
	atom.global.add.f32 	%f22, [%rd32], %f21;
	mul.lo.s32 	%r51, %r10, %r7;
	mul.lo.s32 	%r52, %r51, %r5;
	cvt.s64.s32 	%rd33, %r52;
	mul.lo.s32 	%r53, %r19, %r10;
	cvt.s64.s32 	%rd34, %r53;
	add.s64 	%rd35, %rd34, %rd27;
	add.s64 	%rd36, %rd35, %rd33;
	add.s64 	%rd37, %rd36, %rd9;
	shl.b64 	%rd38, %rd37, 2;
	add.s64 	%rd39, %rd6, %rd38;
	atom.global.add.f32 	%f23, [%rd39], %f21;
	cvt.s64.s32 	%rd40, %r43;
	cvt.s64.s32 	%rd41, %r44;
	add.s64 	%rd42, %rd41, %rd27;
	add.s64 	%rd43, %rd42, %rd40;
	cvta.to.global.u64 	%rd44, %rd48;
	shl.b64 	%rd45, %rd43, 2;
	add.s64 	%rd46, %rd44, %rd45;
	atom.global.add.f32 	%f24, [%rd46], %f21;
$L__BB11_3:
	ret;

}
	// .globl	_Z19kernel_backward_dmrIfEvPT_S1_S1_S1_iiiiii
.visible .entry _Z19kernel_backward_dmrIfEvPT_S1_S1_S1_iiiiii(
	.param .u64 .ptr .align 1 _Z19kernel_backward_dmrIfEvPT_S1_S1_S1_iiiiii_param_0,
	.param .u64 .ptr .align 1 _Z19kernel_backward_dmrIfEvPT_S1_S1_S1_iiiiii_param_1,
	.param .u64 .ptr .align 1 _Z19kernel_backward_dmrIfEvPT_S1_S1_S1_iiiiii_param_2,
	.param .u64 .ptr .align 1 _Z19kernel_backward_dmrIfEvPT_S1_S1_S1_iiiiii_param_3,
	.param .u32 _Z19kernel_backward_dmrIfEvPT_S1_S1_S1_iiiiii_param_4,
	.param .u32 _Z19kernel_backward_dmrIfEvPT_S1_S1_S1_iiiiii_param_5,
	.param .u32 _Z19kernel_backward_dmrIfEvPT_S1_S1_S1_iiiiii_param_6,
	.param .u32 _Z19kernel_backward_dmrIfEvPT_S1_S1_S1_iiiiii_param_7,
	.param .u32 _Z19kernel_backward_dmrIfEvPT_S1_S1_S1_iiiiii_param_8,
	.param .u32 _Z19kernel_backward_dmrIfEvPT_S1_S1_S1_iiiiii_param_9
)
{
	.reg .pred 	%p<2>;
	.reg .b32 	%r<52>;
	.reg .b32 	%f<77>;
	.reg .b64 	%rd<49>;

	ld.param.u64 	%rd4, [_Z19kernel_backward_dmrIfEvPT_S1_S1_S1_iiiiii_param_3];
	ld.param.u32 	%r3, [_Z19kernel_backward_dmrIfEvPT_S1_S1_S1_iiiiii_param_5];
	ld.param.u32 	%r7, [_Z19kernel_backward_dmrIfEvPT_S1_S1_S1_iiiiii_param_6];
	ld.param.u32 	%r4, [_Z19kernel_backward_dmrIfEvPT_S1_S1_S1_iiiiii_param_7];
	ld.param.u32 	%r5, [_Z19kernel_backward_dmrIfEvPT_S1_S1_S1_iiiiii_param_8];
	ld.param.u32 	%r6, [_Z19kernel_backward_dmrIfEvPT_S1_S1_S1_iiiiii_param_9];
	mov.u32 	%r1, %ctaid.y;
	add.s32 	%r2, %r7, %r1;
	setp.ge.s32 	%p1, %r2, %r3;
	@%p1 bra 	$L__BB12_2;
	ld.param.u64 	%rd48, [_Z19kernel_backward_dmrIfEvPT_S1_S1_S1_iiiiii_param_2];
	ld.param.u64 	%rd47, [_Z19kernel_backward_dmrIfEvPT_S1_S1_S1_iiiiii_param_1];
	ld.param.u64 	%rd46, [_Z19kernel_backward_dmrIfEvPT_S1_S1_S1_iiiiii_param_0];
	cvta.to.global.u64 	%rd5, %rd4;
	cvta.to.global.u64 	%rd6, %rd48;
	cvta.to.global.u64 	%rd7, %rd46;
	cvta.to.global.u64 	%rd8, %rd47;
	mov.u32 	%r8, %tid.x;
	mov.u32 	%r9, %ctaid.z;
	mov.u32 	%r10, %ctaid.x;
	mul.lo.s32 	%r11, %r3, %r10;
	mul.lo.s32 	%r12, %r11, %r3;
	mul.lo.s32 	%r13, %r12, %r4;
	mul.lo.s32 	%r14, %r3, %r1;
	add.s32 	%r15, %r2, %r14;
	add.s32 	%r16, %r13, %r8;
	mad.lo.s32 	%r17, %r15, %r4, %r16;
	mul.wide.s32 	%rd9, %r17, 4;
	add.s64 	%rd10, %rd5, %rd9;
	ld.global.f32 	%f1, [%rd10];
	mul.lo.s32 	%r18, %r6, %r12;
	mul.lo.s32 	%r19, %r14, %r6;
	shl.b32 	%r20, %r19, 2;
	mad.lo.s32 	%r21, %r6, %r2, %r18;
	shl.b32 	%r22, %r21, 2;
	add.s32 	%r23, %r22, %r20;
	add.s32 	%r24, %r23, %r9;
	mul.wide.s32 	%rd11, %r24, 4;
	add.s64 	%rd12, %rd6, %rd11;
	ld.global.nc.f32 	%f2, [%rd12];
	mul.lo.s32 	%r25, %r2, %r3;
	mul.lo.s32 	%r26, %r25, %r6;
	shl.b32 	%r27, %r26, 2;
	mad.lo.s32 	%r28, %r6, %r1, %r18;
	shl.b32 	%r29, %r28, 2;
	add.s32 	%r30, %r29, %r27;
	add.s32 	%r31, %r30, %r9;
	mul.wide.s32 	%rd13, %r31, 4;
	add.s64 	%rd14, %rd6, %rd13;
	ld.global.nc.f32 	%f3, [%rd14];
	add.s32 	%r32, %r5, %r4;
	mul.lo.s32 	%r33, %r10, %r32;
	mul.lo.s32 	%r34, %r33, %r6;
	shl.b32 	%r35, %r34, 2;
	mul.lo.s32 	%r36, %r8, %r6;
	shl.b32 	%r37, %r36, 2;
	add.s32 	%r38, %r35, %r37;
	add.s32 	%r39, %r38, %r9;
	mul.wide.s32 	%rd15, %r39, 4;
	add.s64 	%rd16, %rd7, %rd15;
	ld.global.nc.f32 	%f4, [%rd16];
	add.f32 	%f5, %f1, %f4;
	sub.f32 	%f6, %f5, %f2;
	fma.rn.f32 	%f7, %f6, 0f3BBB989D, 0f3F000000;
	cvt.sat.f32.f32 	%f8, %f7;
	mov.f32 	%f9, 0f4B400001;
	mov.f32 	%f10, 0f437C0000;
	fma.rm.f32 	%f11, %f8, %f10, %f9;
	add.f32 	%f12, %f11, 0fCB40007F;
	neg.f32 	%f13, %f12;
	fma.rn.f32 	%f14, %f6, 0f3FB8AA3B, %f13;
	fma.rn.f32 	%f15, %f6, 0f32A57060, %f14;
	mov.b32 	%r40, %f11;
	shl.b32 	%r41, %r40, 23;
	mov.b32 	%f16, %r41;
	ex2.approx.ftz.f32 	%f17, %f15;
	mul.f32 	%f18, %f17, %f16;
	mul.f32 	%f19, %f3, %f18;
	cvt.s64.s32 	%rd17, %r38;
	cvt.u64.u32 	%rd18, %r9;
	add.s64 	%rd19, %rd17, %rd18;
	shl.b64 	%rd20, %rd19, 2;
	add.s64 	%rd21, %rd8, %rd20;
	atom.global.add.f32 	%f20, [%rd21], %f19;
	add.f32 	%f21, %f19, 0f00000000;
	mul.wide.s32 	%rd22, %r6, 4;
	add.s64 	%rd23, %rd12, %rd22;
	ld.global.nc.f32 	%f22, [%rd23];
	add.s64 	%rd24, %rd14, %rd22;
	ld.global.nc.f32 	%f23, [%rd24];
	add.s64 	%rd25, %rd16, %rd22;
	ld.global.nc.f32 	%f24, [%rd25];
	add.f32 	%f25, %f1, %f24;
	sub.f32 	%f26, %f25, %f22;
	fma.rn.f32 	%f27, %f26, 0f3BBB989D, 0f3F000000;
	cvt.sat.f32.f32 	%f28, %f27;
	fma.rm.f32 	%f29, %f28, %f10, %f9;
	add.f32 	%f30, %f29, 0fCB40007F;
	neg.f32 	%f31, %f30;
	fma.rn.f32 	%f32, %f26, 0f3FB8AA3B, %f31;
	fma.rn.f32 	%f33, %f26, 0f32A57060, %f32;
	mov.b32 	%r42, %f29;
	shl.b32 	%r43, %r42, 23;
	mov.b32 	%f34, %r43;
	ex2.approx.ftz.f32 	%f35, %f33;
	mul.f32 	%f36, %f35, %f34;
	mul.f32 	%f37, %f23, %f36;
	add.s64 	%rd26, %rd21, %rd22;
	atom.global.add.f32 	%f38, [%rd26], %f37;
	add.f32 	%f39, %f21, %f37;
	shl.b32 	%r44, %r6, 1;
	add.s64 	%rd27, %rd23, %rd22;
	ld.global.nc.f32 	%f40, [%rd27];
	add.s64 	%rd28, %rd24, %rd22;
	ld.global.nc.f32 	%f41, [%rd28];
	add.s64 	%rd29, %rd25, %rd22;
	ld.global.nc.f32 	%f42, [%rd29];
	add.f32 	%f43, %f1, %f42;
	sub.f32 	%f44, %f43, %f40;
	fma.rn.f32 	%f45, %f44, 0f3BBB989D, 0f3F000000;
	cvt.sat.f32.f32 	%f46, %f45;
	fma.rm.f32 	%f47, %f46, %f10, %f9;
	add.f32 	%f48, %f47, 0fCB40007F;
	neg.f32 	%f49, %f48;
	fma.rn.f32 	%f50, %f44, 0f3FB8AA3B, %f49;
	fma.rn.f32 	%f51, %f44, 0f32A57060, %f50;
	mov.b32 	%r45, %f47;
	shl.b32 	%r46, %r45, 23;
	mov.b32 	%f52, %r46;
	ex2.approx.ftz.f32 	%f53, %f51;
	mul.f32 	%f54, %f53, %f52;
	mul.f32 	%f55, %f41, %f54;
	mul.wide.s32 	%rd30, %r44, 4;
	add.s64 	%rd31, %rd21, %rd30;
	atom.global.add.f32 	%f56, [%rd31], %f55;
	add.f32 	%f57, %f39, %f55;
	mul.lo.s32 	%r47, %r6, 3;
	add.s64 	%rd32, %rd27, %rd22;
	ld.global.nc.f32 	%f58, [%rd32];
	add.s64 	%rd33, %rd28, %rd22;
	ld.global.nc.f32 	%f59, [%rd33];
	add.s64 	%rd34, %rd29, %rd22;
	ld.global.nc.f32 	%f60, [%rd34];
	add.f32 	%f61, %f1, %f60;
	sub.f32 	%f62, %f61, %f58;
	fma.rn.f32 	%f63, %f62, 0f3BBB989D, 0f3F000000;
	cvt.sat.f32.f32 	%f64, %f63;
	fma.rm.f32 	%f65, %f64, %f10, %f9;
	add.f32 	%f66, %f65, 0fCB40007F;
	neg.f32 	%f67, %f66;
	fma.rn.f32 	%f68, %f62, 0f3FB8AA3B, %f67;
	fma.rn.f32 	%f69, %f62, 0f32A57060, %f68;
	mov.b32 	%r48, %f65;
	shl.b32 	%r49, %r48, 23;
	mov.b32 	%f70, %r49;
	ex2.approx.ftz.f32 	%f71, %f69;
	mul.f32 	%f72, %f71, %f70;
	mul.f32 	%f73, %f59, %f72;
	mul.wide.s32 	%rd35, %r47, 4;
	add.s64 	%rd36, %rd21, %rd35;
	atom.global.add.f32 	%f74, [%rd36], %f73;
	add.f32 	%f75, %f57, %f73;
	cvt.s64.s32 	%rd37, %r13;
	mul.lo.s32 	%r50, %r25, %r4;
	cvt.s64.s32 	%rd38, %r50;
	mul.lo.s32 	%r51, %r4, %r1;
	cvt.s64.s32 	%rd39, %r51;
	cvt.u64.u32 	%rd40, %r8;
	add.s64 	%rd41, %rd37, %rd40;
	add.s64 	%rd42, %rd41, %rd39;
	add.s64 	%rd43, %rd42, %rd38;
	shl.b64 	%rd44, %rd43, 2;
	add.s64 	%rd45, %rd5, %rd44;
	atom.global.add.f32 	%f76, [%rd45], %f75;
$L__BB12_2:
	ret;

}
	// .globl	_Z19kernel_backward_cmrIfEvPT_S1_S1_S1_iiiiii
.visible .entry _Z19kernel_backward_cmrIfEvPT_S1_S1_S1_iiiiii(
	.param .u64 .ptr .align 1 _Z19kernel_backward_cmrIfEvPT_S1_S1_S1_iiiiii_param_0,
	.param .u64 .ptr .align 1 _Z19kernel_backward_cmrIfEvPT_S1_S1_S1_iiiiii_param_1,
	.param .u64 .ptr .align 1 _Z19kernel_backward_cmrIfEvPT_S1_S1_S1_iiiiii_param_2,
	.param .u64 .ptr .align 1 _Z19kernel_backward_cmrIfEvPT_S1_S1_S1_iiiiii_param_3,
	.param .u32 _Z19kernel_backward_cmrIfEvPT_S1_S1_S1_iiiiii_param_4,
	.param .u32 _Z19kernel_backward_cmrIfEvPT_S1_S1_S1_iiiiii_param_5,
	.param .u32 _Z19kernel_backward_cmrIfEvPT_S1_S1_S1_iiiiii_param_6,
	.param .u32 _Z19kernel_backward_cmrIfEvPT_S1_S1_S1_iiiiii_param_7,
	.param .u32 _Z19kernel_backward_cmrIfEvPT_S1_S1_S1_iiiiii_param_8,
	.param .u32 _Z19kernel_backward_cmrIfEvPT_S1_S1_S1_iiiiii_param_9
)
{
	.reg .pred 	%p<2>;
	.reg .b32 	%r<32>;
	.reg .b32 	%f<22>;
	.reg .b64 	%rd<33>;

	ld.param.u64 	%rd1, [_Z19kernel_backward_cmrIfEvPT_S1_S1_S1_iiiiii_param_0];
	ld.param.u64 	%rd2, [_Z19kernel_backward_cmrIfEvPT_S1_S1_S1_iiiiii_param_1];
	ld.param.u64 	%rd3, [_Z19kernel_backward_cmrIfEvPT_S1_S1_S1_iiiiii_param_2];
	ld.param.u64 	%rd4, [_Z19kernel_backward_cmrIfEvPT_S1_S1_S1_iiiiii_param_3];
	ld.param.u32 	%r3, [_Z19kernel_backward_cmrIfEvPT_S1_S1_S1_iiiiii_param_5];
	ld.param.u32 	%r7, [_Z19kernel_backward_cmrIfEvPT_S1_S1_S1_iiiiii_param_6];
	ld.param.u32 	%r4, [_Z19kernel_backward_cmrIfEvPT_S1_S1_S1_iiiiii_param_7];
	ld.param.u32 	%r5, [_Z19kernel_backward_cmrIfEvPT_S1_S1_S1_iiiiii_param_8];
	ld.param.u32 	%r6, [_Z19kernel_backward_cmrIfEvPT_S1_S1_S1_iiiiii_param_9];
	mov.u32 	%r1, %ctaid.y;
	add.s32 	%r2, %r7, %r1;
	setp.ge.s32 	%p1, %r2, %r3;
	@%p1 bra 	$L__BB13_2;
	cvta.to.global.u64 	%rd5, %rd4;
	cvta.to.global.u64 	%rd6, %rd3;
	cvta.to.global.u64 	%rd7, %rd1;
	cvta.to.global.u64 	%rd8, %rd2;
	mov.u32 	%r8, %tid.x;
	mov.u32 	%r9, %ctaid.z;
	mov.u32 	%r10, %ctaid.x;
	mul.lo.s32 	%r11, %r3, %r10;
	mul.lo.s32 	%r12, %r11, %r3;
	mad.lo.s32 	%r13, %r3, %r1, %r2;
	mad.lo.s32 	%r14, %r6, %r12, %r9;
	mad.lo.s32 	%r15, %r6, %r13, %r14;
	mul.wide.s32 	%rd9, %r15, 4;
	add.s64 	%rd10, %rd5, %rd9;
	ld.global.nc.f32 	%f1, [%rd10];
	mul.lo.s32 	%r16, %r2, %r3;
	add.s32 	%r17, %r16, %r1;
	mad.lo.s32 	%r18, %r17, %r6, %r14;
	mul.wide.s32 	%rd11, %r18, 4;
	add.s64 	%rd12, %rd5, %rd11;
	ld.global.nc.f32 	%f2, [%rd12];
	mul.lo.s32 	%r19, %r12, %r4;
	add.s32 	%r20, %r19, %r8;
	mad.lo.s32 	%r21, %r13, %r4, %r20;
	mul.wide.s32 	%rd13, %r21, 4;
	add.s64 	%rd14, %rd6, %rd13;
	ld.global.f32 	%f3, [%rd14];
	add.s32 	%r22, %r5, %r4;
	mul.lo.s32 	%r23, %r22, %r10;
	mul.lo.s32 	%r24, %r23, %r6;
	mul.lo.s32 	%r25, %r6, %r8;
	add.s32 	%r26, %r25, %r9;
	add.s32 	%r27, %r26, %r24;
	mul.wide.s32 	%rd15, %r27, 4;
	add.s64 	%rd16, %rd7, %rd15;
	ld.global.nc.f32 	%f4, [%rd16];
	add.f32 	%f5, %f3, %f4;
	sub.f32 	%f6, %f5, %f1;
	fma.rn.f32 	%f7, %f6, 0f3BBB989D, 0f3F000000;
	cvt.sat.f32.f32 	%f8, %f7;
	mov.f32 	%f9, 0f4B400001;
	mov.f32 	%f10, 0f437C0000;
	fma.rm.f32 	%f11, %f8, %f10, %f9;
	add.f32 	%f12, %f11, 0fCB40007F;
	neg.f32 	%f13, %f12;
	fma.rn.f32 	%f14, %f6, 0f3FB8AA3B, %f13;
	fma.rn.f32 	%f15, %f6, 0f32A57060, %f14;
	mov.b32 	%r28, %f11;
	shl.b32 	%r29, %r28, 23;
	mov.b32 	%f16, %r29;
	ex2.approx.ftz.f32 	%f17, %f15;
	mul.f32 	%f18, %f17, %f16;
	mul.f32 	%f19, %f2, %f18;
	cvt.s64.s32 	%rd17, %r19;
	mul.lo.s32 	%r30, %r16, %r4;
	cvt.s64.s32 	%rd18, %r30;
	mul.lo.s32 	%r31, %r4, %r1;
	cvt.s64.s32 	%rd19, %r31;
	cvt.u64.u32 	%rd20, %r8;
	add.s64 	%rd21, %rd17, %rd20;
	add.s64 	%rd22, %rd21, %rd19;
	add.s64 	%rd23, %rd22, %rd18;
	shl.b64 	%rd24, %rd23, 2;
	add.s64 	%rd25, %rd6, %rd24;
	atom.global.add.f32 	%f20, [%rd25], %f19;
	cvt.s64.s32 	%rd26, %r24;
	cvt.s64.s32 	%rd27, %r25;
	cvt.u64.u32 	%rd28, %r9;
	add.s64 	%rd29, %rd27, %rd28;
	add.s64 	%rd30, %rd29, %rd26;
	shl.b64 	%rd31, %rd30, 2;
	add.s64 	%rd32, %rd8, %rd31;
	atom.global.add.f32 	%f21, [%rd32], %f19;
$L__BB13_2:
	ret;

}
	// .globl	_Z21kernel_backward_closeIfEvPKT_PS0_S3_S3_S3_iiiii
.visible .entry _Z21kernel_backward_closeIfEvPKT_PS0_S3_S3_S3_iiiii(
	.param .u64 .ptr .align 1 _Z21kernel_backward_closeIfEvPKT_PS0_S3_S3_S3_iiiii_param_0,
	.param .u64 .ptr .align 1 _Z21kernel_backward_closeIfEvPKT_PS0_S3_S3_S3_iiiii_param_1,
	.param .u64 .ptr .align 1 _Z21kernel_backward_closeIfEvPKT_PS0_S3_S3_S3_iiiii_param_2,
	.param .u64 .ptr .align 1 _Z21kernel_backward_closeIfEvPKT_PS0_S3_S3_S3_iiiii_param_3,
	.param .u64 .ptr .align 1 _Z21kernel_backward_closeIfEvPKT_PS0_S3_S3_S3_iiiii_param_4,
	.param .u32 _Z21kernel_backward_closeIfEvPKT_PS0_S3_S3_S3_iiiii_param_5,
	.param .u32 _Z21kernel_backward_closeIfEvPKT_PS0_S3_S3_S3_iiiii_param_6,
	.param .u32 _Z21kernel_backward_closeIfEvPKT_PS0_S3_S3_S3_iiiii_param_7,
	.param .u32 _Z21kernel_backward_closeIfEvPKT_PS0_S3_S3_S3_iiiii_param_8,
	.param .u32 _Z21kernel_backward_closeIfEvPKT_PS0_S3_S3_S3_iiiii_param_9
)
{
	.reg .pred 	%p<11>;
	.reg .b16 	%rs<10>;
	.reg .b32 	%r<166>;
	.reg .b32 	%f<164>;
	.reg .b64 	%rd<149>;

	ld.param.u64 	%rd9, [_Z21kernel_backward_closeIfEvPKT_PS0_S3_S3_S3_iiiii_param_0];
	ld.param.u64 	%rd11, [_Z21kernel_backward_closeIfEvPKT_PS0_S3_S3_S3_iiiii_param_2];
	ld.param.u64 	%rd12, [_Z21kernel_backward_closeIfEvPKT_PS0_S3_S3_S3_iiiii_param_3];
	ld.param.u64 	%rd13, [_Z21kernel_backward_closeIfEvPKT_PS0_S3_S3_S3_iiiii_param_4];
	ld.param.u32 	%r66, [_Z21kernel_backward_closeIfEvPKT_PS0_S3_S3_S3_iiiii_param_6];
	ld.param.u32 	%r67, [_Z21kernel_backward_closeIfEvPKT_PS0_S3_S3_S3_iiiii_param_7];
	ld.param.u32 	%r68, [_Z21kernel_backward_closeIfEvPKT_PS0_S3_S3_S3_iiiii_param_8];
	ld.param.u32 	%r69, [_Z21kernel_backward_closeIfEvPKT_PS0_S3_S3_S3_iiiii_param_9];
	mov.u32 	%r151, %ctaid.y;
	mov.u32 	%r2, %tid.x;
	add.s32 	%r3, %r67, %r151;
	setp.ge.s32 	%p1, %r3, %r66;
	@%p1 bra 	$L__BB14_15;
	mov.u32 	%r70, %ctaid.z;
	mov.u32 	%r71, %ctaid.x;
	cvta.to.global.u64 	%rd14, %rd9;
	cvta.to.global.u64 	%rd15, %rd11;
	cvta.to.global.u64 	%rd1, %rd13;
	cvta.to.global.u64 	%rd2, %rd12;
	mul.lo.s32 	%r72, %r66, %r66;
	mul.lo.s32 	%r73, %r72, %r71;
	mul.lo.s32 	%r74, %r69, %r73;
	cvt.s64.s32 	%rd3, %r74;
	mul.lo.s32 	%r75, %r74, %r72;
	cvt.s64.s32 	%rd4, %r75;
	mul.lo.s32 	%r76, %r72, %r66;
	mul.lo.s32 	%r4, %r76, %r69;
	mul.lo.s32 	%r5, %r69, %r72;
	mul.lo.s32 	%r6, %r69, %r66;
	mul.lo.s32 	%r77, %r68, %r71;
	mul.lo.s32 	%r7, %r77, %r69;
	mul.lo.s32 	%r8, %r69, %r70;
	add.s32 	%r78, %r8, %r2;
	add.s32 	%r79, %r78, %r7;
	mul.wide.s32 	%rd16, %r79, 4;
	add.s64 	%rd17, %rd14, %rd16;
	ld.global.nc.f32 	%f1, [%rd17];
	mul.lo.s32 	%r9, %r66, %r151;
	add.s32 	%r80, %r9, %r3;
	mad.lo.s32 	%r81, %r73, %r68, %r70;
	mad.lo.s32 	%r82, %r80, %r68, %r81;
	mul.wide.s32 	%rd18, %r82, 4;
	add.s64 	%rd19, %rd15, %rd18;
	ld.global.nc.f32 	%f2, [%rd19];
	mad.lo.s32 	%r83, %r3, %r66, %r151;
	mad.lo.s32 	%r84, %r83, %r68, %r81;
	mul.wide.s32 	%rd20, %r84, 4;
	add.s64 	%rd21, %rd15, %rd20;
	ld.global.nc.f32 	%f3, [%rd21];
	add.s32 	%r150, %r151, 1;
	add.s32 	%r11, %r3, -1;
	setp.ge.s32 	%p2, %r150, %r11;
	mov.f32 	%f160, 0f00000000;
	@%p2 bra 	$L__BB14_14;
	ld.param.u32 	%r143, [_Z21kernel_backward_closeIfEvPKT_PS0_S3_S3_S3_iiiii_param_7];
	mul.lo.s32 	%r86, %r69, %r3;
	add.s32 	%r87, %r86, %r2;
	mad.lo.s32 	%r12, %r4, %r151, %r87;
	cvt.u64.u32 	%rd5, %r2;
	mul.lo.s32 	%r88, %r5, %r151;
	cvt.s64.s32 	%rd22, %r88;
	cvt.s64.s32 	%rd23, %r86;
	add.s64 	%rd24, %rd23, %rd5;
	add.s64 	%rd6, %rd24, %rd22;
	cvt.u16.u32 	%rs6, %r143;
	xor.b16  	%rs1, %rs6, 2;
	mov.f32 	%f160, 0f00000000;
	mov.b32 	%r149, 0;
	mov.b16 	%rs9, 0;
	bra.uni 	$L__BB14_10;
$L__BB14_3:
	add.s32 	%r148, %r165, 2;
$L__BB14_4:
	ld.param.u32 	%r146, [_Z21kernel_backward_closeIfEvPKT_PS0_S3_S3_S3_iiiii_param_7];
	sub.s32 	%r123, %r146, %r149;
	add.s32 	%r124, %r123, -2;
	and.b32  	%r125, %r124, 3;
	setp.eq.s32 	%p6, %r125, 0;
	@%p6 bra 	$L__BB14_9;
	mad.lo.s32 	%r15, %r151, %r5, %r12;
	sub.s16 	%rs2, %rs1, %rs9;
	and.b16  	%rs7, %rs2, 3;
	setp.eq.s16 	%p7, %rs7, 1;
	@%p7 bra 	$L__BB14_7;
	add.s32 	%r126, %r148, %r24;
	mad.lo.s32 	%r127, %r126, %r69, %r2;
	cvt.s64.s32 	%rd89, %r127;
	add.s64 	%rd90, %rd3, %rd89;
	shl.b64 	%rd91, %rd90, 2;
	add.s64 	%rd92, %rd1, %rd91;
	ld.global.f32 	%f96, [%rd92];
	mul.lo.s32 	%r128, %r6, %r148;
	add.s32 	%r129, %r15, %r128;
	cvt.s64.s32 	%rd93, %r129;
	add.s64 	%rd94, %rd4, %rd93;
	shl.b64 	%rd95, %rd94, 2;
	add.s64 	%rd96, %rd2, %rd95;
	ld.global.f32 	%f97, [%rd96];
	add.f32 	%f98, %f96, %f97;
	add.f32 	%f99, %f1, %f98;
	sub.f32 	%f100, %f99, %f2;
	fma.rn.f32 	%f101, %f100, 0f3BBB989D, 0f3F000000;
	cvt.sat.f32.f32 	%f102, %f101;
	mov.f32 	%f103, 0f4B400001;
	mov.f32 	%f104, 0f437C0000;
	fma.rm.f32 	%f105, %f102, %f104, %f103;
	add.f32 	%f106, %f105, 0fCB40007F;
	neg.f32 	%f107, %f106;
	fma.rn.f32 	%f108, %f100, 0f3FB8AA3B, %f107;
	fma.rn.f32 	%f109, %f100, 0f32A57060, %f108;
	mov.b32 	%r130, %f105;
	shl.b32 	%r131, %r130, 23;
	mov.b32 	%f110, %r131;
	ex2.approx.ftz.f32 	%f111, %f109;
	mul.f32 	%f112, %f111, %f110;
	mul.f32 	%f113, %f3, %f112;
	add.f32 	%f114, %f160, %f113;
	cvt.s64.s32 	%rd97, %r128;
	add.s64 	%rd98, %rd7, %rd97;
	add.s64 	%rd99, %rd98, %rd3;
	shl.b64 	%rd100, %rd99, 2;
	add.s64 	%rd101, %rd1, %rd100;
	atom.global.add.f32 	%f115, [%rd101], %f113;
	add.s64 	%rd102, %rd8, %rd97;
	add.s64 	%rd103, %rd102, %rd4;
	shl.b64 	%rd104, %rd103, 2;
	add.s64 	%rd105, %rd2, %rd104;
	atom.global.add.f32 	%f116, [%rd105], %f113;
	add.s32 	%r132, %r127, %r69;
	cvt.s64.s32 	%rd106, %r132;
	add.s64 	%rd107, %rd3, %rd106;
	shl.b64 	%rd108, %rd107, 2;
	add.s64 	%rd109, %rd1, %rd108;
	ld.global.f32 	%f117, [%rd109];
	add.s32 	%r133, %r128, %r6;
	add.s32 	%r134, %r129, %r6;
	cvt.s64.s32 	%rd110, %r134;
	add.s64 	%rd111, %rd4, %rd110;
	shl.b64 	%rd112, %rd111, 2;
	add.s64 	%rd113, %rd2, %rd112;
	ld.global.f32 	%f118, [%rd113];
	add.f32 	%f119, %f117, %f118;
	add.f32 	%f120, %f1, %f119;
	sub.f32 	%f121, %f120, %f2;
	fma.rn.f32 	%f122, %f121, 0f3BBB989D, 0f3F000000;
	cvt.sat.f32.f32 	%f123, %f122;
	fma.rm.f32 	%f124, %f123, %f104, %f103;
	add.f32 	%f125, %f124, 0fCB40007F;
	neg.f32 	%f126, %f125;
	fma.rn.f32 	%f127, %f121, 0f3FB8AA3B, %f126;
	fma.rn.f32 	%f128, %f121, 0f32A57060, %f127;
	mov.b32 	%r135, %f124;
	shl.b32 	%r136, %r135, 23;
	mov.b32 	%f129, %r136;
	ex2.approx.ftz.f32 	%f130, %f128;
	mul.f32 	%f131, %f130, %f129;
	mul.f32 	%f132, %f3, %f131;
	add.f32 	%f160, %f114, %f132;
	cvt.s64.s32 	%rd114, %r133;
	add.s64 	%rd115, %rd7, %rd114;
	add.s64 	%rd116, %rd115, %rd3;
	shl.b64 	%rd117, %rd116, 2;
	add.s64 	%rd118, %rd1, %rd117;
	atom.global.add.f32 	%f133, [%rd118], %f132;
	add.s64 	%rd119, %rd8, %rd114;
	add.s64 	%rd120, %rd119, %rd4;
	shl.b64 	%rd121, %rd120, 2;
	add.s64 	%rd122, %rd2, %rd121;
	atom.global.add.f32 	%f134, [%rd122], %f132;
	add.s32 	%r148, %r148, 2;
$L__BB14_7:
	and.b16  	%rs8, %rs2, 1;
	setp.eq.b16 	%p8, %rs8, 1;
	not.pred 	%p9, %p8;
	@%p9 bra 	$L__BB14_9;
	add.s32 	%r137, %r148, %r24;
	mad.lo.s32 	%r138, %r137, %r69, %r2;
	cvt.s64.s32 	%rd123, %r138;
	add.s64 	%rd124, %rd3, %rd123;
	shl.b64 	%rd125, %rd124, 2;
	add.s64 	%rd126, %rd1, %rd125;
	ld.global.f32 	%f135, [%rd126];
	mul.lo.s32 	%r139, %r6, %r148;
	add.s32 	%r140, %r15, %r139;
	cvt.s64.s32 	%rd127, %r140;
	add.s64 	%rd128, %rd4, %rd127;
	shl.b64 	%rd129, %rd128, 2;
	add.s64 	%rd130, %rd2, %rd129;
	ld.global.f32 	%f136, [%rd130];
	add.f32 	%f137, %f135, %f136;
	add.f32 	%f138, %f1, %f137;
	sub.f32 	%f139, %f138, %f2;
	fma.rn.f32 	%f140, %f139, 0f3BBB989D, 0f3F000000;
	cvt.sat.f32.f32 	%f141, %f140;
	mov.f32 	%f142, 0f4B400001;
	mov.f32 	%f143, 0f437C0000;
	fma.rm.f32 	%f144, %f141, %f143, %f142;
	add.f32 	%f145, %f144, 0fCB40007F;
	neg.f32 	%f146, %f145;
	fma.rn.f32 	%f147, %f139, 0f3FB8AA3B, %f146;
	fma.rn.f32 	%f148, %f139, 0f32A57060, %f147;
	mov.b32 	%r141, %f144;
	shl.b32 	%r142, %r141, 23;
	mov.b32 	%f149, %r142;
	ex2.approx.ftz.f32 	%f150, %f148;
	mul.f32 	%f151, %f150, %f149;
	mul.f32 	%f152, %f3, %f151;
	add.f32 	%f160, %f160, %f152;
	cvt.s64.s32 	%rd131, %r139;
	add.s64 	%rd132, %rd7, %rd131;
	add.s64 	%rd133, %rd132, %rd3;
	shl.b64 	%rd134, %rd133, 2;
	add.s64 	%rd135, %rd1, %rd134;
	atom.global.add.f32 	%f153, [%rd135], %f152;
	add.s64 	%rd136, %rd8, %rd131;
	add.s64 	%rd137, %rd136, %rd4;
	shl.b64 	%rd138, %rd137, 2;
	add.s64 	%rd139, %rd2, %rd138;
	atom.global.add.f32 	%f154, [%rd139], %f152;
$L__BB14_9:
	add.s32 	%r150, %r151, 1;
	setp.eq.s32 	%p10, %r150, %r11;
	add.s32 	%r149, %r149, 1;
	add.s16 	%rs9, %rs9, 1;
	@%p10 bra 	$L__BB14_14;
$L__BB14_10:
	mov.u32 	%r165, %r151;
	mov.u32 	%r151, %r150;
	add.s32 	%r148, %r165, 2;
	setp.ge.s32 	%p3, %r148, %r3;
	@%p3 bra 	$L__BB14_9;
	ld.param.u32 	%r144, [_Z21kernel_backward_closeIfEvPKT_PS0_S3_S3_S3_iiiii_param_7];
	mul.lo.s32 	%r24, %r151, %r66;
	mul.lo.s32 	%r89, %r151, %r69;
	cvt.s64.s32 	%rd25, %r89;
	add.s64 	%rd7, %rd25, %rd5;
	mul.lo.s32 	%r90, %r151, %r4;
	cvt.s64.s32 	%rd26, %r90;
	add.s64 	%rd8, %rd6, %rd26;
	sub.s32 	%r91, %r144, %r149;
	add.s32 	%r92, %r91, -3;
	setp.lt.u32 	%p4, %r92, 3;
	@%p4 bra 	$L__BB14_4;
	ld.param.u32 	%r145, [_Z21kernel_backward_closeIfEvPKT_PS0_S3_S3_S3_iiiii_param_7];
	add.s32 	%r93, %r165, 3;
	mul.lo.s32 	%r164, %r6, %r93;
	add.s32 	%r94, %r165, 4;
	mul.lo.s32 	%r163, %r6, %r94;
	add.s32 	%r95, %r165, 5;
	mul.lo.s32 	%r162, %r6, %r95;
	mul.lo.s32 	%r161, %r6, %r148;
	add.s32 	%r96, %r9, %r151;
	mul.lo.s32 	%r97, %r66, %r96;
	add.s32 	%r98, %r93, %r97;
	mad.lo.s32 	%r99, %r66, %r98, %r3;
	mad.lo.s32 	%r160, %r69, %r99, %r2;
	add.s32 	%r100, %r94, %r97;
	mad.lo.s32 	%r101, %r66, %r100, %r3;
	mad.lo.s32 	%r159, %r69, %r101, %r2;
	add.s32 	%r102, %r95, %r97;
	mad.lo.s32 	%r103, %r66, %r102, %r3;
	mad.lo.s32 	%r158, %r69, %r103, %r2;
	add.s32 	%r104, %r148, %r97;
	mad.lo.s32 	%r105, %r66, %r104, %r3;
	mad.lo.s32 	%r157, %r69, %r105, %r2;
	add.s32 	%r106, %r93, %r24;
	mad.lo.s32 	%r156, %r69, %r106, %r2;
	add.s32 	%r107, %r94, %r24;
	mad.lo.s32 	%r155, %r69, %r107, %r2;
	add.s32 	%r108, %r95, %r24;
	mad.lo.s32 	%r154, %r69, %r108, %r2;
	add.s32 	%r109, %r148, %r24;
	mad.lo.s32 	%r153, %r69, %r109, %r2;
	sub.s32 	%r110, %r145, %r149;
	add.s32 	%r111, %r110, -2;
	and.b32  	%r112, %r111, -4;
	neg.s32 	%r152, %r112;
$L__BB14_13:
	.pragma "nounroll";
	cvt.s64.s32 	%rd27, %r153;
	add.s64 	%rd28, %rd3, %rd27;
	shl.b64 	%rd29, %rd28, 2;
	add.s64 	%rd30, %rd1, %rd29;
	ld.global.f32 	%f18, [%rd30];
	cvt.s64.s32 	%rd31, %r157;
	add.s64 	%rd32, %rd4, %rd31;
	shl.b64 	%rd33, %rd32, 2;
	add.s64 	%rd34, %rd2, %rd33;
	ld.global.f32 	%f19, [%rd34];
	add.f32 	%f20, %f18, %f19;
	add.f32 	%f21, %f1, %f20;
	sub.f32 	%f22, %f21, %f2;
	fma.rn.f32 	%f23, %f22, 0f3BBB989D, 0f3F000000;
	cvt.sat.f32.f32 	%f24, %f23;
	mov.f32 	%f25, 0f4B400001;
	mov.f32 	%f26, 0f437C0000;
	fma.rm.f32 	%f27, %f24, %f26, %f25;
	add.f32 	%f28, %f27, 0fCB40007F;
	neg.f32 	%f29, %f28;
	fma.rn.f32 	%f30, %f22, 0f3FB8AA3B, %f29;
	fma.rn.f32 	%f31, %f22, 0f32A57060, %f30;
	mov.b32 	%r113, %f27;
	shl.b32 	%r114, %r113, 23;
	mov.b32 	%f32, %r114;
	ex2.approx.ftz.f32 	%f33, %f31;
	mul.f32 	%f34, %f33, %f32;
	mul.f32 	%f35, %f3, %f34;
	add.f32 	%f36, %f160, %f35;
	cvt.s64.s32 	%rd35, %r161;
	add.s64 	%rd36, %rd7, %rd3;
	add.s64 	%rd37, %rd36, %rd35;
	shl.b64 	%rd38, %rd37, 2;
	add.s64 	%rd39, %rd1, %rd38;
	atom.global.add.f32 	%f37, [%rd39], %f35;
	add.s64 	%rd40, %rd8, %rd4;
	add.s64 	%rd41, %rd40, %rd35;
	shl.b64 	%rd42, %rd41, 2;
	add.s64 	%rd43, %rd2, %rd42;
	atom.global.add.f32 	%f38, [%rd43], %f35;
	cvt.s64.s32 	%rd44, %r156;
	add.s64 	%rd45, %rd3, %rd44;
	shl.b64 	%rd46, %rd45, 2;
	add.s64 	%rd47, %rd1, %rd46;
	ld.global.f32 	%f39, [%rd47];
	cvt.s64.s32 	%rd48, %r160;
	add.s64 	%rd49, %rd4, %rd48;
	shl.b64 	%rd50, %rd49, 2;
	add.s64 	%rd51, %rd2, %rd50;
	ld.global.f32 	%f40, [%rd51];
	add.f32 	%f41, %f39, %f40;
	add.f32 	%f42, %f1, %f41;
	sub.f32 	%f43, %f42, %f2;
	fma.rn.f32 	%f44, %f43, 0f3BBB989D, 0f3F000000;
	cvt.sat.f32.f32 	%f45, %f44;
	fma.rm.f32 	%f46, %f45, %f26, %f25;
	add.f32 	%f47, %f46, 0fCB40007F;
	neg.f32 	%f48, %f47;
	fma.rn.f32 	%f49, %f43, 0f3FB8AA3B, %f48;
	fma.rn.f32 	%f50, %f43, 0f32A57060, %f49;
	mov.b32 	%r115, %f46;
	shl.b32 	%r116, %r115, 23;
	mov.b32 	%f51, %r116;
	ex2.approx.ftz.f32 	%f52, %f50;
	mul.f32 	%f53, %f52, %f51;
	mul.f32 	%f54, %f3, %f53;
	add.f32 	%f55, %f36, %f54;
	cvt.s64.s32 	%rd52, %r164;
	add.s64 	%rd53, %rd36, %rd52;
	shl.b64 	%rd54, %rd53, 2;
	add.s64 	%rd55, %rd1, %rd54;
	atom.global.add.f32 	%f56, [%rd55], %f54;
	add.s64 	%rd56, %rd40, %rd52;
	shl.b64 	%rd57, %rd56, 2;
	add.s64 	%rd58, %rd2, %rd57;
	atom.global.add.f32 	%f57, [%rd58], %f54;
	cvt.s64.s32 	%rd59, %r155;
	add.s64 	%rd60, %rd3, %rd59;
	shl.b64 	%rd61, %rd60, 2;
	add.s64 	%rd62, %rd1, %rd61;
	ld.global.f32 	%f58, [%rd62];
	cvt.s64.s32 	%rd63, %r159;
	add.s64 	%rd64, %rd4, %rd63;
	shl.b64 	%rd65, %rd64, 2;
	add.s64 	%rd66, %rd2, %rd65;
	ld.global.f32 	%f59, [%rd66];
	add.f32 	%f60, %f58, %f59;
	add.f32 	%f61, %f1, %f60;
	sub.f32 	%f62, %f61, %f2;
	fma.rn.f32 	%f63, %f62, 0f3BBB989D, 0f3F000000;
	cvt.sat.f32.f32 	%f64, %f63;
	fma.rm.f32 	%f65, %f64, %f26, %f25;
	add.f32 	%f66, %f65, 0fCB40007F;
	neg.f32 	%f67, %f66;
	fma.rn.f32 	%f68, %f62, 0f3FB8AA3B, %f67;
	fma.rn.f32 	%f69, %f62, 0f32A57060, %f68;
	mov.b32 	%r117, %f65;
	shl.b32 	%r118, %r117, 23;
	mov.b32 	%f70, %r118;
	ex2.approx.ftz.f32 	%f71, %f69;
	mul.f32 	%f72, %f71, %f70;
	mul.f32 	%f73, %f3, %f72;
	add.f32 	%f74, %f55, %f73;
	cvt.s64.s32 	%rd67, %r163;
	add.s64 	%rd68, %rd36, %rd67;
	shl.b64 	%rd69, %rd68, 2;
	add.s64 	%rd70, %rd1, %rd69;
	atom.global.add.f32 	%f75, [%rd70], %f73;
	add.s64 	%rd71, %rd40, %rd67;
	shl.b64 	%rd72, %rd71, 2;
	add.s64 	%rd73, %rd2, %rd72;
	atom.global.add.f32 	%f76, [%rd73], %f73;
	cvt.s64.s32 	%rd74, %r154;
	add.s64 	%rd75, %rd3, %rd74;
	shl.b64 	%rd76, %rd75, 2;
	add.s64 	%rd77, %rd1, %rd76;
	ld.global.f32 	%f77, [%rd77];
	cvt.s64.s32 	%rd78, %r158;
	add.s64 	%rd79, %rd4, %rd78;
	shl.b64 	%rd80, %rd79, 2;
	add.s64 	%rd81, %rd2, %rd80;
	ld.global.f32 	%f78, [%rd81];
	add.f32 	%f79, %f77, %f78;
	add.f32 	%f80, %f1, %f79;
	sub.f32 	%f81, %f80, %f2;
	fma.rn.f32 	%f82, %f81, 0f3BBB989D, 0f3F000000;
	cvt.sat.f32.f32 	%f83, %f82;
	fma.rm.f32 	%f84, %f83, %f26, %f25;
	add.f32 	%f85, %f84, 0fCB40007F;
	neg.f32 	%f86, %f85;
	fma.rn.f32 	%f87, %f81, 0f3FB8AA3B, %f86;
	fma.rn.f32 	%f88, %f81, 0f32A57060, %f87;
	mov.b32 	%r119, %f84;
	shl.b32 	%r120, %r119, 23;
	mov.b32 	%f89, %r120;
	ex2.approx.ftz.f32 	%f90, %f88;
	mul.f32 	%f91, %f90, %f89;
	mul.f32 	%f92, %f3, %f91;
	add.f32 	%f160, %f74, %f92;
	cvt.s64.s32 	%rd82, %r162;
	add.s64 	%rd83, %rd36, %rd82;
	shl.b64 	%rd84, %rd83, 2;
	add.s64 	%rd85, %rd1, %rd84;
	atom.global.add.f32 	%f93, [%rd85], %f92;
	add.s64 	%rd86, %rd40, %rd82;
	shl.b64 	%rd87, %rd86, 2;
	add.s64 	%rd88, %rd2, %rd87;
	atom.global.add.f32 	%f94, [%rd88], %f92;
	add.s32 	%r165, %r165, 4;
	shl.b32 	%r121, %r6, 2;
	add.s32 	%r164, %r164, %r121;
	add.s32 	%r163, %r163, %r121;
	add.s32 	%r162, %r162, %r121;
	add.s32 	%r161, %r161, %r121;
	add.s32 	%r160, %r160, %r121;
	add.s32 	%r159, %r159, %r121;
	add.s32 	%r158, %r158, %r121;
	add.s32 	%r157, %r157, %r121;
	shl.b32 	%r122, %r69, 2;
	add.s32 	%r156, %r156, %r122;
	add.s32 	%r155, %r155, %r122;
	add.s32 	%r154, %r154, %r122;
	add.s32 	%r153, %r153, %r122;
	add.s32 	%r152, %r152, 4;
	setp.eq.s32 	%p5, %r152, 0;
	@%p5 bra 	$L__BB14_3;
	bra.uni 	$L__BB14_13;
$L__BB14_14:
	ld.param.u64 	%rd148, [_Z21kernel_backward_closeIfEvPKT_PS0_S3_S3_S3_iiiii_param_1];
	cvt.s64.s32 	%rd140, %r7;
	cvt.s64.s32 	%rd141, %r8;
	cvt.u64.u32 	%rd142, %r2;
	add.s64 	%rd143, %rd141, %rd142;
	add.s64 	%rd144, %rd143, %rd140;
	cvta.to.global.u64 	%rd145, %rd148;
	shl.b64 	%rd146, %rd144, 2;
	add.s64 	%rd147, %rd145, %rd146;
	atom.global.add.f32 	%f155, [%rd147], %f160;
$L__BB14_15:
	ret;

}
	// .globl	_Z15kernel_backwardIfEvPT_S1_S1_S1_S1_iiiii
.visible .entry _Z15kernel_backwardIfEvPT_S1_S1_S1_S1_iiiii(
	.param .u64 .ptr .align 1 _Z15kernel_backwardIfEvPT_S1_S1_S1_S1_iiiii_param_0,
	.param .u64 .ptr .align 1 _Z15kernel_backwardIfEvPT_S1_S1_S1_S1_iiiii_param_1,
	.param .u64 .ptr .align 1 _Z15kernel_backwardIfEvPT_S1_S1_S1_S1_iiiii_param_2,
	.param .u64 .ptr .align 1 _Z15kernel_backwardIfEvPT_S1_S1_S1_S1_iiiii_param_3,
	.param .u64 .ptr .align 1 _Z15kernel_backwardIfEvPT_S1_S1_S1_S1_iiiii_param_4,
	.param .u32 _Z15kernel_backwardIfEvPT_S1_S1_S1_S1_iiiii_param_5,
	.param .u32 _Z15kernel_backwardIfEvPT_S1_S1_S1_S1_iiiii_param_6,
	.param .u32 _Z15kernel_backwardIfEvPT_S1_S1_S1_S1_iiiii_param_7,
	.param .u32 _Z15kernel_backwardIfEvPT_S1_S1_S1_S1_iiiii_param_8,
	.param .u32 _Z15kernel_backwardIfEvPT_S1_S1_S1_S1_iiiii_param_9
)
{
	.reg .pred 	%p<9>;
	.reg .b32 	%r<154>;
	.reg .b32 	%f<161>;
	.reg .b64 	%rd<157>;

	ld.param.u64 	%rd6, [_Z15kernel_backwardIfEvPT_S1_S1_S1_S1_iiiii_param_0];
	ld.param.u64 	%rd8, [_Z15kernel_backwardIfEvPT_S1_S1_S1_S1_iiiii_param_2];
	ld.param.u32 	%r71, [_Z15kernel_backwardIfEvPT_S1_S1_S1_S1_iiiii_param_6];
	ld.param.u32 	%r72, [_Z15kernel_backwardIfEvPT_S1_S1_S1_S1_iiiii_param_7];
	ld.param.u32 	%r73, [_Z15kernel_backwardIfEvPT_S1_S1_S1_S1_iiiii_param_8];
	ld.param.u32 	%r74, [_Z15kernel_backwardIfEvPT_S1_S1_S1_S1_iiiii_param_9];
	mov.u32 	%r151, %ctaid.y;
	mov.u32 	%r2, %tid.x;
	add.s32 	%r3, %r72, %r151;
	setp.ge.s32 	%p1, %r3, %r71;
	@%p1 bra 	$L__BB15_12;
	mov.u32 	%r75, %ctaid.z;
	mov.u32 	%r76, %ctaid.x;
	cvta.to.global.u64 	%rd11, %rd6;
	cvta.to.global.u64 	%rd12, %rd8;
	mul.lo.s32 	%r77, %r71, %r76;
	mul.lo.s32 	%r78, %r77, %r71;
	mul.lo.s32 	%r79, %r74, %r78;
	cvt.s64.s32 	%rd1, %r79;
	mul.lo.s32 	%r80, %r73, %r76;
	mul.lo.s32 	%r4, %r80, %r74;
	mul.lo.s32 	%r5, %r74, %r75;
	add.s32 	%r81, %r5, %r2;
	add.s32 	%r82, %r81, %r4;
	mul.wide.s32 	%rd13, %r82, 4;
	add.s64 	%rd14, %rd11, %rd13;
	ld.global.nc.f32 	%f1, [%rd14];
	mul.lo.s32 	%r6, %r71, %r151;
	add.s32 	%r83, %r3, %r6;
	mad.lo.s32 	%r84, %r78, %r73, %r75;
	mad.lo.s32 	%r85, %r83, %r73, %r84;
	mul.wide.s32 	%rd15, %r85, 4;
	add.s64 	%rd16, %rd12, %rd15;
	ld.global.nc.f32 	%f2, [%rd16];
	mul.lo.s32 	%r7, %r3, %r71;
	add.s32 	%r86, %r7, %r151;
	mad.lo.s32 	%r87, %r86, %r73, %r84;
	mul.wide.s32 	%rd17, %r87, 4;
	add.s64 	%rd18, %rd12, %rd17;
	ld.global.nc.f32 	%f3, [%rd18];
	setp.lt.s32 	%p2, %r72, 2;
	mov.f32 	%f160, 0f00000000;
	@%p2 bra 	$L__BB15_11;
	add.s32 	%r153, %r151, 1;
	mad.lo.s32 	%r9, %r74, %r6, %r2;
	mul.lo.s32 	%r10, %r74, %r71;
	mad.lo.s32 	%r11, %r74, %r3, %r2;
	mul.lo.s32 	%r88, %r74, %r151;
	cvt.s64.s32 	%rd19, %r88;
	cvt.u64.u32 	%rd20, %r2;
	add.s64 	%rd2, %rd19, %rd20;
	mul.lo.s32 	%r89, %r7, %r74;
	cvt.s64.s32 	%rd21, %r89;
	add.s64 	%rd3, %rd21, %rd20;
	add.s32 	%r12, %r72, -1;
	sub.s32 	%r90, %r3, %r151;
	add.s32 	%r91, %r90, -2;
	setp.lt.u32 	%p3, %r91, 3;
	mov.f32 	%f160, 0f00000000;
	@%p3 bra 	$L__BB15_6;
	add.s32 	%r92, %r151, 2;
	mul.lo.s32 	%r150, %r74, %r92;
	add.s32 	%r93, %r151, 3;
	mul.lo.s32 	%r149, %r74, %r93;
	add.s32 	%r94, %r151, 4;
	mul.lo.s32 	%r148, %r74, %r94;
	mad.lo.s32 	%r95, %r151, %r71, %r151;
	add.s32 	%r96, %r95, 2;
	mad.lo.s32 	%r147, %r74, %r96, %r2;
	add.s32 	%r97, %r95, 3;
	mad.lo.s32 	%r146, %r74, %r97, %r2;
	add.s32 	%r98, %r95, 4;
	mad.lo.s32 	%r145, %r74, %r98, %r2;
	mad.lo.s32 	%r99, %r74, %r95, %r74;
	add.s32 	%r144, %r2, %r99;
	mul.lo.s32 	%r143, %r74, %r153;
	mul.lo.s32 	%r142, %r10, %r92;
	mul.lo.s32 	%r141, %r10, %r93;
	mul.lo.s32 	%r140, %r10, %r94;
	mad.lo.s32 	%r100, %r71, %r92, %r3;
	mad.lo.s32 	%r139, %r74, %r100, %r2;
	mad.lo.s32 	%r101, %r71, %r93, %r3;
	mad.lo.s32 	%r138, %r74, %r101, %r2;
	mad.lo.s32 	%r102, %r71, %r94, %r3;
	mad.lo.s32 	%r137, %r74, %r102, %r2;
	mad.lo.s32 	%r103, %r71, %r153, %r3;
	mad.lo.s32 	%r136, %r74, %r103, %r2;
	mul.lo.s32 	%r135, %r10, %r153;
	and.b32  	%r104, %r12, -4;
	neg.s32 	%r134, %r104;
	mov.f32 	%f160, 0f00000000;
	add.s64 	%rd33, %rd2, %rd1;
	add.s64 	%rd38, %rd3, %rd1;
$L__BB15_4:
	.pragma "nounroll";
	ld.param.u64 	%rd155, [_Z15kernel_backwardIfEvPT_S1_S1_S1_S1_iiiii_param_4];
	ld.param.u64 	%rd153, [_Z15kernel_backwardIfEvPT_S1_S1_S1_S1_iiiii_param_3];
	cvt.s64.s32 	%rd22, %r144;
	add.s64 	%rd23, %rd1, %rd22;
	cvta.to.global.u64 	%rd24, %rd153;
	shl.b64 	%rd25, %rd23, 2;
	add.s64 	%rd26, %rd24, %rd25;
	ld.global.f32 	%f17, [%rd26];
	cvt.s64.s32 	%rd27, %r136;
	add.s64 	%rd28, %rd1, %rd27;
	cvta.to.global.u64 	%rd29, %rd155;
	shl.b64 	%rd30, %rd28, 2;
	add.s64 	%rd31, %rd29, %rd30;
	ld.global.f32 	%f18, [%rd31];
	add.f32 	%f19, %f17, %f18;
	add.f32 	%f20, %f1, %f19;
	sub.f32 	%f21, %f20, %f2;
	fma.rn.f32 	%f22, %f21, 0f3BBB989D, 0f3F000000;
	cvt.sat.f32.f32 	%f23, %f22;
	mov.f32 	%f24, 0f4B400001;
	mov.f32 	%f25, 0f437C0000;
	fma.rm.f32 	%f26, %f23, %f25, %f24;
	add.f32 	%f27, %f26, 0fCB40007F;
	neg.f32 	%f28, %f27;
	fma.rn.f32 	%f29, %f21, 0f3FB8AA3B, %f28;
	fma.rn.f32 	%f30, %f21, 0f32A57060, %f29;
	mov.b32 	%r105, %f26;
	shl.b32 	%r106, %r105, 23;
	mov.b32 	%f31, %r106;
	ex2.approx.ftz.f32 	%f32, %f30;
	mul.f32 	%f33, %f32, %f31;
	mul.f32 	%f34, %f3, %f33;
	add.f32 	%f35, %f160, %f34;
	cvt.s64.s32 	%rd32, %r135;
	add.s64 	%rd34, %rd33, %rd32;
	shl.b64 	%rd35, %rd34, 2;
	add.s64 	%rd36, %rd24, %rd35;
	atom.global.add.f32 	%f36, [%rd36], %f34;
	cvt.s64.s32 	%rd37, %r143;
	add.s64 	%rd39, %rd38, %rd37;
	shl.b64 	%rd40, %rd39, 2;
	add.s64 	%rd41, %rd29, %rd40;
	atom.global.add.f32 	%f37, [%rd41], %f34;
	cvt.s64.s32 	%rd42, %r147;
	add.s64 	%rd43, %rd1, %rd42;
	shl.b64 	%rd44, %rd43, 2;
	add.s64 	%rd45, %rd24, %rd44;
	ld.global.f32 	%f38, [%rd45];
	cvt.s64.s32 	%rd46, %r139;
	add.s64 	%rd47, %rd1, %rd46;
	shl.b64 	%rd48, %rd47, 2;
	add.s64 	%rd49, %rd29, %rd48;
	ld.global.f32 	%f39, [%rd49];
	add.f32 	%f40, %f38, %f39;
	add.f32 	%f41, %f1, %f40;
	sub.f32 	%f42, %f41, %f2;
	fma.rn.f32 	%f43, %f42, 0f3BBB989D, 0f3F000000;
	cvt.sat.f32.f32 	%f44, %f43;
	fma.rm.f32 	%f45, %f44, %f25, %f24;
	add.f32 	%f46, %f45, 0fCB40007F;
	neg.f32 	%f47, %f46;
	fma.rn.f32 	%f48, %f42, 0f3FB8AA3B, %f47;
	fma.rn.f32 	%f49, %f42, 0f32A57060, %f48;
	mov.b32 	%r107, %f45;
	shl.b32 	%r108, %r107, 23;
	mov.b32 	%f50, %r108;
	ex2.approx.ftz.f32 	%f51, %f49;
	mul.f32 	%f52, %f51, %f50;
	mul.f32 	%f53, %f3, %f52;
	add.f32 	%f54, %f35, %f53;
	cvt.s64.s32 	%rd50, %r142;
	add.s64 	%rd51, %rd33, %rd50;
	shl.b64 	%rd52, %rd51, 2;
	add.s64 	%rd53, %rd24, %rd52;
	atom.global.add.f32 	%f55, [%rd53], %f53;
	cvt.s64.s32 	%rd54, %r150;
	add.s64 	%rd55, %rd38, %rd54;
	shl.b64 	%rd56, %rd55, 2;
	add.s64 	%rd57, %rd29, %rd56;
	atom.global.add.f32 	%f56, [%rd57], %f53;
	cvt.s64.s32 	%rd58, %r146;
	add.s64 	%rd59, %rd1, %rd58;
	shl.b64 	%rd60, %rd59, 2;
	add.s64 	%rd61, %rd24, %rd60;
	ld.global.f32 	%f57, [%rd61];
	cvt.s64.s32 	%rd62, %r138;
	add.s64 	%rd63, %rd1, %rd62;
	shl.b64 	%rd64, %rd63, 2;
	add.s64 	%rd65, %rd29, %rd64;
	ld.global.f32 	%f58, [%rd65];
	add.f32 	%f59, %f57, %f58;
	add.f32 	%f60, %f1, %f59;
	sub.f32 	%f61, %f60, %f2;
	fma.rn.f32 	%f62, %f61, 0f3BBB989D, 0f3F000000;
	cvt.sat.f32.f32 	%f63, %f62;
	fma.rm.f32 	%f64, %f63, %f25, %f24;
	add.f32 	%f65, %f64, 0fCB40007F;
	neg.f32 	%f66, %f65;
	fma.rn.f32 	%f67, %f61, 0f3FB8AA3B, %f66;
	fma.rn.f32 	%f68, %f61, 0f32A57060, %f67;
	mov.b32 	%r109, %f64;
	shl.b32 	%r110, %r109, 23;
	mov.b32 	%f69, %r110;
	ex2.approx.ftz.f32 	%f70, %f68;
	mul.f32 	%f71, %f70, %f69;
	mul.f32 	%f72, %f3, %f71;
	add.f32 	%f73, %f54, %f72;
	cvt.s64.s32 	%rd66, %r141;
	add.s64 	%rd67, %rd33, %rd66;
	shl.b64 	%rd68, %rd67, 2;
	add.s64 	%rd69, %rd24, %rd68;
	atom.global.add.f32 	%f74, [%rd69], %f72;
	cvt.s64.s32 	%rd70, %r149;
	add.s64 	%rd71, %rd38, %rd70;
	shl.b64 	%rd72, %rd71, 2;
	add.s64 	%rd73, %rd29, %rd72;
	atom.global.add.f32 	%f75, [%rd73], %f72;
	cvt.s64.s32 	%rd74, %r145;
	add.s64 	%rd75, %rd1, %rd74;
	shl.b64 	%rd76, %rd75, 2;
	add.s64 	%rd77, %rd24, %rd76;
	ld.global.f32 	%f76, [%rd77];
	cvt.s64.s32 	%rd78, %r137;
	add.s64 	%rd79, %rd1, %rd78;
	shl.b64 	%rd80, %rd79, 2;
	add.s64 	%rd81, %rd29, %rd80;
	ld.global.f32 	%f77, [%rd81];
	add.f32 	%f78, %f76, %f77;
	add.f32 	%f79, %f1, %f78;
	sub.f32 	%f80, %f79, %f2;
	fma.rn.f32 	%f81, %f80, 0f3BBB989D, 0f3F000000;
	cvt.sat.f32.f32 	%f82, %f81;
	fma.rm.f32 	%f83, %f82, %f25, %f24;
	add.f32 	%f84, %f83, 0fCB40007F;
	neg.f32 	%f85, %f84;
	fma.rn.f32 	%f86, %f80, 0f3FB8AA3B, %f85;
	fma.rn.f32 	%f87, %f80, 0f32A57060, %f86;
	mov.b32 	%r111, %f83;
	shl.b32 	%r112, %r111, 23;
	mov.b32 	%f88, %r112;
	ex2.approx.ftz.f32 	%f89, %f87;
	mul.f32 	%f90, %f89, %f88;
	mul.f32 	%f91, %f3, %f90;
	add.f32 	%f160, %f73, %f91;
	cvt.s64.s32 	%rd82, %r140;
	add.s64 	%rd83, %rd33, %rd82;
	shl.b64 	%rd84, %rd83, 2;
	add.s64 	%rd85, %rd24, %rd84;
	atom.global.add.f32 	%f92, [%rd85], %f91;
	cvt.s64.s32 	%rd86, %r148;
	add.s64 	%rd87, %rd38, %rd86;
	shl.b64 	%rd88, %rd87, 2;
	add.s64 	%rd89, %rd29, %rd88;
	atom.global.add.f32 	%f93, [%rd89], %f91;
	add.s32 	%r151, %r151, 4;
	shl.b32 	%r113, %r74, 2;
	add.s32 	%r150, %r150, %r113;
	add.s32 	%r149, %r149, %r113;
	add.s32 	%r148, %r148, %r113;
	add.s32 	%r147, %r147, %r113;
	add.s32 	%r146, %r146, %r113;
	add.s32 	%r145, %r145, %r113;
	add.s32 	%r144, %r144, %r113;
	add.s32 	%r143, %r143, %r113;
	shl.b32 	%r114, %r10, 2;
	add.s32 	%r142, %r142, %r114;
	add.s32 	%r141, %r141, %r114;
	add.s32 	%r140, %r140, %r114;
	add.s32 	%r139, %r139, %r114;
	add.s32 	%r138, %r138, %r114;
	add.s32 	%r137, %r137, %r114;
	add.s32 	%r136, %r136, %r114;
	add.s32 	%r135, %r135, %r114;
	add.s32 	%r134, %r134, 4;
	setp.ne.s32 	%p4, %r134, 0;
	@%p4 bra 	$L__BB15_4;
	add.s32 	%r153, %r151, 1;
$L__BB15_6:
	and.b32  	%r68, %r12, 3;
	setp.eq.s32 	%p5, %r68, 0;
	@%p5 bra 	$L__BB15_11;
	ld.param.u64 	%rd156, [_Z15kernel_backwardIfEvPT_S1_S1_S1_S1_iiiii_param_4];
	ld.param.u64 	%rd154, [_Z15kernel_backwardIfEvPT_S1_S1_S1_S1_iiiii_param_3];
	cvta.to.global.u64 	%rd4, %rd156;
	cvta.to.global.u64 	%rd5, %rd154;
	setp.eq.s32 	%p6, %r68, 1;
	@%p6 bra 	$L__BB15_9;
	mul.lo.s32 	%r115, %r153, %r74;
	add.s32 	%r116, %r9, %r115;
	cvt.s64.s32 	%rd90, %r116;
	add.s64 	%rd91, %rd1, %rd90;
	shl.b64 	%rd92, %rd91, 2;
	add.s64 	%rd93, %rd5, %rd92;
	ld.global.f32 	%f95, [%rd93];
	mul.lo.s32 	%r117, %r10, %r153;
	add.s32 	%r118, %r11, %r117;
	cvt.s64.s32 	%rd94, %r118;
	add.s64 	%rd95, %rd1, %rd94;
	shl.b64 	%rd96, %rd95, 2;
	add.s64 	%rd97, %rd4, %rd96;
	ld.global.f32 	%f96, [%rd97];
	add.f32 	%f97, %f95, %f96;
	add.f32 	%f98, %f1, %f97;
	sub.f32 	%f99, %f98, %f2;
	fma.rn.f32 	%f100, %f99, 0f3BBB989D, 0f3F000000;
	cvt.sat.f32.f32 	%f101, %f100;
	mov.f32 	%f102, 0f4B400001;
	mov.f32 	%f103, 0f437C0000;
	fma.rm.f32 	%f104, %f101, %f103, %f102;
	add.f32 	%f105, %f104, 0fCB40007F;
	neg.f32 	%f106, %f105;
	fma.rn.f32 	%f107, %f99, 0f3FB8AA3B, %f106;
	fma.rn.f32 	%f108, %f99, 0f32A57060, %f107;
	mov.b32 	%r119, %f104;
	shl.b32 	%r120, %r119, 23;
	mov.b32 	%f109, %r120;
	ex2.approx.ftz.f32 	%f110, %f108;
	mul.f32 	%f111, %f110, %f109;
	mul.f32 	%f112, %f3, %f111;
	add.f32 	%f113, %f160, %f112;
	cvt.s64.s32 	%rd98, %r117;
	add.s64 	%rd99, %rd2, %rd98;
	add.s64 	%rd100, %rd99, %rd1;
	shl.b64 	%rd101, %rd100, 2;
	add.s64 	%rd102, %rd5, %rd101;
	atom.global.add.f32 	%f114, [%rd102], %f112;
	cvt.s64.s32 	%rd103, %r115;
	add.s64 	%rd104, %rd3, %rd103;
	add.s64 	%rd105, %rd104, %rd1;
	shl.b64 	%rd106, %rd105, 2;
	add.s64 	%rd107, %rd4, %rd106;
	atom.global.add.f32 	%f115, [%rd107], %f112;
	add.s32 	%r121, %r115, %r74;
	add.s32 	%r122, %r116, %r74;
	cvt.s64.s32 	%rd108, %r122;
	add.s64 	%rd109, %rd1, %rd108;
	shl.b64 	%rd110, %rd109, 2;
	add.s64 	%rd111, %rd5, %rd110;
	ld.global.f32 	%f116, [%rd111];
	add.s32 	%r123, %r117, %r10;
	add.s32 	%r124, %r118, %r10;
	cvt.s64.s32 	%rd112, %r124;
	add.s64 	%rd113, %rd1, %rd112;
	shl.b64 	%rd114, %rd113, 2;
	add.s64 	%rd115, %rd4, %rd114;
	ld.global.f32 	%f117, [%rd115];
	add.f32 	%f118, %f116, %f117;
	add.f32 	%f119, %f1, %f118;
	sub.f32 	%f120, %f119, %f2;
	fma.rn.f32 	%f121, %f120, 0f3BBB989D, 0f3F000000;
	cvt.sat.f32.f32 	%f122, %f121;
	fma.rm.f32 	%f123, %f122, %f103, %f102;
	add.f32 	%f124, %f123, 0fCB40007F;
	neg.f32 	%f125, %f124;
	fma.rn.f32 	%f126, %f120, 0f3FB8AA3B, %f125;
	fma.rn.f32 	%f127, %f120, 0f32A57060, %f126;
	mov.b32 	%r125, %f123;
	shl.b32 	%r126, %r125, 23;
	mov.b32 	%f128, %r126;
	ex2.approx.ftz.f32 	%f129, %f127;
	mul.f32 	%f130, %f129, %f128;
	mul.f32 	%f131, %f3, %f130;
	add.f32 	%f160, %f113, %f131;
	cvt.s64.s32 	%rd116, %r123;
	add.s64 	%rd117, %rd2, %rd116;
	add.s64 	%rd118, %rd117, %rd1;
	shl.b64 	%rd119, %rd118, 2;
	add.s64 	%rd120, %rd5, %rd119;
	atom.global.add.f32 	%f132, [%rd120], %f131;
	cvt.s64.s32 	%rd121, %r121;
	add.s64 	%rd122, %rd3, %rd121;
	add.s64 	%rd123, %rd122, %rd1;
	shl.b64 	%rd124, %rd123, 2;
	add.s64 	%rd125, %rd4, %rd124;
	atom.global.add.f32 	%f133, [%rd125], %f131;
	add.s32 	%r153, %r153, 2;
$L__BB15_9:
	and.b32  	%r127, %r12, 1;
	setp.eq.b32 	%p7, %r127, 1;
	not.pred 	%p8, %p7;
	@%p8 bra 	$L__BB15_11;
	mul.lo.s32 	%r128, %r153, %r74;
	add.s32 	%r129, %r9, %r128;
	cvt.s64.s32 	%rd126, %r129;
	add.s64 	%rd127, %rd1, %rd126;
	shl.b64 	%rd128, %rd127, 2;
	add.s64 	%rd129, %rd5, %rd128;
	ld.global.f32 	%f134, [%rd129];
	mul.lo.s32 	%r130, %r10, %r153;
	add.s32 	%r131, %r11, %r130;
	cvt.s64.s32 	%rd130, %r131;
	add.s64 	%rd131, %rd1, %rd130;
	shl.b64 	%rd132, %rd131, 2;
	add.s64 	%rd133, %rd4, %rd132;
	ld.global.f32 	%f135, [%rd133];
	add.f32 	%f136, %f134, %f135;
	add.f32 	%f137, %f1, %f136;
	sub.f32 	%f138, %f137, %f2;
	fma.rn.f32 	%f139, %f138, 0f3BBB989D, 0f3F000000;
	cvt.sat.f32.f32 	%f140, %f139;
	mov.f32 	%f141, 0f4B400001;
	mov.f32 	%f142, 0f437C0000;
	fma.rm.f32 	%f143, %f140, %f142, %f141;
	add.f32 	%f144, %f143, 0fCB40007F;
	neg.f32 	%f145, %f144;
	fma.rn.f32 	%f146, %f138, 0f3FB8AA3B, %f145;
	fma.rn.f32 	%f147, %f138, 0f32A57060, %f146;
	mov.b32 	%r132, %f143;
	shl.b32 	%r133, %r132, 23;
	mov.b32 	%f148, %r133;
	ex2.approx.ftz.f32 	%f149, %f147;
	mul.f32 	%f150, %f149, %f148;
	mul.f32 	%f151, %f3, %f150;
	add.f32 	%f160, %f160, %f151;
	cvt.s64.s32 	%rd134, %r130;
	add.s64 	%rd135, %rd2, %rd134;
	add.s64 	%rd136, %rd135, %rd1;
	shl.b64 	%rd137, %rd136, 2;
	add.s64 	%rd138, %rd5, %rd137;
	atom.global.add.f32 	%f152, [%rd138], %f151;
	cvt.s64.s32 	%rd139, %r128;
	add.s64 	%rd140, %rd3, %rd139;
	add.s64 	%rd141, %rd140, %rd1;
	shl.b64 	%rd142, %rd141, 2;
	add.s64 	%rd143, %rd4, %rd142;
	atom.global.add.f32 	%f153, [%rd143], %f151;
$L__BB15_11:
	ld.param.u64 	%rd152, [_Z15kernel_backwardIfEvPT_S1_S1_S1_S1_iiiii_param_1];
	cvt.s64.s32 	%rd144, %r4;
	cvt.s64.s32 	%rd145, %r5;
	cvt.u64.u32 	%rd146, %r2;
	add.s64 	%rd147, %rd145, %rd146;
	add.s64 	%rd148, %rd147, %rd144;
	cvta.to.global.u64 	%rd149, %rd152;
	shl.b64 	%rd150, %rd148, 2;
	add.s64 	%rd151, %rd149, %rd150;
	atom.global.add.f32 	%f154, [%rd151], %f160;
$L__BB15_12:
	ret;

}
	// .globl	_Z19kernel_backward_cprIfEvPT_S1_S1_S1_S1_iiiii
.visible .entry _Z19kernel_backward_cprIfEvPT_S1_S1_S1_S1_iiiii(
	.param .u64 .ptr .align 1 _Z19kernel_backward_cprIfEvPT_S1_S1_S1_S1_iiiii_param_0,
	.param .u64 .ptr .align 1 _Z19kernel_backward_cprIfEvPT_S1_S1_S1_S1_iiiii_param_1,
	.param .u64 .ptr .align 1 _Z19kernel_backward_cprIfEvPT_S1_S1_S1_S1_iiiii_param_2,
	.param .u64 .ptr .align 1 _Z19kernel_backward_cprIfEvPT_S1_S1_S1_S1_iiiii_param_3,
	.param .u64 .ptr .align 1 _Z19kernel_backward_cprIfEvPT_S1_S1_S1_S1_iiiii_param_4,
	.param .u32 _Z19kernel_backward_cprIfEvPT_S1_S1_S1_S1_iiiii_param_5,
	.param .u32 _Z19kernel_backward_cprIfEvPT_S1_S1_S1_S1_iiiii_param_6,
	.param .u32 _Z19kernel_backward_cprIfEvPT_S1_S1_S1_S1_iiiii_param_7,
	.param .u32 _Z19kernel_backward_cprIfEvPT_S1_S1_S1_S1_iiiii_param_8,
	.param .u32 _Z19kernel_backward_cprIfEvPT_S1_S1_S1_S1_iiiii_param_9
)
{
	.reg .pred 	%p<2>;
	.reg .b32 	%r<33>;
	.reg .b32 	%f<22>;
	.reg .b64 	%rd<35>;

	ld.param.u64 	%rd2, [_Z19kernel_backward_cprIfEvPT_S1_S1_S1_S1_iiiii_param_1];
	ld.param.u64 	%rd4, [_Z19kernel_backward_cprIfEvPT_S1_S1_S1_S1_iiiii_param_3];
	ld.param.u64 	%rd5, [_Z19kernel_backward_cprIfEvPT_S1_S1_S1_S1_iiiii_param_4];
	ld.param.u32 	%r3, [_Z19kernel_backward_cprIfEvPT_S1_S1_S1_S1_iiiii_param_6];
	ld.param.u32 	%r4, [_Z19kernel_backward_cprIfEvPT_S1_S1_S1_S1_iiiii_param_7];
	ld.param.u32 	%r5, [_Z19kernel_backward_cprIfEvPT_S1_S1_S1_S1_iiiii_param_8];
	ld.param.u32 	%r6, [_Z19kernel_backward_cprIfEvPT_S1_S1_S1_S1_iiiii_param_9];
	mov.u32 	%r1, %ctaid.y;
	add.s32 	%r2, %r1, 1;
	setp.ge.s32 	%p1, %r2, %r3;
	@%p1 bra 	$L__BB16_2;
	ld.param.u64 	%rd34, [_Z19kernel_backward_cprIfEvPT_S1_S1_S1_S1_iiiii_param_2];
	ld.param.u64 	%rd33, [_Z19kernel_backward_cprIfEvPT_S1_S1_S1_S1_iiiii_param_0];
	cvta.to.global.u64 	%rd6, %rd34;
	cvta.to.global.u64 	%rd7, %rd4;
	cvta.to.global.u64 	%rd8, %rd33;
	cvta.to.global.u64 	%rd9, %rd5;
	cvta.to.global.u64 	%rd10, %rd2;
	mov.u32 	%r7, %tid.x;
	mov.u32 	%r8, %ctaid.z;
	mov.u32 	%r9, %ctaid.x;
	mul.lo.s32 	%r10, %r3, %r9;
	mul.lo.s32 	%r11, %r10, %r3;
	mul.lo.s32 	%r12, %r3, %r1;
	add.s32 	%r13, %r12, %r2;
	mad.lo.s32 	%r14, %r11, %r6, %r8;
	mad.lo.s32 	%r15, %r13, %r6, %r14;
	mul.wide.s32 	%rd11, %r15, 4;
	add.s64 	%rd12, %rd6, %rd11;
	ld.global.nc.f32 	%f1, [%rd12];
	add.s32 	%r16, %r12, %r3;
	add.s32 	%r17, %r16, %r1;
	mad.lo.s32 	%r18, %r17, %r6, %r14;
	mul.wide.s32 	%rd13, %r18, 4;
	add.s64 	%rd14, %rd6, %rd13;
	ld.global.nc.f32 	%f2, [%rd14];
	sub.s32 	%r19, %r10, %r9;
	mul.lo.s32 	%r20, %r19, %r5;
	mul.lo.s32 	%r21, %r5, %r1;
	add.s32 	%r22, %r21, %r7;
	add.s32 	%r23, %r22, %r20;
	mul.wide.s32 	%rd15, %r23, 4;
	add.s64 	%rd16, %rd7, %rd15;
	ld.global.nc.f32 	%f3, [%rd16];
	add.s32 	%r24, %r5, %r4;
	mul.lo.s32 	%r25, %r24, %r9;
	mul.lo.s32 	%r26, %r25, %r6;
	add.s32 	%r27, %r4, %r7;
	mul.lo.s32 	%r28, %r6, %r27;
	add.s32 	%r29, %r28, %r8;
	add.s32 	%r30, %r29, %r26;
	mul.wide.s32 	%rd17, %r30, 4;
	add.s64 	%rd18, %rd8, %rd17;
	ld.global.nc.f32 	%f4, [%rd18];
	add.f32 	%f5, %f3, %f4;
	sub.f32 	%f6, %f5, %f1;
	fma.rn.f32 	%f7, %f6, 0f3BBB989D, 0f3F000000;
	cvt.sat.f32.f32 	%f8, %f7;
	mov.f32 	%f9, 0f4B400001;
	mov.f32 	%f10, 0f437C0000;
	fma.rm.f32 	%f11, %f8, %f10, %f9;
	add.f32 	%f12, %f11, 0fCB40007F;
	neg.f32 	%f13, %f12;
	fma.rn.f32 	%f14, %f6, 0f3FB8AA3B, %f13;
	fma.rn.f32 	%f15, %f6, 0f32A57060, %f14;
	mov.b32 	%r31, %f11;
	shl.b32 	%r32, %r31, 23;
	mov.b32 	%f16, %r32;
	ex2.approx.ftz.f32 	%f17, %f15;
	mul.f32 	%f18, %f17, %f16;
	mul.f32 	%f19, %f2, %f18;
	cvt.s64.s32 	%rd19, %r20;
	cvt.s64.s32 	%rd20, %r21;
	cvt.u64.u32 	%rd21, %r7;
	add.s64 	%rd22, %rd20, %rd21;
	add.s64 	%rd23, %rd22, %rd19;
	shl.b64 	%rd24, %rd23, 2;
	add.s64 	%rd25, %rd9, %rd24;
	atom.global.add.f32 	%f20, [%rd25], %f19;
	cvt.s64.s32 	%rd26, %r26;
	cvt.s64.s32 	%rd27, %r28;
	cvt.u64.u32 	%rd28, %r8;
	add.s64 	%rd29, %rd27, %rd28;
	add.s64 	%rd30, %rd29, %rd26;
	shl.b64 	%rd31, %rd30, 2;
	add.s64 	%rd32, %rd10, %rd31;
	atom.global.add.f32 	%f21, [%rd32], %f19;
$L__BB16_2:
	ret;

}
	// .globl	_Z19kernel_backward_dprIfEvPT_S1_S1_S1_S1_iiiii
.visible .entry _Z19kernel_backward_dprIfEvPT_S1_S1_S1_S1_iiiii(
	.param .u64 .ptr .align 1 _Z19kernel_backward_dprIfEvPT_S1_S1_S1_S1_iiiii_param_0,
	.param .u64 .ptr .align 1 _Z19kernel_backward_dprIfEvPT_S1_S1_S1_S1_iiiii_param_1,
	.param .u64 .ptr .align 1 _Z19kernel_backward_dprIfEvPT_S1_S1_S1_S1_iiiii_param_2,
	.param .u64 .ptr .align 1 _Z19kernel_backward_dprIfEvPT_S1_S1_S1_S1_iiiii_param_3,
	.param .u64 .ptr .align 1 _Z19kernel_backward_dprIfEvPT_S1_S1_S1_S1_iiiii_param_4,
	.param .u32 _Z19kernel_backward_dprIfEvPT_S1_S1_S1_S1_iiiii_param_5,
	.param .u32 _Z19kernel_backward_dprIfEvPT_S1_S1_S1_S1_iiiii_param_6,
	.param .u32 _Z19kernel_backward_dprIfEvPT_S1_S1_S1_S1_iiiii_param_7,
	.param .u32 _Z19kernel_backward_dprIfEvPT_S1_S1_S1_S1_iiiii_param_8,
	.param .u32 _Z19kernel_backward_dprIfEvPT_S1_S1_S1_S1_iiiii_param_9
)
{
	.reg .pred 	%p<2>;
	.reg .b32 	%r<52>;
	.reg .b32 	%f<77>;
	.reg .b64 	%rd<50>;

	ld.param.u64 	%rd4, [_Z19kernel_backward_dprIfEvPT_S1_S1_S1_S1_iiiii_param_3];
	ld.param.u32 	%r3, [_Z19kernel_backward_dprIfEvPT_S1_S1_S1_S1_iiiii_param_6];
	ld.param.u32 	%r4, [_Z19kernel_backward_dprIfEvPT_S1_S1_S1_S1_iiiii_param_7];
	ld.param.u32 	%r5, [_Z19kernel_backward_dprIfEvPT_S1_S1_S1_S1_iiiii_param_8];
	ld.param.u32 	%r6, [_Z19kernel_backward_dprIfEvPT_S1_S1_S1_S1_iiiii_param_9];
	mov.u32 	%r1, %ctaid.y;
	add.s32 	%r2, %r1, 1;
	setp.ge.s32 	%p1, %r2, %r3;
	@%p1 bra 	$L__BB17_2;
	ld.param.u64 	%rd49, [_Z19kernel_backward_dprIfEvPT_S1_S1_S1_S1_iiiii_param_4];
	ld.param.u64 	%rd48, [_Z19kernel_backward_dprIfEvPT_S1_S1_S1_S1_iiiii_param_2];
	ld.param.u64 	%rd47, [_Z19kernel_backward_dprIfEvPT_S1_S1_S1_S1_iiiii_param_1];
	ld.param.u64 	%rd46, [_Z19kernel_backward_dprIfEvPT_S1_S1_S1_S1_iiiii_param_0];
	cvta.to.global.u64 	%rd6, %rd4;
	cvta.to.global.u64 	%rd7, %rd48;
	cvta.to.global.u64 	%rd8, %rd46;
	cvta.to.global.u64 	%rd9, %rd47;
	cvta.to.global.u64 	%rd10, %rd49;
	mov.u32 	%r7, %tid.x;
	mov.u32 	%r8, %ctaid.z;
	mov.u32 	%r9, %ctaid.x;
	add.s32 	%r10, %r3, -1;
	mul.lo.s32 	%r11, %r10, %r9;
	mul.lo.s32 	%r12, %r11, %r5;
	mul.lo.s32 	%r13, %r5, %r1;
	add.s32 	%r14, %r13, %r7;
	add.s32 	%r15, %r14, %r12;
	mul.wide.s32 	%rd11, %r15, 4;
	add.s64 	%rd12, %rd6, %rd11;
	ld.global.nc.f32 	%f1, [%rd12];
	mul.lo.s32 	%r16, %r3, %r9;
	mul.lo.s32 	%r17, %r16, %r3;
	mul.lo.s32 	%r18, %r17, %r6;
	mul.lo.s32 	%r19, %r1, %r3;
	mul.lo.s32 	%r20, %r19, %r6;
	shl.b32 	%r21, %r20, 2;
	mad.lo.s32 	%r22, %r6, %r2, %r18;
	shl.b32 	%r23, %r22, 2;
	add.s32 	%r24, %r23, %r21;
	add.s32 	%r25, %r24, %r8;
	mul.wide.s32 	%rd13, %r25, 4;
	add.s64 	%rd14, %rd7, %rd13;
	ld.global.nc.f32 	%f2, [%rd14];
	mul.lo.s32 	%r26, %r2, %r3;
	mul.lo.s32 	%r27, %r26, %r6;
	shl.b32 	%r28, %r27, 2;
	mad.lo.s32 	%r29, %r6, %r1, %r18;
	shl.b32 	%r30, %r29, 2;
	add.s32 	%r31, %r30, %r28;
	add.s32 	%r32, %r31, %r8;
	mul.wide.s32 	%rd15, %r32, 4;
	add.s64 	%rd16, %rd7, %rd15;
	ld.global.nc.f32 	%f3, [%rd16];
	add.s32 	%r33, %r5, %r4;
	mul.lo.s32 	%r34, %r9, %r33;
	mul.lo.s32 	%r35, %r34, %r6;
	shl.b32 	%r36, %r35, 2;
	add.s32 	%r37, %r4, %r7;
	mul.lo.s32 	%r38, %r37, %r6;
	shl.b32 	%r39, %r38, 2;
	add.s32 	%r40, %r36, %r39;
	add.s32 	%r41, %r40, %r8;
	mul.wide.s32 	%rd17, %r41, 4;
	add.s64 	%rd18, %rd8, %rd17;
	ld.global.nc.f32 	%f4, [%rd18];
	add.f32 	%f5, %f1, %f4;
	sub.f32 	%f6, %f5, %f2;
	fma.rn.f32 	%f7, %f6, 0f3BBB989D, 0f3F000000;
	cvt.sat.f32.f32 	%f8, %f7;
	mov.f32 	%f9, 0f4B400001;
	mov.f32 	%f10, 0f437C0000;
	fma.rm.f32 	%f11, %f8, %f10, %f9;
	add.f32 	%f12, %f11, 0fCB40007F;
	neg.f32 	%f13, %f12;
	fma.rn.f32 	%f14, %f6, 0f3FB8AA3B, %f13;
	fma.rn.f32 	%f15, %f6, 0f32A57060, %f14;
	mov.b32 	%r42, %f11;
	shl.b32 	%r43, %r42, 23;
	mov.b32 	%f16, %r43;
	ex2.approx.ftz.f32 	%f17, %f15;
	mul.f32 	%f18, %f17, %f16;
	mul.f32 	%f19, %f3, %f18;
	cvt.s64.s32 	%rd19, %r40;
	cvt.u64.u32 	%rd20, %r8;
	add.s64 	%rd21, %rd19, %rd20;
	shl.b64 	%rd22, %rd21, 2;
	add.s64 	%rd23, %rd9, %rd22;
	atom.global.add.f32 	%f20, [%rd23], %f19;
	add.f32 	%f21, %f19, 0f00000000;
	mul.wide.s32 	%rd24, %r6, 4;
	add.s64 	%rd25, %rd14, %rd24;
	ld.global.nc.f32 	%f22, [%rd25];
	add.s64 	%rd26, %rd16, %rd24;
	ld.global.nc.f32 	%f23, [%rd26];
	add.s64 	%rd27, %rd18, %rd24;
	ld.global.nc.f32 	%f24, [%rd27];
	add.f32 	%f25, %f1, %f24;
	sub.f32 	%f26, %f25, %f22;
	fma.rn.f32 	%f27, %f26, 0f3BBB989D, 0f3F000000;
	cvt.sat.f32.f32 	%f28, %f27;
	fma.rm.f32 	%f29, %f28, %f10, %f9;
	add.f32 	%f30, %f29, 0fCB40007F;
	neg.f32 	%f31, %f30;
	fma.rn.f32 	%f32, %f26, 0f3FB8AA3B, %f31;
	fma.rn.f32 	%f33, %f26, 0f32A57060, %f32;
	mov.b32 	%r44, %f29;
	shl.b32 	%r45, %r44, 23;
	mov.b32 	%f34, %r45;
	ex2.approx.ftz.f32 	%f35, %f33;
	mul.f32 	%f36, %f35, %f34;
	mul.f32 	%f37, %f23, %f36;
	add.s64 	%rd28, %rd23, %rd24;
	atom.global.add.f32 	%f38, [%rd28], %f37;
	add.f32 	%f39, %f21, %f37;
	shl.b32 	%r46, %r6, 1;
	add.s64 	%rd29, %rd25, %rd24;
	ld.global.nc.f32 	%f40, [%rd29];
	add.s64 	%rd30, %rd26, %rd24;
	ld.global.nc.f32 	%f41, [%rd30];
	add.s64 	%rd31, %rd27, %rd24;
	ld.global.nc.f32 	%f42, [%rd31];
	add.f32 	%f43, %f1, %f42;
	sub.f32 	%f44, %f43, %f40;
	fma.rn.f32 	%f45, %f44, 0f3BBB989D, 0f3F000000;
	cvt.sat.f32.f32 	%f46, %f45;
	fma.rm.f32 	%f47, %f46, %f10, %f9;
	add.f32 	%f48, %f47, 0fCB40007F;
	neg.f32 	%f49, %f48;
	fma.rn.f32 	%f50, %f44, 0f3FB8AA3B, %f49;
	fma.rn.f32 	%f51, %f44, 0f32A57060, %f50;
	mov.b32 	%r47, %f47;
	shl.b32 	%r48, %r47, 23;
	mov.b32 	%f52, %r48;
	ex2.approx.ftz.f32 	%f53, %f51;
	mul.f32 	%f54, %f53, %f52;
	mul.f32 	%f55, %f41, %f54;
	mul.wide.s32 	%rd32, %r46, 4;
	add.s64 	%rd33, %rd23, %rd32;
	atom.global.add.f32 	%f56, [%rd33], %f55;
	add.f32 	%f57, %f39, %f55;
	mul.lo.s32 	%r49, %r6, 3;
	add.s64 	%rd34, %rd29, %rd24;
	ld.global.nc.f32 	%f58, [%rd34];
	add.s64 	%rd35, %rd30, %rd24;
	ld.global.nc.f32 	%f59, [%rd35];
	add.s64 	%rd36, %rd31, %rd24;
	ld.global.nc.f32 	%f60, [%rd36];
	add.f32 	%f61, %f1, %f60;
	sub.f32 	%f62, %f61, %f58;
	fma.rn.f32 	%f63, %f62, 0f3BBB989D, 0f3F000000;
	cvt.sat.f32.f32 	%f64, %f63;
	fma.rm.f32 	%f65, %f64, %f10, %f9;
	add.f32 	%f66, %f65, 0fCB40007F;
	neg.f32 	%f67, %f66;
	fma.rn.f32 	%f68, %f62, 0f3FB8AA3B, %f67;
	fma.rn.f32 	%f69, %f62, 0f32A57060, %f68;
	mov.b32 	%r50, %f65;
	shl.b32 	%r51, %r50, 23;
	mov.b32 	%f70, %r51;
	ex2.approx.ftz.f32 	%f71, %f69;
	mul.f32 	%f72, %f71, %f70;
	mul.f32 	%f73, %f59, %f72;
	mul.wide.s32 	%rd37, %r49, 4;
	add.s64 	%rd38, %rd23, %rd37;
	atom.global.add.f32 	%f74, [%rd38], %f73;
	add.f32 	%f75, %f57, %f73;
	cvt.s64.s32 	%rd39, %r12;
	cvt.s64.s32 	%rd40, %r13;
	cvt.u64.u32 	%rd41, %r7;
	add.s64 	%rd42, %rd40, %rd41;
	add.s64 	%rd43, %rd42, %rd39;
	shl.b64 	%rd44, %rd43, 2;
	add.s64 	%rd45, %rd10, %rd44;
	atom.global.add.f32 	%f76, [%rd45], %f75;
$L__BB17_2:
	ret;

}
	// .globl	_Z15kernel_argmax_cIfEvPKT_PS0_S3_iii
.visible .entry _Z15kernel_argmax_cIfEvPKT_PS0_S3_iii(
	.param .u64 .ptr .align 1 _Z15kernel_argmax_cIfEvPKT_PS0_S3_iii_param_0,
	.param .u64 .ptr .align 1 _Z15kernel_argmax_cIfEvPKT_PS0_S3_iii_param_1,
	.param .u64 .ptr .align 1 _Z15kernel_argmax_cIfEvPKT_PS0_S3_iii_param_2,
	.param .u32 _Z15kernel_argmax_cIfEvPKT_PS0_S3_iii_param_3,
	.param .u32 _Z15kernel_argmax_cIfEvPKT_PS0_S3_iii_param_4,
	.param .u32 _Z15kernel_argmax_cIfEvPKT_PS0_S3_iii_param_5
)
{
	.reg .pred 	%p<28>;
	.reg .b16 	%rs<16>;
	.reg .b32 	%r<146>;
	.reg .b32 	%f<146>;
	.reg .b64 	%rd<89>;

	ld.param.u64 	%rd7, [_Z15kernel_argmax_cIfEvPKT_PS0_S3_iii_param_1];
	ld.param.u64 	%rd8, [_Z15kernel_argmax_cIfEvPKT_PS0_S3_iii_param_2];
	ld.param.u32 	%r62, [_Z15kernel_argmax_cIfEvPKT_PS0_S3_iii_param_4];
	ld.param.u32 	%r63, [_Z15kernel_argmax_cIfEvPKT_PS0_S3_iii_param_5];
	cvta.to.global.u64 	%rd1, %rd8;
	cvta.to.global.u64 	%rd2, %rd7;
	mov.u32 	%r64, %ctaid.x;
	mov.u32 	%r1, %tid.x;
	add.s32 	%r2, %r63, %r1;
	mul.lo.s32 	%r3, %r62, %r62;
	mul.lo.s32 	%r4, %r3, %r62;
	mul.lo.s32 	%r5, %r62, %r64;
	mul.lo.s32 	%r65, %r5, %r4;
	cvt.s64.s32 	%rd3, %r65;
	mul.lo.s32 	%r66, %r3, %r64;
	cvt.u64.u32 	%rd4, %r66;
	setp.lt.s32 	%p1, %r63, 2;
	mov.f32 	%f139, 0fC61C3C00;
	mov.f32 	%f138, 0fFF800000;
	@%p1 bra 	$L__BB18_16;
	ld.param.u32 	%r124, [_Z15kernel_argmax_cIfEvPKT_PS0_S3_iii_param_5];
	shl.b64 	%rd9, %rd4, 2;
	add.s64 	%rd5, %rd2, %rd9;
	add.s32 	%r132, %r1, 1;
	mul.lo.s32 	%r7, %r62, %r1;
	mad.lo.s32 	%r8, %r4, %r1, %r2;
	cvt.u16.u32 	%rs10, %r124;
	add.s16 	%rs1, %rs10, 6;
	xor.b16  	%rs2, %rs10, 2;
	shl.b32 	%r9, %r62, 3;
	mov.f32 	%f138, 0fFF800000;
	mov.f32 	%f139, 0fC61C3C00;
	mov.b32 	%r131, 0;
	mov.b16 	%rs14, 0;
	mov.u16 	%rs15, %rs14;
	mov.u32 	%r133, %r1;
	bra.uni 	$L__BB18_12;
$L__BB18_2:
	add.s32 	%r129, %r144, 2;
$L__BB18_3:
	ld.param.u32 	%r127, [_Z15kernel_argmax_cIfEvPKT_PS0_S3_iii_param_5];
	sub.s32 	%r94, %r127, %r131;
	add.s32 	%r95, %r94, -2;
	and.b32  	%r96, %r95, 7;
	setp.eq.s32 	%p14, %r96, 0;
	@%p14 bra 	$L__BB18_11;
	sub.s16 	%rs11, %rs1, %rs15;
	cvt.u32.u16 	%r97, %rs11;
	and.b32  	%r12, %r97, 7;
	add.s32 	%r98, %r12, -1;
	setp.lt.u32 	%p15, %r98, 3;
	@%p15 bra 	$L__BB18_6;
	add.s32 	%r99, %r129, %r23;
	mad.lo.s32 	%r100, %r129, %r62, %r25;
	cvt.s64.s32 	%rd48, %r100;
	add.s64 	%rd49, %rd48, %rd3;
	shl.b64 	%rd50, %rd49, 2;
	add.s64 	%rd51, %rd1, %rd50;
	sub.s32 	%r101, %r26, %r129;
	cvt.rn.f32.s32 	%f87, %r101;
	mul.wide.s32 	%rd52, %r99, 4;
	add.s64 	%rd53, %rd5, %rd52;
	ld.global.nc.f32 	%f88, [%rd51];
	ld.global.f32 	%f89, [%rd53];
	add.f32 	%f90, %f88, %f89;
	setp.gt.f32 	%p16, %f90, %f138;
	selp.f32 	%f91, %f90, %f138, %p16;
	selp.f32 	%f92, %f87, %f139, %p16;
	not.b32 	%r102, %r129;
	add.s32 	%r103, %r100, %r62;
	cvt.s64.s32 	%rd54, %r103;
	add.s64 	%rd55, %rd54, %rd3;
	shl.b64 	%rd56, %rd55, 2;
	add.s64 	%rd57, %rd1, %rd56;
	add.s32 	%r104, %r26, %r102;
	cvt.rn.f32.s32 	%f93, %r104;
	ld.global.nc.f32 	%f94, [%rd57];
	ld.global.f32 	%f95, [%rd53+4];
	add.f32 	%f96, %f94, %f95;
	setp.gt.f32 	%p17, %f96, %f91;
	selp.f32 	%f97, %f96, %f91, %p17;
	selp.f32 	%f98, %f93, %f92, %p17;
	add.s32 	%r105, %r103, %r62;
	cvt.s64.s32 	%rd58, %r105;
	add.s64 	%rd59, %rd58, %rd3;
	shl.b64 	%rd60, %rd59, 2;
	add.s64 	%rd61, %rd1, %rd60;
	add.s32 	%r106, %r101, -2;
	cvt.rn.f32.s32 	%f99, %r106;
	ld.global.nc.f32 	%f100, [%rd61];
	ld.global.f32 	%f101, [%rd53+8];
	add.f32 	%f102, %f100, %f101;
	setp.gt.f32 	%p18, %f102, %f97;
	selp.f32 	%f103, %f102, %f97, %p18;
	selp.f32 	%f104, %f99, %f98, %p18;
	add.s32 	%r107, %r105, %r62;
	cvt.s64.s32 	%rd62, %r107;
	add.s64 	%rd63, %rd62, %rd3;
	shl.b64 	%rd64, %rd63, 2;
	add.s64 	%rd65, %rd1, %rd64;
	add.s32 	%r108, %r101, -3;
	cvt.rn.f32.s32 	%f105, %r108;
	ld.global.nc.f32 	%f106, [%rd65];
	ld.global.f32 	%f107, [%rd53+12];
	add.f32 	%f108, %f106, %f107;
	setp.gt.f32 	%p19, %f108, %f103;
	selp.f32 	%f138, %f108, %f103, %p19;
	selp.f32 	%f139, %f105, %f104, %p19;
	add.s32 	%r129, %r129, 4;
$L__BB18_6:
	and.b32  	%r109, %r12, 3;
	setp.eq.s32 	%p20, %r109, 0;
	@%p20 bra 	$L__BB18_11;
	sub.s16 	%rs3, %rs2, %rs14;
	and.b16  	%rs12, %rs3, 3;
	setp.eq.s16 	%p21, %rs12, 1;
	@%p21 bra 	$L__BB18_9;
	add.s32 	%r110, %r129, %r23;
	mad.lo.s32 	%r111, %r129, %r62, %r25;
	cvt.s64.s32 	%rd66, %r111;
	add.s64 	%rd67, %rd66, %rd3;
	shl.b64 	%rd68, %rd67, 2;
	add.s64 	%rd69, %rd1, %rd68;
	sub.s32 	%r112, %r26, %r129;
	cvt.rn.f32.s32 	%f110, %r112;
	mul.wide.s32 	%rd70, %r110, 4;
	add.s64 	%rd71, %rd5, %rd70;
	ld.global.nc.f32 	%f111, [%rd69];
	ld.global.f32 	%f112, [%rd71];
	add.f32 	%f113, %f111, %f112;
	setp.gt.f32 	%p22, %f113, %f138;
	selp.f32 	%f114, %f113, %f138, %p22;
	selp.f32 	%f115, %f110, %f139, %p22;
	not.b32 	%r113, %r129;
	add.s32 	%r114, %r111, %r62;
	cvt.s64.s32 	%rd72, %r114;
	add.s64 	%rd73, %rd72, %rd3;
	shl.b64 	%rd74, %rd73, 2;
	add.s64 	%rd75, %rd1, %rd74;
	add.s32 	%r115, %r26, %r113;
	cvt.rn.f32.s32 	%f116, %r115;
	ld.global.nc.f32 	%f117, [%rd75];
	ld.global.f32 	%f118, [%rd71+4];
	add.f32 	%f119, %f117, %f118;
	setp.gt.f32 	%p23, %f119, %f114;
	selp.f32 	%f138, %f119, %f114, %p23;
	selp.f32 	%f139, %f116, %f115, %p23;
	add.s32 	%r129, %r129, 2;
$L__BB18_9:
	and.b16  	%rs13, %rs3, 1;
	setp.eq.b16 	%p24, %rs13, 1;
	not.pred 	%p25, %p24;
	@%p25 bra 	$L__BB18_11;
	add.s32 	%r116, %r129, %r23;
	mad.lo.s32 	%r117, %r129, %r62, %r25;
	cvt.s64.s32 	%rd76, %r117;
	add.s64 	%rd77, %rd76, %rd3;
	shl.b64 	%rd78, %rd77, 2;
	add.s64 	%rd79, %rd1, %rd78;
	sub.s32 	%r118, %r26, %r129;
	cvt.rn.f32.s32 	%f120, %r118;
	mul.wide.s32 	%rd80, %r116, 4;
	add.s64 	%rd81, %rd5, %rd80;
	ld.global.nc.f32 	%f121, [%rd79];
	ld.global.f32 	%f122, [%rd81];
	add.f32 	%f123, %f121, %f122;
	setp.gt.f32 	%p26, %f123, %f138;
	selp.f32 	%f138, %f123, %f138, %p26;
	selp.f32 	%f139, %f120, %f139, %p26;
$L__BB18_11:
	add.s32 	%r132, %r133, 1;
	setp.ge.s32 	%p27, %r132, %r2;
	add.s32 	%r131, %r131, 1;
	add.s16 	%rs15, %rs15, 1;
	add.s16 	%rs14, %rs14, 1;
	@%p27 bra 	$L__BB18_16;
$L__BB18_12:
	mov.u32 	%r144, %r133;
	mov.u32 	%r133, %r132;
	add.s32 	%r22, %r133, %r7;
	mul.lo.s32 	%r23, %r133, %r62;
	add.s32 	%r68, %r23, %r2;
	mul.wide.s32 	%rd10, %r68, 4;
	add.s64 	%rd11, %rd5, %rd10;
	cvt.rn.f32.u32 	%f35, %r133;
	mul.wide.s32 	%rd12, %r22, 4;
	add.s64 	%rd13, %rd5, %rd12;
	ld.global.f32 	%f36, [%rd11];
	ld.global.f32 	%f37, [%rd13];
	add.f32 	%f38, %f36, %f37;
	setp.gt.f32 	%p2, %f38, %f138;
	selp.f32 	%f138, %f38, %f138, %p2;
	selp.f32 	%f139, %f35, %f139, %p2;
	add.s32 	%r129, %r144, 2;
	setp.ge.s32 	%p3, %r129, %r2;
	@%p3 bra 	$L__BB18_11;
	ld.param.u32 	%r125, [_Z15kernel_argmax_cIfEvPKT_PS0_S3_iii_param_5];
	not.b32 	%r69, %r144;
	mad.lo.s32 	%r25, %r133, %r3, %r8;
	mul.lo.s32 	%r26, %r62, %r69;
	sub.s32 	%r70, %r125, %r131;
	add.s32 	%r71, %r70, -3;
	setp.lt.u32 	%p4, %r71, 7;
	@%p4 bra 	$L__BB18_3;
	ld.param.u32 	%r126, [_Z15kernel_argmax_cIfEvPKT_PS0_S3_iii_param_5];
	sub.s32 	%r72, %r26, %r144;
	add.s32 	%r145, %r72, -4;
	mul.lo.s32 	%r73, %r62, %r22;
	add.s32 	%r74, %r144, %r73;
	add.s32 	%r75, %r74, 3;
	mad.lo.s32 	%r143, %r62, %r75, %r2;
	add.s32 	%r76, %r74, 4;
	mad.lo.s32 	%r142, %r62, %r76, %r2;
	add.s32 	%r77, %r74, 5;
	mad.lo.s32 	%r141, %r62, %r77, %r2;
	add.s32 	%r78, %r74, 6;
	mad.lo.s32 	%r140, %r62, %r78, %r2;
	add.s32 	%r79, %r74, 7;
	mad.lo.s32 	%r139, %r62, %r79, %r2;
	add.s32 	%r80, %r74, 8;
	mad.lo.s32 	%r138, %r62, %r80, %r2;
	add.s32 	%r81, %r74, 9;
	mad.lo.s32 	%r137, %r62, %r81, %r2;
	add.s32 	%r82, %r129, %r73;
	mad.lo.s32 	%r136, %r62, %r82, %r2;
	add.s32 	%r135, %r144, %r23;
	sub.s32 	%r83, %r126, %r131;
	add.s32 	%r84, %r83, -2;
	and.b32  	%r85, %r84, -8;
	neg.s32 	%r134, %r85;
$L__BB18_15:
	.pragma "nounroll";
	add.s32 	%r86, %r135, 2;
	cvt.s64.s32 	%rd14, %r136;
	add.s64 	%rd15, %rd14, %rd3;
	shl.b64 	%rd16, %rd15, 2;
	add.s64 	%rd17, %rd1, %rd16;
	add.s32 	%r87, %r145, 2;
	cvt.rn.f32.s32 	%f40, %r87;
	mul.wide.s32 	%rd18, %r86, 4;
	add.s64 	%rd19, %rd5, %rd18;
	ld.global.nc.f32 	%f41, [%rd17];
	ld.global.f32 	%f42, [%rd19];
	add.f32 	%f43, %f41, %f42;
	setp.gt.f32 	%p5, %f43, %f138;
	selp.f32 	%f44, %f43, %f138, %p5;
	selp.f32 	%f45, %f40, %f139, %p5;
	cvt.s64.s32 	%rd20, %r143;
	add.s64 	%rd21, %rd20, %rd3;
	shl.b64 	%rd22, %rd21, 2;
	add.s64 	%rd23, %rd1, %rd22;
	add.s32 	%r88, %r145, 1;
	cvt.rn.f32.s32 	%f46, %r88;
	ld.global.nc.f32 	%f47, [%rd23];
	ld.global.f32 	%f48, [%rd19+4];
	add.f32 	%f49, %f47, %f48;
	setp.gt.f32 	%p6, %f49, %f44;
	selp.f32 	%f50, %f49, %f44, %p6;
	selp.f32 	%f51, %f46, %f45, %p6;
	cvt.s64.s32 	%rd24, %r142;
	add.s64 	%rd25, %rd24, %rd3;
	shl.b64 	%rd26, %rd25, 2;
	add.s64 	%rd27, %rd1, %rd26;
	add.s32 	%r89, %r145, -5;
	cvt.rn.f32.s32 	%f52, %r145;
	ld.global.nc.f32 	%f53, [%rd27];
	ld.global.f32 	%f54, [%rd19+8];
	add.f32 	%f55, %f53, %f54;
	setp.gt.f32 	%p7, %f55, %f50;
	selp.f32 	%f56, %f55, %f50, %p7;
	selp.f32 	%f57, %f52, %f51, %p7;
	cvt.s64.s32 	%rd28, %r141;
	add.s64 	%rd29, %rd28, %rd3;
	shl.b64 	%rd30, %rd29, 2;
	add.s64 	%rd31, %rd1, %rd30;
	add.s32 	%r90, %r145, -1;
	cvt.rn.f32.s32 	%f58, %r90;
	ld.global.nc.f32 	%f59, [%rd31];
	ld.global.f32 	%f60, [%rd19+12];
	add.f32 	%f61, %f59, %f60;
	setp.gt.f32 	%p8, %f61, %f56;
	selp.f32 	%f62, %f61, %f56, %p8;
	selp.f32 	%f63, %f58, %f57, %p8;
	cvt.s64.s32 	%rd32, %r140;
	add.s64 	%rd33, %rd32, %rd3;
	shl.b64 	%rd34, %rd33, 2;
	add.s64 	%rd35, %rd1, %rd34;
	add.s32 	%r91, %r145, -2;
	cvt.rn.f32.s32 	%f64, %r91;
	ld.global.nc.f32 	%f65, [%rd35];
	ld.global.f32 	%f66, [%rd19+16];
	add.f32 	%f67, %f65, %f66;
	setp.gt.f32 	%p9, %f67, %f62;
	selp.f32 	%f68, %f67, %f62, %p9;
	selp.f32 	%f69, %f64, %f63, %p9;
	cvt.s64.s32 	%rd36, %r139;
	add.s64 	%rd37, %rd36, %rd3;
	shl.b64 	%rd38, %rd37, 2;
	add.s64 	%rd39, %rd1, %rd38;
	add.s32 	%r92, %r145, -3;
	cvt.rn.f32.s32 	%f70, %r92;
	ld.global.nc.f32 	%f71, [%rd39];
	ld.global.f32 	%f72, [%rd19+20];
	add.f32 	%f73, %f71, %f72;
	setp.gt.f32 	%p10, %f73, %f68;
	selp.f32 	%f74, %f73, %f68, %p10;
	selp.f32 	%f75, %f70, %f69, %p10;
	cvt.s64.s32 	%rd40, %r138;
	add.s64 	%rd41, %rd40, %rd3;
	shl.b64 	%rd42, %rd41, 2;
	add.s64 	%rd43, %rd1, %rd42;
	add.s32 	%r93, %r145, -4;
	cvt.rn.f32.s32 	%f76, %r93;
	ld.global.nc.f32 	%f77, [%rd43];
	ld.global.f32 	%f78, [%rd19+24];
	add.f32 	%f79, %f77, %f78;
	setp.gt.f32 	%p11, %f79, %f74;
	selp.f32 	%f80, %f79, %f74, %p11;
	selp.f32 	%f81, %f76, %f75, %p11;
	cvt.s64.s32 	%rd44, %r137;
	add.s64 	%rd45, %rd44, %rd3;
	shl.b64 	%rd46, %rd45, 2;
	add.s64 	%rd47, %rd1, %rd46;
	cvt.rn.f32.s32 	%f82, %r89;
	ld.global.nc.f32 	%f83, [%rd47];
	ld.global.f32 	%f84, [%rd19+28];
	add.f32 	%f85, %f83, %f84;
	setp.gt.f32 	%p12, %f85, %f80;
	selp.f32 	%f138, %f85, %f80, %p12;
	selp.f32 	%f139, %f82, %f81, %p12;
	add.s32 	%r145, %r145, -8;
	add.s32 	%r144, %r144, 8;
	add.s32 	%r143, %r143, %r9;
	add.s32 	%r142, %r142, %r9;
	add.s32 	%r141, %r141, %r9;
	add.s32 	%r140, %r140, %r9;
	add.s32 	%r139, %r139, %r9;
	add.s32 	%r138, %r138, %r9;
	add.s32 	%r137, %r137, %r9;
	add.s32 	%r136, %r136, %r9;
	add.s32 	%r135, %r135, 8;
	add.s32 	%r134, %r134, 8;
	setp.eq.s32 	%p13, %r134, 0;
	@%p13 bra 	$L__BB18_2;
	bra.uni 	$L__BB18_15;
$L__BB18_16:
	ld.param.u64 	%rd88, [_Z15kernel_argmax_cIfEvPKT_PS0_S3_iii_param_0];
	cvta.to.global.u64 	%rd82, %rd88;
	mul.lo.s32 	%r119, %r5, %r62;
	mad.lo.s32 	%r120, %r62, %r1, %r119;
	add.s32 	%r121, %r120, %r2;
	mul.wide.s32 	%rd83, %r121, 4;
	add.s64 	%rd84, %rd82, %rd83;
	ld.global.nc.f32 	%f124, [%rd84];
	add.f32 	%f125, %f138, %f124;
	add.s64 	%rd85, %rd2, %rd83;
	st.global.f32 	[%rd85], %f125;
	add.s32 	%r122, %r119, %r1;
	mad.lo.s32 	%r123, %r2, %r62, %r122;
	mul.wide.s32 	%rd86, %r123, 4;
	add.s64 	%rd87, %rd2, %rd86;
	st.global.f32 	[%rd87], %f139;
	ret;

}
	// .globl	_Z15kernel_argmax_dIfEvPKT_PS0_S3_iii
.visible .entry _Z15kernel_argmax_dIfEvPKT_PS0_S3_iii(
	.param .u64 .ptr .align 1 _Z15kernel_argmax_dIfEvPKT_PS0_S3_iii_param_0,
	.param .u64 .ptr .align 1 _Z15kernel_argmax_dIfEvPKT_PS0_S3_iii_param_1,
	.param .u64 .ptr .align 1 _Z15kernel_argmax_dIfEvPKT_PS0_S3_iii_param_2,
	.param .u32 _Z15kernel_argmax_dIfEvPKT_PS0_S3_iii_param_3,
	.param .u32 _Z15kernel_argmax_dIfEvPKT_PS0_S3_iii_param_4,
	.param .u32 _Z15kernel_argmax_dIfEvPKT_PS0_S3_iii_param_5
)
{
	.reg .pred 	%p<45>;
	.reg .b32 	%r<168>;
	.reg .b32 	%f<229>;
	.reg .b64 	%rd<123>;

	ld.param.u64 	%rd6, [_Z15kernel_argmax_dIfEvPKT_PS0_S3_iii_param_1];
	ld.param.u64 	%rd7, [_Z15kernel_argmax_dIfEvPKT_PS0_S3_iii_param_2];
	ld.param.u32 	%r58, [_Z15kernel_argmax_dIfEvPKT_PS0_S3_iii_param_4];
	ld.param.u32 	%r59, [_Z15kernel_argmax_dIfEvPKT_PS0_S3_iii_param_5];
	mov.u32 	%r1, %ctaid.z;
	add.s32 	%r2, %r1, 1;
	mov.u32 	%r3, %tid.x;
	add.s32 	%r60, %r2, %r3;
	add.s32 	%r4, %r60, %r59;
	setp.ge.s32 	%p1, %r4, %r58;
	@%p1 bra 	$L__BB19_22;
	mov.u32 	%r5, %ctaid.y;
	add.s32 	%r6, %r3, %r5;
	add.s32 	%r7, %r6, 1;
	add.s32 	%r8, %r7, %r2;
	add.s32 	%r61, %r5, 1;
	setp.ge.s32 	%p2, %r61, %r59;
	@%p2 bra 	$L__BB19_22;
	mov.u32 	%r62, %ctaid.x;
	mul.lo.s32 	%r9, %r58, %r58;
	mul.lo.s32 	%r10, %r9, %r58;
	mul.lo.s32 	%r63, %r58, %r62;
	mul.lo.s32 	%r11, %r63, %r10;
	cvta.to.global.u64 	%rd8, %rd7;
	mul.wide.s32 	%rd9, %r11, 4;
	add.s64 	%rd1, %rd8, %rd9;
	mul.lo.s32 	%r64, %r9, %r62;
	cvta.to.global.u64 	%rd10, %rd6;
	mul.wide.u32 	%rd11, %r64, 4;
	add.s64 	%rd2, %rd10, %rd11;
	mul.lo.s32 	%r65, %r58, %r3;
	cvt.s64.s32 	%rd3, %r65;
	cvt.u64.u32 	%rd4, %r6;
	add.s64 	%rd12, %rd3, %rd4;
	shl.b64 	%rd13, %rd12, 2;
	add.s64 	%rd14, %rd2, %rd13;
	ld.global.nc.f32 	%f39, [%rd14+4];
	mul.lo.s32 	%r12, %r58, %r8;
	add.s32 	%r66, %r4, %r12;
	mul.wide.s32 	%rd15, %r66, 4;
	add.s64 	%rd16, %rd2, %rd15;
	ld.global.nc.f32 	%f40, [%rd16];
	add.f32 	%f227, %f39, %f40;
	setp.eq.s32 	%p3, %r5, 0;
	mov.f32 	%f228, 0fBF800000;
	@%p3 bra 	$L__BB19_11;
	setp.lt.u32 	%p4, %r5, 4;
	mov.f32 	%f228, 0fBF800000;
	mov.u32 	%r156, %r3;
	@%p4 bra 	$L__BB19_6;
	mov.b32 	%r157, 0;
	mov.f32 	%f228, 0fBF800000;
	mad.lo.s32 	%r71, %r9, %r7, %r66;
	mad.lo.s32 	%r75, %r10, %r3, %r66;
	mul.wide.s32 	%rd29, %r10, 4;
	mul.wide.u32 	%rd35, %r9, 4;
	and.b32  	%r86, %r5, 65532;
	mov.u32 	%r156, %r3;
$L__BB19_5:
	.pragma "nounroll";
	add.s32 	%r68, %r156, 1;
	cvt.s64.s32 	%rd17, %r156;
	add.s64 	%rd18, %rd17, %rd3;
	shl.b64 	%rd19, %rd18, 2;
	add.s64 	%rd20, %rd2, %rd19;
	ld.global.nc.f32 	%f44, [%rd20+4];
	mad.lo.s32 	%r69, %r10, %r156, %r10;
	add.s32 	%r72, %r71, %r69;
	mul.wide.s32 	%rd21, %r72, 4;
	add.s64 	%rd22, %rd1, %rd21;
	ld.global.f32 	%f45, [%rd22];
	add.f32 	%f46, %f44, %f45;
	setp.gt.f32 	%p5, %f46, %f227;
	cvt.rn.f32.u32 	%f47, %r68;
	selp.f32 	%f48, %f46, %f227, %p5;
	selp.f32 	%f49, %f47, %f228, %p5;
	mad.lo.s32 	%r73, %r58, %r156, %r58;
	cvt.s64.s32 	%rd23, %r73;
	add.s64 	%rd24, %rd23, %rd4;
	shl.b64 	%rd25, %rd24, 2;
	add.s64 	%rd26, %rd2, %rd25;
	ld.global.nc.f32 	%f50, [%rd26+4];
	mad.lo.s32 	%r74, %r9, %r156, %r9;
	add.s32 	%r76, %r75, %r74;
	mul.wide.s32 	%rd27, %r76, 4;
	add.s64 	%rd28, %rd1, %rd27;
	ld.global.f32 	%f51, [%rd28];
	add.f32 	%f52, %f50, %f51;
	setp.gt.f32 	%p6, %f52, %f48;
	add.s32 	%r77, %r68, %r58;
	cvt.rn.f32.s32 	%f53, %r77;
	selp.f32 	%f54, %f52, %f48, %p6;
	selp.f32 	%f55, %f53, %f49, %p6;
	add.s32 	%r78, %r156, 2;
	ld.global.nc.f32 	%f56, [%rd20+8];
	add.s64 	%rd30, %rd22, %rd29;
	ld.global.f32 	%f57, [%rd30];
	add.f32 	%f58, %f56, %f57;
	setp.gt.f32 	%p7, %f58, %f54;
	cvt.rn.f32.u32 	%f59, %r78;
	selp.f32 	%f60, %f58, %f54, %p7;
	selp.f32 	%f61, %f59, %f55, %p7;
	add.s32 	%r79, %r73, %r58;
	cvt.s64.s32 	%rd31, %r79;
	add.s64 	%rd32, %rd31, %rd4;
	shl.b64 	%rd33, %rd32, 2;
	add.s64 	%rd34, %rd2, %rd33;
	ld.global.nc.f32 	%f62, [%rd34+4];
	add.s64 	%rd36, %rd28, %rd35;
	ld.global.f32 	%f63, [%rd36];
	add.f32 	%f64, %f62, %f63;
	setp.gt.f32 	%p8, %f64, %f60;
	add.s32 	%r80, %r77, 1;
	cvt.rn.f32.s32 	%f65, %r80;
	selp.f32 	%f66, %f64, %f60, %p8;
	selp.f32 	%f67, %f65, %f61, %p8;
	add.s32 	%r81, %r156, 3;
	ld.global.nc.f32 	%f68, [%rd20+12];
	add.s64 	%rd37, %rd30, %rd29;
	ld.global.f32 	%f69, [%rd37];
	add.f32 	%f70, %f68, %f69;
	setp.gt.f32 	%p9, %f70, %f66;
	cvt.rn.f32.u32 	%f71, %r81;
	selp.f32 	%f72, %f70, %f66, %p9;
	selp.f32 	%f73, %f71, %f67, %p9;
	add.s32 	%r82, %r79, %r58;
	cvt.s64.s32 	%rd38, %r82;
	add.s64 	%rd39, %rd38, %rd4;
	shl.b64 	%rd40, %rd39, 2;
	add.s64 	%rd41, %rd2, %rd40;
	ld.global.nc.f32 	%f74, [%rd41+4];
	add.s64 	%rd42, %rd36, %rd35;
	ld.global.f32 	%f75, [%rd42];
	add.f32 	%f76, %f74, %f75;
	setp.gt.f32 	%p10, %f76, %f72;
	add.s32 	%r83, %r77, 2;
	cvt.rn.f32.s32 	%f77, %r83;
	selp.f32 	%f78, %f76, %f72, %p10;
	selp.f32 	%f79, %f77, %f73, %p10;
	add.s32 	%r156, %r156, 4;
	ld.global.nc.f32 	%f80, [%rd20+16];
	add.s64 	%rd43, %rd37, %rd29;
	ld.global.f32 	%f81, [%rd43];
	add.f32 	%f82, %f80, %f81;
	setp.gt.f32 	%p11, %f82, %f78;
	cvt.rn.f32.u32 	%f83, %r156;
	selp.f32 	%f84, %f82, %f78, %p11;
	selp.f32 	%f85, %f83, %f79, %p11;
	add.s32 	%r84, %r82, %r58;
	cvt.s64.s32 	%rd44, %r84;
	add.s64 	%rd45, %rd44, %rd4;
	shl.b64 	%rd46, %rd45, 2;
	add.s64 	%rd47, %rd2, %rd46;
	ld.global.nc.f32 	%f86, [%rd47+4];
	add.s64 	%rd48, %rd42, %rd35;
	ld.global.f32 	%f87, [%rd48];
	add.f32 	%f88, %f86, %f87;
	setp.gt.f32 	%p12, %f88, %f84;
	add.s32 	%r85, %r77, 3;
	cvt.rn.f32.s32 	%f89, %r85;
	selp.f32 	%f227, %f88, %f84, %p12;
	selp.f32 	%f228, %f89, %f85, %p12;
	add.s32 	%r157, %r157, 4;
	setp.eq.s32 	%p13, %r157, %r86;
	@%p13 bra 	$L__BB19_6;
	bra.uni 	$L__BB19_5;
$L__BB19_6:
	and.b32  	%r14, %r5, 3;
	setp.eq.s32 	%p14, %r14, 0;
	@%p14 bra 	$L__BB19_11;
	add.s32 	%r87, %r4, %r12;
	mad.lo.s32 	%r15, %r10, %r3, %r87;
	mad.lo.s32 	%r16, %r9, %r7, %r87;
	setp.eq.s32 	%p15, %r14, 1;
	@%p15 bra 	$L__BB19_9;
	add.s32 	%r88, %r156, 1;
	cvt.s64.s32 	%rd49, %r156;
	add.s64 	%rd50, %rd49, %rd3;
	shl.b64 	%rd51, %rd50, 2;
	add.s64 	%rd52, %rd2, %rd51;
	ld.global.nc.f32 	%f91, [%rd52+4];
	mad.lo.s32 	%r89, %r10, %r156, %r10;
	add.s32 	%r90, %r16, %r89;
	mul.wide.s32 	%rd53, %r90, 4;
	add.s64 	%rd54, %rd1, %rd53;
	ld.global.f32 	%f92, [%rd54];
	add.f32 	%f93, %f91, %f92;
	setp.gt.f32 	%p16, %f93, %f227;
	cvt.rn.f32.u32 	%f94, %r88;
	selp.f32 	%f95, %f93, %f227, %p16;
	selp.f32 	%f96, %f94, %f228, %p16;
	mad.lo.s32 	%r91, %r58, %r156, %r58;
	cvt.s64.s32 	%rd55, %r91;
	add.s64 	%rd56, %rd55, %rd4;
	shl.b64 	%rd57, %rd56, 2;
	add.s64 	%rd58, %rd2, %rd57;
	ld.global.nc.f32 	%f97, [%rd58+4];
	mad.lo.s32 	%r92, %r9, %r156, %r9;
	add.s32 	%r93, %r15, %r92;
	mul.wide.s32 	%rd59, %r93, 4;
	add.s64 	%rd60, %rd1, %rd59;
	ld.global.f32 	%f98, [%rd60];
	add.f32 	%f99, %f97, %f98;
	setp.gt.f32 	%p17, %f99, %f95;
	add.s32 	%r94, %r88, %r58;
	cvt.rn.f32.s32 	%f100, %r94;
	selp.f32 	%f101, %f99, %f95, %p17;
	selp.f32 	%f102, %f100, %f96, %p17;
	add.s32 	%r156, %r156, 2;
	ld.global.nc.f32 	%f103, [%rd52+8];
	mul.wide.s32 	%rd61, %r10, 4;
	add.s64 	%rd62, %rd54, %rd61;
	ld.global.f32 	%f104, [%rd62];
	add.f32 	%f105, %f103, %f104;
	setp.gt.f32 	%p18, %f105, %f101;
	cvt.rn.f32.u32 	%f106, %r156;
	selp.f32 	%f107, %f105, %f101, %p18;
	selp.f32 	%f108, %f106, %f102, %p18;
	add.s32 	%r95, %r91, %r58;
	cvt.s64.s32 	%rd63, %r95;
	add.s64 	%rd64, %rd63, %rd4;
	shl.b64 	%rd65, %rd64, 2;
	add.s64 	%rd66, %rd2, %rd65;
	ld.global.nc.f32 	%f109, [%rd66+4];
	mul.wide.u32 	%rd67, %r9, 4;
	add.s64 	%rd68, %rd60, %rd67;
	ld.global.f32 	%f110, [%rd68];
	add.f32 	%f111, %f109, %f110;
	setp.gt.f32 	%p19, %f111, %f107;
	add.s32 	%r96, %r94, 1;
	cvt.rn.f32.s32 	%f112, %r96;
	selp.f32 	%f227, %f111, %f107, %p19;
	selp.f32 	%f228, %f112, %f108, %p19;
$L__BB19_9:
	and.b32  	%r97, %r5, 1;
	setp.eq.b32 	%p20, %r97, 1;
	not.pred 	%p21, %p20;
	@%p21 bra 	$L__BB19_11;
	add.s32 	%r98, %r156, 1;
	cvt.s64.s32 	%rd69, %r156;
	add.s64 	%rd70, %rd69, %rd3;
	shl.b64 	%rd71, %rd70, 2;
	add.s64 	%rd72, %rd2, %rd71;
	ld.global.nc.f32 	%f113, [%rd72+4];
	mad.lo.s32 	%r99, %r10, %r156, %r10;
	add.s32 	%r100, %r16, %r99;
	mul.wide.s32 	%rd73, %r100, 4;
	add.s64 	%rd74, %rd1, %rd73;
	ld.global.f32 	%f114, [%rd74];
	add.f32 	%f115, %f113, %f114;
	setp.gt.f32 	%p22, %f115, %f227;
	cvt.rn.f32.u32 	%f116, %r98;
	selp.f32 	%f117, %f115, %f227, %p22;
	selp.f32 	%f118, %f116, %f228, %p22;
	mad.lo.s32 	%r101, %r58, %r156, %r58;
	cvt.s64.s32 	%rd75, %r101;
	add.s64 	%rd76, %rd75, %rd4;
	shl.b64 	%rd77, %rd76, 2;
	add.s64 	%rd78, %rd2, %rd77;
	ld.global.nc.f32 	%f119, [%rd78+4];
	mad.lo.s32 	%r102, %r9, %r156, %r9;
	add.s32 	%r103, %r15, %r102;
	mul.wide.s32 	%rd79, %r103, 4;
	add.s64 	%rd80, %rd1, %rd79;
	ld.global.f32 	%f120, [%rd80];
	add.f32 	%f121, %f119, %f120;
	setp.gt.f32 	%p23, %f121, %f117;
	add.s32 	%r104, %r98, %r58;
	cvt.rn.f32.s32 	%f122, %r104;
	selp.f32 	%f227, %f121, %f117, %p23;
	selp.f32 	%f228, %f122, %f118, %p23;
$L__BB19_11:
	add.s32 	%r105, %r1, %r7;
	add.s32 	%r167, %r105, 2;
	setp.ge.s32 	%p24, %r167, %r4;
	@%p24 bra 	$L__BB19_21;
	mul.lo.s32 	%r106, %r9, %r7;
	mad.lo.s32 	%r20, %r10, %r3, %r106;
	shl.b32 	%r21, %r58, 1;
	sub.s32 	%r107, %r59, %r5;
	add.s32 	%r22, %r107, -2;
	add.s32 	%r108, %r107, -3;
	setp.lt.u32 	%p25, %r108, 3;
	@%p25 bra 	$L__BB19_16;
	add.s32 	%r109, %r3, %r1;
	add.s32 	%r110, %r109, %r5;
	add.s32 	%r165, %r110, 6;
	mad.lo.s32 	%r164, %r58, 3, %r110;
	add.s32 	%r163, %r110, %r21;
	add.s32 	%r111, %r109, %r59;
	mad.lo.s32 	%r112, %r3, %r58, %r3;
	add.s32 	%r113, %r5, %r112;
	mad.lo.s32 	%r114, %r58, %r113, %r58;
	add.s32 	%r115, %r110, %r114;
	add.s32 	%r116, %r115, 3;
	mad.lo.s32 	%r162, %r58, %r116, %r111;
	mad.lo.s32 	%r161, %r58, %r167, %r111;
	add.s32 	%r117, %r115, 2;
	mad.lo.s32 	%r160, %r58, %r117, %r110;
	add.s32 	%r159, %r110, %r12;
	and.b32  	%r118, %r22, -4;
	neg.s32 	%r158, %r118;
	mul.wide.s32 	%rd89, %r58, 4;
$L__BB19_14:
	.pragma "nounroll";
	add.s32 	%r119, %r159, 3;
	mul.wide.s32 	%rd81, %r119, 4;
	add.s64 	%rd82, %rd2, %rd81;
	ld.global.nc.f32 	%f124, [%rd82];
	add.s32 	%r120, %r162, 1;
	mul.wide.s32 	%rd83, %r120, 4;
	add.s64 	%rd84, %rd1, %rd83;
	ld.global.f32 	%f125, [%rd84];
	add.f32 	%f126, %f124, %f125;
	setp.gt.f32 	%p26, %f126, %f227;
	add.s32 	%r121, %r163, 3;
	cvt.rn.f32.s32 	%f127, %r121;
	selp.f32 	%f128, %f126, %f227, %p26;
	selp.f32 	%f129, %f127, %f228, %p26;
	add.s32 	%r122, %r161, 1;
	mul.wide.s32 	%rd85, %r122, 4;
	add.s64 	%rd86, %rd2, %rd85;
	ld.global.nc.f32 	%f130, [%rd86];
	add.s32 	%r123, %r160, 3;
	mul.wide.s32 	%rd87, %r123, 4;
	add.s64 	%rd88, %rd1, %rd87;
	ld.global.f32 	%f131, [%rd88];
	add.f32 	%f132, %f130, %f131;
	setp.gt.f32 	%p27, %f132, %f128;
	add.s32 	%r124, %r164, 3;
	cvt.rn.f32.s32 	%f133, %r124;
	selp.f32 	%f134, %f132, %f128, %p27;
	selp.f32 	%f135, %f133, %f129, %p27;
	ld.global.nc.f32 	%f136, [%rd82+4];
	add.s64 	%rd90, %rd84, %rd89;
	ld.global.f32 	%f137, [%rd90];
	add.f32 	%f138, %f136, %f137;
	setp.gt.f32 	%p28, %f138, %f134;
	add.s32 	%r43, %r163, 4;
	cvt.rn.f32.s32 	%f139, %r43;
	selp.f32 	%f140, %f138, %f134, %p28;
	selp.f32 	%f141, %f139, %f135, %p28;
	add.s64 	%rd91, %rd86, %rd89;
	ld.global.nc.f32 	%f142, [%rd91];
	ld.global.f32 	%f143, [%rd88+4];
	add.f32 	%f144, %f142, %f143;
	setp.gt.f32 	%p29, %f144, %f140;
	add.s32 	%r44, %r164, 4;
	cvt.rn.f32.s32 	%f145, %r44;
	selp.f32 	%f146, %f144, %f140, %p29;
	selp.f32 	%f147, %f145, %f141, %p29;
	ld.global.nc.f32 	%f148, [%rd82+8];
	add.s64 	%rd92, %rd90, %rd89;
	ld.global.f32 	%f149, [%rd92];
	add.f32 	%f150, %f148, %f149;
	setp.gt.f32 	%p30, %f150, %f146;
	add.s32 	%r125, %r163, 5;
	cvt.rn.f32.s32 	%f151, %r125;
	selp.f32 	%f152, %f150, %f146, %p30;
	selp.f32 	%f153, %f151, %f147, %p30;
	add.s64 	%rd93, %rd91, %rd89;
	ld.global.nc.f32 	%f154, [%rd93];
	ld.global.f32 	%f155, [%rd88+8];
	add.f32 	%f156, %f154, %f155;
	setp.gt.f32 	%p31, %f156, %f152;
	add.s32 	%r126, %r164, 5;
	cvt.rn.f32.s32 	%f157, %r126;
	selp.f32 	%f158, %f156, %f152, %p31;
	selp.f32 	%f159, %f157, %f153, %p31;
	ld.global.nc.f32 	%f160, [%rd82+12];
	add.s64 	%rd94, %rd92, %rd89;
	ld.global.f32 	%f161, [%rd94];
	add.f32 	%f162, %f160, %f161;
	setp.gt.f32 	%p32, %f162, %f158;
	add.s32 	%r127, %r163, 6;
	cvt.rn.f32.s32 	%f163, %r127;
	selp.f32 	%f164, %f162, %f158, %p32;
	selp.f32 	%f165, %f163, %f159, %p32;
	add.s64 	%rd95, %rd93, %rd89;
	ld.global.nc.f32 	%f166, [%rd95];
	ld.global.f32 	%f167, [%rd88+12];
	add.f32 	%f168, %f166, %f167;
	setp.gt.f32 	%p33, %f168, %f164;
	add.s32 	%r128, %r164, 6;
	cvt.rn.f32.s32 	%f169, %r128;
	selp.f32 	%f227, %f168, %f164, %p33;
	selp.f32 	%f228, %f169, %f165, %p33;
	add.s32 	%r165, %r165, 4;
	shl.b32 	%r129, %r58, 2;
	add.s32 	%r162, %r162, %r129;
	add.s32 	%r161, %r161, %r129;
	add.s32 	%r160, %r160, 4;
	add.s32 	%r159, %r159, 4;
	add.s32 	%r158, %r158, 4;
	setp.ne.s32 	%p34, %r158, 0;
	mov.u32 	%r163, %r43;
	mov.u32 	%r164, %r44;
	@%p34 bra 	$L__BB19_14;
	add.s32 	%r167, %r165, -3;
$L__BB19_16:
	and.b32  	%r53, %r22, 3;
	setp.eq.s32 	%p35, %r53, 0;
	@%p35 bra 	$L__BB19_21;
	add.s32 	%r55, %r20, %r4;
	setp.eq.s32 	%p36, %r53, 1;
	@%p36 bra 	$L__BB19_19;
	add.s32 	%r130, %r167, %r12;
	mul.wide.s32 	%rd96, %r130, 4;
	add.s64 	%rd97, %rd2, %rd96;
	ld.global.nc.f32 	%f171, [%rd97];
	mul.lo.s32 	%r131, %r167, %r58;
	add.s32 	%r132, %r55, %r131;
	mul.wide.s32 	%rd98, %r132, 4;
	add.s64 	%rd99, %rd1, %rd98;
	ld.global.f32 	%f172, [%rd99];
	add.f32 	%f173, %f171, %f172;
	setp.gt.f32 	%p37, %f173, %f227;
	add.s32 	%r133, %r21, %r167;
	cvt.rn.f32.s32 	%f174, %r133;
	selp.f32 	%f175, %f173, %f227, %p37;
	selp.f32 	%f176, %f174, %f228, %p37;
	add.s32 	%r134, %r131, %r4;
	mul.wide.s32 	%rd100, %r134, 4;
	add.s64 	%rd101, %rd2, %rd100;
	ld.global.nc.f32 	%f177, [%rd101];
	add.s32 	%r135, %r130, %r20;
	mul.wide.s32 	%rd102, %r135, 4;
	add.s64 	%rd103, %rd1, %rd102;
	ld.global.f32 	%f178, [%rd103];
	add.f32 	%f179, %f177, %f178;
	setp.gt.f32 	%p38, %f179, %f175;
	add.s32 	%r136, %r133, %r58;
	cvt.rn.f32.s32 	%f180, %r136;
	selp.f32 	%f181, %f179, %f175, %p38;
	selp.f32 	%f182, %f180, %f176, %p38;
	ld.global.nc.f32 	%f183, [%rd97+4];
	mul.wide.s32 	%rd104, %r58, 4;
	add.s64 	%rd105, %rd99, %rd104;
	ld.global.f32 	%f184, [%rd105];
	add.f32 	%f185, %f183, %f184;
	setp.gt.f32 	%p39, %f185, %f181;
	add.s32 	%r137, %r133, 1;
	cvt.rn.f32.s32 	%f186, %r137;
	selp.f32 	%f187, %f185, %f181, %p39;
	selp.f32 	%f188, %f186, %f182, %p39;
	add.s64 	%rd106, %rd101, %rd104;
	ld.global.nc.f32 	%f189, [%rd106];
	ld.global.f32 	%f190, [%rd103+4];
	add.f32 	%f191, %f189, %f190;
	setp.gt.f32 	%p40, %f191, %f187;
	add.s32 	%r138, %r136, 1;
	cvt.rn.f32.s32 	%f192, %r138;
	selp.f32 	%f227, %f191, %f187, %p40;
	selp.f32 	%f228, %f192, %f188, %p40;
	add.s32 	%r167, %r167, 2;
$L__BB19_19:
	and.b32  	%r139, %r22, 1;
	setp.eq.b32 	%p41, %r139, 1;
	not.pred 	%p42, %p41;
	@%p42 bra 	$L__BB19_21;
	add.s32 	%r140, %r167, %r12;
	mul.wide.s32 	%rd107, %r140, 4;
	add.s64 	%rd108, %rd2, %rd107;
	ld.global.nc.f32 	%f193, [%rd108];
	mul.lo.s32 	%r141, %r167, %r58;
	add.s32 	%r142, %r55, %r141;
	mul.wide.s32 	%rd109, %r142, 4;
	add.s64 	%rd110, %rd1, %rd109;
	ld.global.f32 	%f194, [%rd110];
	add.f32 	%f195, %f193, %f194;
	setp.gt.f32 	%p43, %f195, %f227;
	add.s32 	%r143, %r21, %r167;
	cvt.rn.f32.s32 	%f196, %r143;
	selp.f32 	%f197, %f195, %f227, %p43;
	selp.f32 	%f198, %f196, %f228, %p43;
	add.s32 	%r144, %r141, %r4;
	mul.wide.s32 	%rd111, %r144, 4;
	add.s64 	%rd112, %rd2, %rd111;
	ld.global.nc.f32 	%f199, [%rd112];
	add.s32 	%r145, %r140, %r20;
	mul.wide.s32 	%rd113, %r145, 4;
	add.s64 	%rd114, %rd1, %rd113;
	ld.global.f32 	%f200, [%rd114];
	add.f32 	%f201, %f199, %f200;
	setp.gt.f32 	%p44, %f201, %f197;
	add.s32 	%r146, %r143, %r58;
	cvt.rn.f32.s32 	%f202, %r146;
	selp.f32 	%f227, %f201, %f197, %p44;
	selp.f32 	%f228, %f202, %f198, %p44;
$L__BB19_21:
	ld.param.u64 	%rd122, [_Z15kernel_argmax_dIfEvPKT_PS0_S3_iii_param_0];
	mad.lo.s32 	%r147, %r9, %r7, %r12;
	mad.lo.s32 	%r148, %r10, %r3, %r147;
	add.s32 	%r149, %r148, %r4;
	add.s32 	%r150, %r149, %r11;
	cvta.to.global.u64 	%rd115, %rd122;
	mul.wide.s32 	%rd116, %r150, 4;
	add.s64 	%rd117, %rd115, %rd116;
	ld.global.nc.f32 	%f203, [%rd117];
	add.f32 	%f204, %f227, %f203;
	mul.wide.s32 	%rd118, %r149, 4;
	add.s64 	%rd119, %rd1, %rd118;
	st.global.f32 	[%rd119], %f204;
	mad.lo.s32 	%r151, %r9, %r3, %r12;
	mad.lo.s32 	%r152, %r10, %r7, %r151;
	add.s32 	%r153, %r152, %r4;
	mul.wide.s32 	%rd120, %r153, 4;
	add.s64 	%rd121, %rd1, %rd120;
	st.global.f32 	[%rd121], %f228;
$L__BB19_22:
	ret;

}
	// .globl	_Z19kernel_argmax_d_on3IfEvPKT_PS0_S3_iii
.visible .entry _Z19kernel_argmax_d_on3IfEvPKT_PS0_S3_iii(
	.param .u64 .ptr .align 1 _Z19kernel_argmax_d_on3IfEvPKT_PS0_S3_iii_param_0,
	.param .u64 .ptr .align 1 _Z19kernel_argmax_d_on3IfEvPKT_PS0_S3_iii_param_1,
	.param .u64 .ptr .align 1 _Z19kernel_argmax_d_on3IfEvPKT_PS0_S3_iii_param_2,
	.param .u32 _Z19kernel_argmax_d_on3IfEvPKT_PS0_S3_iii_param_3,
	.param .u32 _Z19kernel_argmax_d_on3IfEvPKT_PS0_S3_iii_param_4,
	.param .u32 _Z19kernel_argmax_d_on3IfEvPKT_PS0_S3_iii_param_5
)
{
	.reg .pred 	%p<3>;
	.reg .b32 	%r<31>;
	.reg .b32 	%f<6>;
	.reg .b64 	%rd<21>;

	ld.param.u64 	%rd1, [_Z19kernel_argmax_d_on3IfEvPKT_PS0_S3_iii_param_0];
	ld.param.u64 	%rd2, [_Z19kernel_argmax_d_on3IfEvPKT_PS0_S3_iii_param_1];
	ld.param.u64 	%rd3, [_Z19kernel_argmax_d_on3IfEvPKT_PS0_S3_iii_param_2];
	ld.param.u32 	%r6, [_Z19kernel_argmax_d_on3IfEvPKT_PS0_S3_iii_param_4];
	ld.param.u32 	%r7, [_Z19kernel_argmax_d_on3IfEvPKT_PS0_S3_iii_param_5];
	mov.u32 	%r8, %ctaid.z;
	mov.u32 	%r1, %tid.x;
	add.s32 	%r9, %r8, %r1;
	add.s32 	%r2, %r9, 1;
	add.s32 	%r3, %r2, %r7;
	setp.ge.s32 	%p1, %r3, %r6;
	@%p1 bra 	$L__BB20_3;
	mov.u32 	%r4, %ctaid.y;
	add.s32 	%r5, %r4, 1;
	setp.ge.s32 	%p2, %r5, %r7;
	@%p2 bra 	$L__BB20_3;
	add.s32 	%r10, %r5, %r1;
	cvta.to.global.u64 	%rd4, %rd3;
	mov.u32 	%r11, %ctaid.x;
	mul.lo.s32 	%r12, %r6, %r6;
	mul.lo.s32 	%r13, %r12, %r6;
	mul.lo.s32 	%r14, %r12, %r11;
	cvta.to.global.u64 	%rd5, %rd2;
	mul.wide.u32 	%rd6, %r14, 4;
	add.s64 	%rd7, %rd5, %rd6;
	mul.lo.s32 	%r15, %r6, %r1;
	cvt.s64.s32 	%rd8, %r15;
	add.s32 	%r16, %r4, %r1;
	cvt.u64.u32 	%rd9, %r16;
	add.s64 	%rd10, %rd8, %rd9;
	shl.b64 	%rd11, %rd10, 2;
	add.s64 	%rd12, %rd7, %rd11;
	ld.global.nc.f32 	%f1, [%rd12+4];
	add.s32 	%r17, %r2, %r5;
	mul.lo.s32 	%r18, %r6, %r17;
	add.s32 	%r19, %r3, %r18;
	mul.wide.s32 	%rd13, %r19, 4;
	add.s64 	%rd14, %rd7, %rd13;
	ld.global.nc.f32 	%f2, [%rd14];
	add.f32 	%f3, %f1, %f2;
	mul.lo.s32 	%r20, %r6, %r11;
	mul.lo.s32 	%r21, %r20, %r13;
	mad.lo.s32 	%r22, %r12, %r10, %r18;
	mad.lo.s32 	%r23, %r13, %r1, %r22;
	add.s32 	%r24, %r23, %r3;
	add.s32 	%r25, %r24, %r21;
	cvta.to.global.u64 	%rd15, %rd1;
	mul.wide.s32 	%rd16, %r25, 4;
	add.s64 	%rd17, %rd15, %rd16;
	ld.global.nc.f32 	%f4, [%rd17];
	add.f32 	%f5, %f3, %f4;
	add.s64 	%rd18, %rd4, %rd16;
	st.global.f32 	[%rd18], %f5;
	mad.lo.s32 	%r26, %r12, %r1, %r18;
	mad.lo.s32 	%r27, %r13, %r10, %r26;
	add.s32 	%r28, %r27, %r3;
	add.s32 	%r29, %r28, %r21;
	mul.wide.s32 	%rd19, %r29, 4;
	add.s64 	%rd20, %rd4, %rd19;
	mov.b32 	%r30, -1082130432;
	st.global.u32 	[%rd20], %r30;
$L__BB20_3:
	ret;

}
	// .globl	_Z19kernel_argmax_d_on4IfEvPKT_PS0_S3_iii
.visible .entry _Z19kernel_argmax_d_on4IfEvPKT_PS0_S3_iii(
	.param .u64 .ptr .align 1 _Z19kernel_argmax_d_on4IfEvPKT_PS0_S3_iii_param_0,
	.param .u64 .ptr .align 1 _Z19kernel_argmax_d_on4IfEvPKT_PS0_S3_iii_param_1,
	.param .u64 .ptr .align 1 _Z19kernel_argmax_d_on4IfEvPKT_PS0_S3_iii_param_2,
	.param .u32 _Z19kernel_argmax_d_on4IfEvPKT_PS0_S3_iii_param_3,
	.param .u32 _Z19kernel_argmax_d_on4IfEvPKT_PS0_S3_iii_param_4,
	.param .u32 _Z19kernel_argmax_d_on4IfEvPKT_PS0_S3_iii_param_5
)
{
	.reg .pred 	%p<61>;
	.reg .b32 	%r<196>;
	.reg .b32 	%f<259>;
	.reg .b64 	%rd<100>;

	ld.param.u64 	%rd10, [_Z19kernel_argmax_d_on4IfEvPKT_PS0_S3_iii_param_1];
	ld.param.u64 	%rd11, [_Z19kernel_argmax_d_on4IfEvPKT_PS0_S3_iii_param_2];
	ld.param.u32 	%r89, [_Z19kernel_argmax_d_on4IfEvPKT_PS0_S3_iii_param_4];
	ld.param.u32 	%r90, [_Z19kernel_argmax_d_on4IfEvPKT_PS0_S3_iii_param_5];
	mov.u32 	%r1, %ctaid.z;
	add.s32 	%r2, %r1, 1;
	mov.u32 	%r3, %tid.x;
	add.s32 	%r91, %r2, %r3;
	add.s32 	%r4, %r91, %r90;
	setp.ge.s32 	%p1, %r4, %r89;
	@%p1 bra 	$L__BB21_63;
	mov.u32 	%r5, %ctaid.y;
	add.s32 	%r6, %r3, %r5;
	add.s32 	%r7, %r6, 1;
	add.s32 	%r8, %r7, %r2;
	add.s32 	%r92, %r5, 1;
	setp.ge.s32 	%p2, %r92, %r90;
	@%p2 bra 	$L__BB21_63;
	mov.u32 	%r93, %ctaid.x;
	mul.lo.s32 	%r9, %r89, %r89;
	mul.lo.s32 	%r10, %r9, %r89;
	mul.lo.s32 	%r94, %r89, %r93;
	mul.lo.s32 	%r11, %r94, %r10;
	cvta.to.global.u64 	%rd12, %rd11;
	mul.wide.s32 	%rd13, %r11, 4;
	add.s64 	%rd1, %rd12, %rd13;
	mul.lo.s32 	%r95, %r9, %r93;
	cvta.to.global.u64 	%rd14, %rd10;
	mul.wide.u32 	%rd15, %r95, 4;
	add.s64 	%rd2, %rd14, %rd15;
	mul.lo.s32 	%r96, %r89, %r3;
	cvt.s64.s32 	%rd3, %r96;
	cvt.u64.u32 	%rd4, %r6;
	add.s64 	%rd16, %rd3, %rd4;
	shl.b64 	%rd17, %rd16, 2;
	add.s64 	%rd18, %rd2, %rd17;
	ld.global.nc.f32 	%f108, [%rd18+4];
	mul.lo.s32 	%r12, %r89, %r8;
	add.s32 	%r13, %r4, %r12;
	mul.wide.s32 	%rd19, %r13, 4;
	add.s64 	%rd20, %rd2, %rd19;
	ld.global.nc.f32 	%f109, [%rd20];
	add.f32 	%f257, %f108, %f109;
	setp.eq.s32 	%p3, %r5, 0;
	mov.f32 	%f258, 0fBF800000;
	@%p3 bra 	$L__BB21_32;
	mad.lo.s32 	%r14, %r9, %r7, %r13;
	mul.lo.s32 	%r97, %r89, %r6;
	cvt.s64.s32 	%rd21, %r97;
	add.s64 	%rd22, %rd21, %rd4;
	shl.b64 	%rd23, %rd22, 2;
	add.s64 	%rd5, %rd2, %rd23;
	mad.lo.s32 	%r98, %r9, %r6, %r12;
	mad.lo.s32 	%r99, %r10, %r3, %r98;
	add.s32 	%r100, %r99, %r4;
	mul.wide.s32 	%rd24, %r100, 4;
	add.s64 	%rd6, %rd1, %rd24;
	add.s32 	%r101, %r89, %r6;
	cvt.rn.f32.s32 	%f2, %r101;
	setp.lt.u32 	%p4, %r5, 4;
	mov.f32 	%f258, 0fBF800000;
	mov.u32 	%r173, %r3;
	@%p4 bra 	$L__BB21_17;
	add.s32 	%r178, %r3, 1;
	add.s32 	%r177, %r5, -2;
	add.s32 	%r103, %r3, %r1;
	add.s32 	%r104, %r103, %r90;
	add.s32 	%r105, %r103, %r5;
	mad.lo.s32 	%r106, %r89, %r3, %r89;
	add.s32 	%r107, %r6, %r106;
	mad.lo.s32 	%r108, %r89, %r107, %r89;
	add.s32 	%r109, %r105, %r108;
	add.s32 	%r110, %r109, 2;
	mad.lo.s32 	%r176, %r89, %r110, %r104;
	and.b32  	%r111, %r5, 65532;
	neg.s32 	%r174, %r111;
	mov.f32 	%f258, 0fBF800000;
	mov.b32 	%r175, 2;
	cvt.u64.u32 	%rd25, %r3;
	add.s64 	%rd26, %rd25, %rd3;
	shl.b64 	%rd27, %rd26, 2;
	add.s64 	%rd28, %rd2, %rd27;
$L__BB21_5:
	.pragma "nounroll";
	setp.ne.s32 	%p5, %r175, 2;
	@%p5 bra 	$L__BB21_7;
	ld.global.nc.f32 	%f113, [%rd28+4];
	add.s32 	%r112, %r176, 1;
	mul.wide.s32 	%rd29, %r112, 4;
	add.s64 	%rd30, %rd1, %rd29;
	ld.global.f32 	%f114, [%rd30];
	add.f32 	%f115, %f113, %f114;
	setp.gt.f32 	%p6, %f115, %f257;
	cvt.rn.f32.u32 	%f116, %r178;
	selp.f32 	%f257, %f115, %f257, %p6;
	selp.f32 	%f258, %f116, %f258, %p6;
$L__BB21_7:
	setp.ne.s32 	%p7, %r177, -1;
	@%p7 bra 	$L__BB21_9;
	ld.global.nc.f32 	%f117, [%rd5+4];
	ld.global.f32 	%f118, [%rd6];
	add.f32 	%f119, %f117, %f118;
	setp.gt.f32 	%p8, %f119, %f257;
	selp.f32 	%f257, %f119, %f257, %p8;
	selp.f32 	%f258, %f2, %f258, %p8;
$L__BB21_9:
	setp.ne.s32 	%p9, %r177, 0;
	@%p9 bra 	$L__BB21_11;
	ld.global.nc.f32 	%f120, [%rd5+4];
	ld.global.f32 	%f121, [%rd6];
	add.f32 	%f122, %f120, %f121;
	setp.gt.f32 	%p10, %f122, %f257;
	selp.f32 	%f257, %f122, %f257, %p10;
	selp.f32 	%f258, %f2, %f258, %p10;
$L__BB21_11:
	setp.ne.s32 	%p11, %r177, 1;
	@%p11 bra 	$L__BB21_13;
	ld.global.nc.f32 	%f123, [%rd5+4];
	ld.global.f32 	%f124, [%rd6];
	add.f32 	%f125, %f123, %f124;
	setp.gt.f32 	%p12, %f125, %f257;
	selp.f32 	%f257, %f125, %f257, %p12;
	selp.f32 	%f258, %f2, %f258, %p12;
$L__BB21_13:
	setp.ne.s32 	%p13, %r177, 2;
	@%p13 bra 	$L__BB21_15;
	ld.global.nc.f32 	%f126, [%rd5+4];
	ld.global.f32 	%f127, [%rd6];
	add.f32 	%f128, %f126, %f127;
	setp.gt.f32 	%p14, %f128, %f257;
	selp.f32 	%f257, %f128, %f257, %p14;
	selp.f32 	%f258, %f2, %f258, %p14;
$L__BB21_15:
	add.s32 	%r178, %r178, 4;
	add.s32 	%r177, %r177, -4;
	shl.b32 	%r113, %r10, 2;
	add.s32 	%r176, %r176, %r113;
	add.s32 	%r175, %r175, 4;
	add.s32 	%r174, %r174, 4;
	setp.eq.s32 	%p15, %r174, 0;
	@%p15 bra 	$L__BB21_16;
	bra.uni 	$L__BB21_5;
$L__BB21_16:
	add.s32 	%r173, %r178, -1;
$L__BB21_17:
	and.b32  	%r21, %r5, 3;
	setp.eq.s32 	%p16, %r21, 0;
	@%p16 bra 	$L__BB21_32;
	setp.eq.s32 	%p17, %r21, 1;
	@%p17 bra 	$L__BB21_27;
	add.s32 	%r22, %r173, 1;
	setp.ne.s32 	%p18, %r173, %r3;
	cvt.s64.s32 	%rd31, %r173;
	add.s64 	%rd32, %rd31, %rd3;
	shl.b64 	%rd33, %rd32, 2;
	add.s64 	%rd7, %rd2, %rd33;
	@%p18 bra 	$L__BB21_21;
	ld.global.nc.f32 	%f130, [%rd7+4];
	mad.lo.s32 	%r114, %r22, %r10, %r14;
	mul.wide.s32 	%rd34, %r114, 4;
	add.s64 	%rd35, %rd1, %rd34;
	ld.global.f32 	%f131, [%rd35];
	add.f32 	%f132, %f130, %f131;
	setp.gt.f32 	%p19, %f132, %f257;
	cvt.rn.f32.u32 	%f133, %r22;
	selp.f32 	%f257, %f132, %f257, %p19;
	selp.f32 	%f258, %f133, %f258, %p19;
$L__BB21_21:
	setp.ne.s32 	%p20, %r22, %r6;
	@%p20 bra 	$L__BB21_23;
	ld.global.nc.f32 	%f134, [%rd5+4];
	ld.global.f32 	%f135, [%rd6];
	add.f32 	%f136, %f134, %f135;
	setp.gt.f32 	%p21, %f136, %f257;
	selp.f32 	%f257, %f136, %f257, %p21;
	selp.f32 	%f258, %f2, %f258, %p21;
$L__BB21_23:
	add.s32 	%r173, %r173, 2;
	setp.ne.s32 	%p22, %r22, %r3;
	@%p22 bra 	$L__BB21_25;
	ld.global.nc.f32 	%f137, [%rd7+8];
	mad.lo.s32 	%r115, %r173, %r10, %r14;
	mul.wide.s32 	%rd36, %r115, 4;
	add.s64 	%rd37, %rd1, %rd36;
	ld.global.f32 	%f138, [%rd37];
	add.f32 	%f139, %f137, %f138;
	setp.gt.f32 	%p23, %f139, %f257;
	cvt.rn.f32.u32 	%f140, %r173;
	selp.f32 	%f257, %f139, %f257, %p23;
	selp.f32 	%f258, %f140, %f258, %p23;
$L__BB21_25:
	setp.ne.s32 	%p24, %r173, %r6;
	@%p24 bra 	$L__BB21_27;
	ld.global.nc.f32 	%f141, [%rd5+4];
	ld.global.f32 	%f142, [%rd6];
	add.f32 	%f143, %f141, %f142;
	setp.gt.f32 	%p25, %f143, %f257;
	selp.f32 	%f257, %f143, %f257, %p25;
	selp.f32 	%f258, %f2, %f258, %p25;
	mov.u32 	%r173, %r6;
$L__BB21_27:
	and.b32  	%r116, %r5, 1;
	setp.eq.b32 	%p26, %r116, 1;
	not.pred 	%p27, %p26;
	@%p27 bra 	$L__BB21_32;
	add.s32 	%r25, %r173, 1;
	setp.ne.s32 	%p28, %r173, %r3;
	@%p28 bra 	$L__BB21_30;
	cvt.u64.u32 	%rd38, %r3;
	add.s64 	%rd39, %rd38, %rd3;
	shl.b64 	%rd40, %rd39, 2;
	add.s64 	%rd41, %rd2, %rd40;
	ld.global.nc.f32 	%f144, [%rd41+4];
	mad.lo.s32 	%r117, %r25, %r10, %r14;
	mul.wide.s32 	%rd42, %r117, 4;
	add.s64 	%rd43, %rd1, %rd42;
	ld.global.f32 	%f145, [%rd43];
	add.f32 	%f146, %f144, %f145;
	setp.gt.f32 	%p29, %f146, %f257;
	cvt.rn.f32.u32 	%f147, %r25;
	selp.f32 	%f257, %f146, %f257, %p29;
	selp.f32 	%f258, %f147, %f258, %p29;
$L__BB21_30:
	setp.ne.s32 	%p30, %r25, %r6;
	@%p30 bra 	$L__BB21_32;
	ld.global.nc.f32 	%f148, [%rd5+4];
	ld.global.f32 	%f149, [%rd6];
	add.f32 	%f150, %f148, %f149;
	setp.gt.f32 	%p31, %f150, %f257;
	selp.f32 	%f257, %f150, %f257, %p31;
	selp.f32 	%f258, %f2, %f258, %p31;
$L__BB21_32:
	add.s32 	%r192, %r8, 1;
	setp.ge.s32 	%p32, %r192, %r4;
	@%p32 bra 	$L__BB21_62;
	mul.lo.s32 	%r118, %r9, %r7;
	mad.lo.s32 	%r119, %r10, %r3, %r118;
	add.s32 	%r27, %r119, %r4;
	shl.b32 	%r28, %r89, 1;
	add.s32 	%r29, %r119, %r12;
	mul.lo.s32 	%r30, %r89, 3;
	sub.s32 	%r120, %r90, %r5;
	add.s32 	%r31, %r120, -2;
	add.s32 	%r184, %r120, -3;
	setp.lt.u32 	%p33, %r184, 3;
	mov.u32 	%r195, %r8;
	@%p33 bra 	$L__BB21_47;
	add.s32 	%r122, %r3, %r1;
	add.s32 	%r123, %r122, %r5;
	add.s32 	%r191, %r123, 6;
	add.s32 	%r190, %r123, %r30;
	add.s32 	%r189, %r123, %r29;
	add.s32 	%r124, %r122, %r90;
	mad.lo.s32 	%r188, %r89, %r192, %r124;
	shl.b32 	%r37, %r89, 2;
	add.s32 	%r187, %r123, %r28;
	mad.lo.s32 	%r125, %r3, %r89, %r3;
	add.s32 	%r126, %r5, %r125;
	mad.lo.s32 	%r127, %r89, %r126, %r89;
	add.s32 	%r128, %r123, %r127;
	add.s32 	%r129, %r128, 3;
	mad.lo.s32 	%r186, %r89, %r129, %r124;
	add.s32 	%r185, %r123, %r12;
	mad.lo.s32 	%r183, %r89, %r191, %r124;
	add.s32 	%r130, %r123, 5;
	mad.lo.s32 	%r182, %r89, %r130, %r124;
	add.s32 	%r131, %r123, 4;
	mad.lo.s32 	%r180, %r89, %r131, %r124;
	and.b32  	%r132, %r31, -4;
	neg.s32 	%r179, %r132;
	mov.b32 	%r181, 3;
	cvt.s64.s32 	%rd53, %r29;
$L__BB21_35:
	.pragma "nounroll";
	mov.u32 	%r195, %r191;
	setp.ne.s32 	%p34, %r181, 3;
	@%p34 bra 	$L__BB21_37;
	add.s32 	%r133, %r185, 3;
	mul.wide.s32 	%rd44, %r133, 4;
	add.s64 	%rd45, %rd2, %rd44;
	ld.global.nc.f32 	%f152, [%rd45];
	add.s32 	%r134, %r186, 1;
	mul.wide.s32 	%rd46, %r134, 4;
	add.s64 	%rd47, %rd1, %rd46;
	ld.global.f32 	%f153, [%rd47];
	add.f32 	%f154, %f152, %f153;
	setp.gt.f32 	%p35, %f154, %f257;
	add.s32 	%r135, %r187, 3;
	cvt.rn.f32.s32 	%f155, %r135;
	selp.f32 	%f257, %f154, %f257, %p35;
	selp.f32 	%f258, %f155, %f258, %p35;
$L__BB21_37:
	setp.ne.s32 	%p36, %r184, 0;
	@%p36 bra 	$L__BB21_39;
	add.s32 	%r136, %r188, 1;
	mul.wide.s32 	%rd48, %r136, 4;
	add.s64 	%rd49, %rd2, %rd48;
	ld.global.nc.f32 	%f156, [%rd49];
	add.s32 	%r137, %r189, 3;
	mul.wide.s32 	%rd50, %r137, 4;
	add.s64 	%rd51, %rd1, %rd50;
	ld.global.f32 	%f157, [%rd51];
	add.f32 	%f158, %f156, %f157;
	setp.gt.f32 	%p37, %f158, %f257;
	add.s32 	%r138, %r190, 3;
	cvt.rn.f32.s32 	%f159, %r138;
	selp.f32 	%f257, %f158, %f257, %p37;
	selp.f32 	%f258, %f159, %f258, %p37;
$L__BB21_39:
	setp.ne.s32 	%p38, %r184, 1;
	add.s32 	%r139, %r195, -3;
	cvt.s64.s32 	%rd52, %r139;
	add.s64 	%rd54, %rd53, %rd52;
	shl.b64 	%rd55, %rd54, 2;
	add.s64 	%rd8, %rd1, %rd55;
	@%p38 bra 	$L__BB21_41;
	add.s32 	%r140, %r180, 1;
	mul.wide.s32 	%rd56, %r140, 4;
	add.s64 	%rd57, %rd2, %rd56;
	ld.global.nc.f32 	%f160, [%rd57];
	ld.global.f32 	%f161, [%rd8+4];
	add.f32 	%f162, %f160, %f161;
	setp.gt.f32 	%p39, %f162, %f257;
	add.s32 	%r141, %r190, 4;
	cvt.rn.f32.s32 	%f163, %r141;
	selp.f32 	%f257, %f162, %f257, %p39;
	selp.f32 	%f258, %f163, %f258, %p39;
$L__BB21_41:
	setp.ne.s32 	%p40, %r184, 2;
	@%p40 bra 	$L__BB21_43;
	add.s32 	%r142, %r182, 1;
	mul.wide.s32 	%rd58, %r142, 4;
	add.s64 	%rd59, %rd2, %rd58;
	ld.global.nc.f32 	%f164, [%rd59];
	ld.global.f32 	%f165, [%rd8+8];
	add.f32 	%f166, %f164, %f165;
	setp.gt.f32 	%p41, %f166, %f257;
	add.s32 	%r143, %r190, 5;
	cvt.rn.f32.s32 	%f167, %r143;
	selp.f32 	%f257, %f166, %f257, %p41;
	selp.f32 	%f258, %f167, %f258, %p41;
$L__BB21_43:
	setp.ne.s32 	%p42, %r184, 3;
	@%p42 bra 	$L__BB21_45;
	add.s32 	%r144, %r183, 1;
	mul.wide.s32 	%rd60, %r144, 4;
	add.s64 	%rd61, %rd2, %rd60;
	ld.global.nc.f32 	%f168, [%rd61];
	ld.global.f32 	%f169, [%rd8+12];
	add.f32 	%f170, %f168, %f169;
	setp.gt.f32 	%p43, %f170, %f257;
	add.s32 	%r145, %r190, 6;
	cvt.rn.f32.s32 	%f171, %r145;
	selp.f32 	%f257, %f170, %f257, %p43;
	selp.f32 	%f258, %f171, %f258, %p43;
$L__BB21_45:
	add.s32 	%r191, %r195, 4;
	add.s32 	%r190, %r190, 4;
	add.s32 	%r189, %r189, 4;
	add.s32 	%r188, %r188, %r37;
	add.s32 	%r187, %r187, 4;
	add.s32 	%r186, %r186, %r37;
	add.s32 	%r185, %r185, 4;
	add.s32 	%r184, %r184, -4;
	add.s32 	%r183, %r183, %r37;
	add.s32 	%r182, %r182, %r37;
	add.s32 	%r181, %r181, 4;
	add.s32 	%r180, %r180, %r37;
	add.s32 	%r179, %r179, 4;
	setp.ne.s32 	%p44, %r179, 0;
	@%p44 bra 	$L__BB21_35;
	add.s32 	%r192, %r191, -3;
$L__BB21_47:
	and.b32  	%r84, %r31, 3;
	setp.eq.s32 	%p45, %r84, 0;
	@%p45 bra 	$L__BB21_62;
	setp.eq.s32 	%p46, %r84, 1;
	mov.u32 	%r194, %r192;
	@%p46 bra 	$L__BB21_57;
	setp.ne.s32 	%p47, %r195, %r8;
	@%p47 bra 	$L__BB21_51;
	add.s32 	%r146, %r192, %r12;
	mul.wide.s32 	%rd62, %r146, 4;
	add.s64 	%rd63, %rd2, %rd62;
	ld.global.nc.f32 	%f173, [%rd63];
	mad.lo.s32 	%r147, %r192, %r89, %r27;
	mul.wide.s32 	%rd64, %r147, 4;
	add.s64 	%rd65, %rd1, %rd64;
	ld.global.f32 	%f174, [%rd65];
	add.f32 	%f175, %f173, %f174;
	setp.gt.f32 	%p48, %f175, %f257;
	add.s32 	%r148, %r28, %r192;
	cvt.rn.f32.s32 	%f176, %r148;
	selp.f32 	%f257, %f175, %f257, %p48;
	selp.f32 	%f258, %f176, %f258, %p48;
$L__BB21_51:
	add.s32 	%r149, %r195, 2;
	setp.ne.s32 	%p49, %r149, %r4;
	@%p49 bra 	$L__BB21_53;
	mad.lo.s32 	%r150, %r192, %r89, %r4;
	mul.wide.s32 	%rd66, %r150, 4;
	add.s64 	%rd67, %rd2, %rd66;
	ld.global.nc.f32 	%f177, [%rd67];
	add.s32 	%r151, %r29, %r192;
	mul.wide.s32 	%rd68, %r151, 4;
	add.s64 	%rd69, %rd1, %rd68;
	ld.global.f32 	%f178, [%rd69];
	add.f32 	%f179, %f177, %f178;
	setp.gt.f32 	%p50, %f179, %f257;
	add.s32 	%r152, %r192, %r30;
	cvt.rn.f32.s32 	%f180, %r152;
	selp.f32 	%f257, %f179, %f257, %p50;
	selp.f32 	%f258, %f180, %f258, %p50;
$L__BB21_53:
	add.s32 	%r195, %r192, 1;
	setp.ne.s32 	%p51, %r192, %r8;
	@%p51 bra 	$L__BB21_55;
	cvt.s64.s32 	%rd70, %r12;
	cvt.u64.u32 	%rd71, %r8;
	add.s64 	%rd72, %rd71, %rd70;
	shl.b64 	%rd73, %rd72, 2;
	add.s64 	%rd74, %rd2, %rd73;
	ld.global.nc.f32 	%f181, [%rd74+4];
	mad.lo.s32 	%r153, %r195, %r89, %r27;
	mul.wide.s32 	%rd75, %r153, 4;
	add.s64 	%rd76, %rd1, %rd75;
	ld.global.f32 	%f182, [%rd76];
	add.f32 	%f183, %f181, %f182;
	setp.gt.f32 	%p52, %f183, %f257;
	add.s32 	%r154, %r28, %r195;
	cvt.rn.f32.s32 	%f184, %r154;
	selp.f32 	%f257, %f183, %f257, %p52;
	selp.f32 	%f258, %f184, %f258, %p52;
$L__BB21_55:
	add.s32 	%r194, %r192, 2;
	setp.ne.s32 	%p53, %r194, %r4;
	@%p53 bra 	$L__BB21_57;
	mad.lo.s32 	%r155, %r195, %r89, %r4;
	mul.wide.s32 	%rd77, %r155, 4;
	add.s64 	%rd78, %rd2, %rd77;
	ld.global.nc.f32 	%f185, [%rd78];
	cvt.s64.s32 	%rd79, %r29;
	cvt.s64.s32 	%rd80, %r192;
	add.s64 	%rd81, %rd79, %rd80;
	shl.b64 	%rd82, %rd81, 2;
	add.s64 	%rd83, %rd1, %rd82;
	ld.global.f32 	%f186, [%rd83+4];
	add.f32 	%f187, %f185, %f186;
	setp.gt.f32 	%p54, %f187, %f257;
	add.s32 	%r156, %r195, %r30;
	cvt.rn.f32.s32 	%f188, %r156;
	selp.f32 	%f257, %f187, %f257, %p54;
	selp.f32 	%f258, %f188, %f258, %p54;
	mov.u32 	%r194, %r4;
$L__BB21_57:
	and.b32  	%r157, %r31, 1;
	setp.eq.b32 	%p55, %r157, 1;
	not.pred 	%p56, %p55;
	@%p56 bra 	$L__BB21_62;
	setp.ne.s32 	%p57, %r195, %r8;
	@%p57 bra 	$L__BB21_60;
	add.s32 	%r158, %r194, %r12;
	mul.wide.s32 	%rd84, %r158, 4;
	add.s64 	%rd85, %rd2, %rd84;
	ld.global.nc.f32 	%f189, [%rd85];
	mad.lo.s32 	%r159, %r194, %r89, %r27;
	mul.wide.s32 	%rd86, %r159, 4;
	add.s64 	%rd87, %rd1, %rd86;
	ld.global.f32 	%f190, [%rd87];
	add.f32 	%f191, %f189, %f190;
	setp.gt.f32 	%p58, %f191, %f257;
	add.s32 	%r160, %r28, %r194;
	cvt.rn.f32.s32 	%f192, %r160;
	selp.f32 	%f257, %f191, %f257, %p58;
	selp.f32 	%f258, %f192, %f258, %p58;
$L__BB21_60:
	add.s32 	%r161, %r195, 2;
	setp.ne.s32 	%p59, %r161, %r4;
	@%p59 bra 	$L__BB21_62;
	mad.lo.s32 	%r162, %r194, %r89, %r4;
	mul.wide.s32 	%rd88, %r162, 4;
	add.s64 	%rd89, %rd2, %rd88;
	ld.global.nc.f32 	%f193, [%rd89];
	add.s32 	%r163, %r29, %r194;
	mul.wide.s32 	%rd90, %r163, 4;
	add.s64 	%rd91, %rd1, %rd90;
	ld.global.f32 	%f194, [%rd91];
	add.f32 	%f195, %f193, %f194;
	setp.gt.f32 	%p60, %f195, %f257;
	add.s32 	%r164, %r194, %r30;
	cvt.rn.f32.s32 	%f196, %r164;
	selp.f32 	%f257, %f195, %f257, %p60;
	selp.f32 	%f258, %f196, %f258, %p60;
$L__BB21_62:
	ld.param.u64 	%rd99, [_Z19kernel_argmax_d_on4IfEvPKT_PS0_S3_iii_param_0];
	mad.lo.s32 	%r165, %r9, %r7, %r12;
	mad.lo.s32 	%r166, %r10, %r3, %r165;
	add.s32 	%r167, %r166, %r4;
	add.s32 	%r168, %r167, %r11;
	cvta.to.global.u64 	%rd92, %rd99;
	mul.wide.s32 	%rd93, %r168, 4;
	add.s64 	%rd94, %rd92, %rd93;
	ld.global.nc.f32 	%f197, [%rd94];
	add.f32 	%f198, %f257, %f197;
	mul.wide.s32 	%rd95, %r167, 4;
	add.s64 	%rd96, %rd1, %rd95;
	st.global.f32 	[%rd96], %f198;
	mad.lo.s32 	%r169, %r9, %r3, %r12;
	mad.lo.s32 	%r170, %r10, %r7, %r169;
	add.s32 	%r171, %r170, %r4;
	mul.wide.s32 	%rd97, %r171, 4;
	add.s64 	%rd98, %rd1, %rd97;
	st.global.f32 	[%rd98], %f258;
$L__BB21_63:
	ret;

}


// ===== COMPILED SASS (sm_100) =====

	.target	sm_100

	.elftype	@"ET_EXEC"


//--------------------- .note.nv.tkinfo           --------------------------
	.section	.note.nv.tkinfo,"",@"SHT_NOTE"
	.sectionflags	@"SHF_NOTE_NV_TKINFO"
	.tkinfo
        /*0018*/ 	.word	0x00000002
        /*0030*/ 	.string	""
        /*0030*/ 	.string	"ptxas"
        /*0030*/ 	.string	"Cuda compilation tools, release 13.0, V13.0.88"
        /*0030*/ 	.string	"Build cuda_13.0.r13.0/compiler.36424714_0"
        /*0030*/ 	.string	"-arch sm_100 -m 64 "



//--------------------- .note.nv.cuinfo           --------------------------
	.section	.note.nv.cuinfo,"",@"SHT_NOTE"
	.sectionflags	@"SHF_NOTE_NV_CUINFO"
        /*0018*/ 	.short	0x0002
        /*001a*/ 	.short	0x0064
        /*001c*/ 	.short	0x0082
	.zero		2


//--------------------- .nv.info                  --------------------------
	.section	.nv.info,"",@"SHT_CUDA_INFO"
	.align	4


	//----- nvinfo : EIATTR_REGCOUNT
	.align		4
        /*0000*/ 	.byte	0x04, 0x2f
        /*0002*/ 	.short	(.L_1 - .L_0)
	.align		4
.L_0:
        /*0004*/ 	.word	index@(_Z18kernel_forward_cprIfEvPT_S1_S1_iiiii)
        /*0008*/ 	.word	0x00000012


	//----- nvinfo : EIATTR_FRAME_SIZE
	.align		4
.L_1:
        /*000c*/ 	.byte	0x04, 0x11
        /*000e*/ 	.short	(.L_3 - .L_2)
	.align		4
.L_2:
        /*0010*/ 	.word	index@(_Z18kernel_forward_cprIfEvPT_S1_S1_iiiii)
        /*0014*/ 	.word	0x00000000


	//----- nvinfo : EIATTR_REGCOUNT
	.align		4
.L_3:
        /*0018*/ 	.byte	0x04, 0x2f
        /*001a*/ 	.short	(.L_5 - .L_4)
	.align		4
.L_4:
        /*001c*/ 	.word	index@(_Z18kernel_forward_dprIfEvPT_S1_S1_iiiii)
        /*0020*/ 	.word	0x00000020


	//----- nvinfo : EIATTR_FRAME_SIZE
	.align		4
.L_5:
        /*0024*/ 	.byte	0x04, 0x11
        /*0026*/ 	.short	(.L_7 - .L_6)
	.align		4
.L_6:
        /*0028*/ 	.word	index@(_Z18kernel_forward_dprIfEvPT_S1_S1_iiiii)
        /*002c*/ 	.word	0x00000000


	//----- nvinfo : EIATTR_REGCOUNT
	.align		4
.L_7:
        /*0030*/ 	.byte	0x04, 0x2f
        /*0032*/ 	.short	(.L_9 - .L_8)
	.align		4
.L_8:
        /*0034*/ 	.word	index@(_Z14kernel_forwardIfEvPT_S1_S1_S1_iiiii)
        /*0038*/ 	.word	0x0000001f


	//----- nvinfo : EIATTR_FRAME_SIZE
	.align		4
.L_9:
        /*003c*/ 	.byte	0x04, 0x11
        /*003e*/ 	.short	(.L_11 - .L_10)
	.align		4
.L_10:
        /*0040*/ 	.word	index@(_Z14kernel_forwardIfEvPT_S1_S1_S1_iiiii)
        /*0044*/ 	.word	0x00000000


	//----- nvinfo : EIATTR_REGCOUNT
	.align		4
.L_11:
        /*0048*/ 	.byte	0x04, 0x2f
        /*004a*/ 	.short	(.L_13 - .L_12)
	.align		4
.L_12:
        /*004c*/ 	.word	index@(_Z20kernel_forward_closeIfEvPT_S1_S1_S1_iiiii)
        /*0050*/ 	.word	0x0000001f


	//----- nvinfo : EIATTR_FRAME_SIZE
	.align		4
.L_13:
        /*0054*/ 	.byte	0x04, 0x11
        /*0056*/ 	.short	(.L_15 - .L_14)
	.align		4
.L_14:
        /*0058*/ 	.word	index@(_Z20kernel_forward_closeIfEvPT_S1_S1_S1_iiiii)
        /*005c*/ 	.word	0x00000000


	//----- nvinfo : EIATTR_REGCOUNT
	.align		4
.L_15:
        /*0060*/ 	.byte	0x04, 0x2f
        /*0062*/ 	.short	(.L_17 - .L_16)
	.align		4
.L_16:
        /*0064*/ 	.word	index@(_Z18kernel_forward_cmrIfEvPT_S1_S1_iiiiii)
        /*0068*/ 	.word	0x00000010


	//----- nvinfo : EIATTR_FRAME_SIZE
	.align		4
.L_17:
        /*006c*/ 	.byte	0x04, 0x11
        /*006e*/ 	.short	(.L_19 - .L_18)
	.align		4
.L_18:
        /*0070*/ 	.word	index@(_Z18kernel_forward_cmrIfEvPT_S1_S1_iiiiii)
        /*0074*/ 	.word	0x00000000


	//----- nvinfo : EIATTR_REGCOUNT
	.align		4
.L_19:
        /*0078*/ 	.byte	0x04, 0x2f
        /*007a*/ 	.short	(.L_21 - .L_20)
	.align		4
.L_20:
        /*007c*/ 	.word	index@(_Z18kernel_forward_dmrIfEvPT_S1_S1_iiiiii)
        /*0080*/ 	.word	0x00000020


	//----- nvinfo : EIATTR_FRAME_SIZE
	.align		4
.L_21:
        /*0084*/ 	.byte	0x04, 0x11
        /*0086*/ 	.short	(.L_23 - .L_22)
	.align		4
.L_22:
        /*0088*/ 	.word	index@(_Z18kernel_forward_dmrIfEvPT_S1_S1_iiiiii)
        /*008c*/ 	.word	0x00000000


	//----- nvinfo : EIATTR_REGCOUNT
	.align		4
.L_23:
        /*0090*/ 	.byte	0x04, 0x2f
        /*0092*/ 	.short	(.L_25 - .L_24)
	.align		4
.L_24:
        /*0094*/ 	.word	index@(_Z17kernel_forward_d1IfEvPT_S1_S1_S1_iiiii)
        /*0098*/ 	.word	0x00000014


	//----- nvinfo : EIATTR_FRAME_SIZE
	.align		4
.L_25:
        /*009c*/ 	.byte	0x04, 0x11
        /*009e*/ 	.short	(.L_27 - .L_26)
	.align		4
.L_26:
        /*00a0*/ 	.word	index@(_Z17kernel_forward_d1IfEvPT_S1_S1_S1_iiiii)
        /*00a4*/ 	.word	0x00000000


	//----- nvinfo : EIATTR_REGCOUNT
	.align		4
.L_27:
        /*00a8*/ 	.byte	0x04, 0x2f
        /*00aa*/ 	.short	(.L_29 - .L_28)
	.align		4
.L_28:
        /*00ac*/ 	.word	index@(_Z17kernel_forward_d2IfEvPT_S1_S1_S1_iiiii)
        /*00b0*/ 	.word	0x0000001e


	//----- nvinfo : EIATTR_FRAME_SIZE
	.align		4
.L_29:
        /*00b4*/ 	.byte	0x04, 0x11
        /*00b6*/ 	.short	(.L_31 - .L_30)
	.align		4
.L_30:
        /*00b8*/ 	.word	index@(_Z17kernel_forward_d2IfEvPT_S1_S1_S1_iiiii)
        /*00bc*/ 	.word	0x00000000


	//----- nvinfo : EIATTR_REGCOUNT
	.align		4
.L_31:
        /*00c0*/ 	.byte	0x04, 0x2f
        /*00c2*/ 	.short	(.L_33 - .L_32)
	.align		4
.L_32:
        /*00c4*/ 	.word	index@(_Z17kernel_forward_drIfEvPT_S1_S1_iiiii)
        /*00c8*/ 	.word	0x00000010


	//----- nvinfo : EIATTR_FRAME_SIZE
	.align		4
.L_33:
        /*00cc*/ 	.byte	0x04, 0x11
        /*00ce*/ 	.short	(.L_35 - .L_34)
	.align		4
.L_34:
        /*00d0*/ 	.word	index@(_Z17kernel_forward_drIfEvPT_S1_S1_iiiii)
        /*00d4*/ 	.word	0x00000000


	//----- nvinfo : EIATTR_REGCOUNT
	.align		4
.L_35:
        /*00d8*/ 	.byte	0x04, 0x2f
        /*00da*/ 	.short	(.L_37 - .L_36)
	.align		4
.L_36:
        /*00dc*/ 	.word	index@(_Z18kernel_backward_drIfEvPT_S1_S1_S1_iiiii)
        /*00e0*/ 	.word	0x00000018


	//----- nvinfo : EIATTR_FRAME_SIZE
	.align		4
.L_37:
        /*00e4*/ 	.byte	0x04, 0x11
        /*00e6*/ 	.short	(.L_39 - .L_38)
	.align		4
.L_38:
        /*00e8*/ 	.word	index@(_Z18kernel_backward_drIfEvPT_S1_S1_S1_iiiii)
        /*00ec*/ 	.word	0x00000000


	//----- nvinfo : EIATTR_REGCOUNT
	.align		4
.L_39:
        /*00f0*/ 	.byte	0x04, 0x2f
        /*00f2*/ 	.short	(.L_41 - .L_40)
	.align		4
.L_40:
        /*00f4*/ 	.word	index@(_Z18kernel_backward_d2IfEvPKT_PS0_S3_S3_S3_iiiii)
        /*00f8*/ 	.word	0x00000027


	//----- nvinfo : EIATTR_FRAME_SIZE
	.align		4
.L_41:
        /*00fc*/ 	.byte	0x04, 0x11
        /*00fe*/ 	.short	(.L_43 - .L_42)
	.align		4
.L_42:
        /*0100*/ 	.word	index@(_Z18kernel_backward_d2IfEvPKT_PS0_S3_S3_S3_iiiii)
        /*0104*/ 	.word	0x00000000


	//----- nvinfo : EIATTR_REGCOUNT
	.align		4
.L_43:
        /*0108*/ 	.byte	0x04, 0x2f
        /*010a*/ 	.short	(.L_45 - .L_44)
	.align		4
.L_44:
        /*010c*/ 	.word	index@(_Z18kernel_backward_d1IfEvPT_S1_S1_S1_S1_iiiii)
        /*0110*/ 	.word	0x0000001d


	//----- nvinfo : EIATTR_FRAME_SIZE
	.align		4
.L_45:
        /*0114*/ 	.byte	0x04, 0x11
        /*0116*/ 	.short	(.L_47 - .L_46)
	.align		4
.L_46:
        /*0118*/ 	.word	index@(_Z18kernel_backward_d1IfEvPT_S1_S1_S1_S1_iiiii)
        /*011c*/ 	.word	0x00000000


	//----- nvinfo : EIATTR_REGCOUNT
	.align		4
.L_47:
        /*0120*/ 	.byte	0x04, 0x2f
        /*0122*/ 	.short	(.L_49 - .L_48)
	.align		4
.L_48:
        /*0124*/ 	.word	index@(_Z19kernel_backward_dmrIfEvPT_S1_S1_S1_iiiiii)
        /*0128*/ 	.word	0x00000020


	//----- nvinfo : EIATTR_FRAME_SIZE
	.align		4
.L_49:
        /*012c*/ 	.byte	0x04, 0x11
        /*012e*/ 	.short	(.L_51 - .L_50)
	.align		4
.L_50:
        /*0130*/ 	.word	index@(_Z19kernel_backward_dmrIfEvPT_S1_S1_S1_iiiiii)
        /*0134*/ 	.word	0x00000000


	//----- nvinfo : EIATTR_REGCOUNT
	.align		4
.L_51:
        /*0138*/ 	.byte	0x04, 0x2f
        /*013a*/ 	.short	(.L_53 - .L_52)
	.align		4
.L_52:
        /*013c*/ 	.word	index@(_Z19kernel_backward_cmrIfEvPT_S1_S1_S1_iiiiii)
        /*0140*/ 	.word	0x00000016


	//----- nvinfo : EIATTR_FRAME_SIZE
	.align		4
.L_53:
        /*0144*/ 	.byte	0x04, 0x11
        /*0146*/ 	.short	(.L_55 - .L_54)
	.align		4
.L_54:
        /*0148*/ 	.word	index@(_Z19kernel_backward_cmrIfEvPT_S1_S1_S1_iiiiii)
        /*014c*/ 	.word	0x00000000


	//----- nvinfo : EIATTR_REGCOUNT
	.align		4
.L_55:
        /*0150*/ 	.byte	0x04, 0x2f
        /*0152*/ 	.short	(.L_57 - .L_56)
	.align		4
.L_56:
        /*0154*/ 	.word	index@(_Z21kernel_backward_closeIfEvPKT_PS0_S3_S3_S3_iiiii)
        /*0158*/ 	.word	0x00000028


	//----- nvinfo : EIATTR_FRAME_SIZE
	.align		4
.L_57:
        /*015c*/ 	.byte	0x04, 0x11
        /*015e*/ 	.short	(.L_59 - .L_58)
	.align		4
.L_58:
        /*0160*/ 	.word	index@(_Z21kernel_backward_closeIfEvPKT_PS0_S3_S3_S3_iiiii)
        /*0164*/ 	.word	0x00000000


	//----- nvinfo : EIATTR_REGCOUNT
	.align		4
.L_59:
        /*0168*/ 	.byte	0x04, 0x2f
        /*016a*/ 	.short	(.L_61 - .L_60)
	.align		4
.L_60:
        /*016c*/ 	.word	index@(_Z15kernel_backwardIfEvPT_S1_S1_S1_S1_iiiii)
        /*0170*/ 	.word	0x00000020


	//----- nvinfo : EIATTR_FRAME_SIZE
	.align		4
.L_61:
        /*0174*/ 	.byte	0x04, 0x11
        /*0176*/ 	.short	(.L_63 - .L_62)
	.align		4
.L_62:
        /*0178*/ 	.word	index@(_Z15kernel_backwardIfEvPT_S1_S1_S1_S1_iiiii)
        /*017c*/ 	.word	0x00000000


	//----- nvinfo : EIATTR_REGCOUNT
	.align		4
.L_63:
        /*0180*/ 	.byte	0x04, 0x2f
        /*0182*/ 	.short	(.L_65 - .L_64)
	.align		4
.L_64:
        /*0184*/ 	.word	index@(_Z19kernel_backward_cprIfEvPT_S1_S1_S1_S1_iiiii)
        /*0188*/ 	.word	0x00000016


	//----- nvinfo : EIATTR_FRAME_SIZE
	.align		4
.L_65:
        /*018c*/ 	.byte	0x04, 0x11
        /*018e*/ 	.short	(.L_67 - .L_66)
	.align		4
.L_66:
        /*0190*/ 	.word	index@(_Z19kernel_backward_cprIfEvPT_S1_S1_S1_S1_iiiii)
        /*0194*/ 	.word	0x00000000


	//----- nvinfo : EIATTR_REGCOUNT
	.align		4
.L_67:
        /*0198*/ 	.byte	0x04, 0x2f
        /*019a*/ 	.short	(.L_69 - .L_68)
	.align		4
.L_68:
        /*019c*/ 	.word	index@(_Z19kernel_backward_dprIfEvPT_S1_S1_S1_S1_iiiii)
        /*01a0*/ 	.word	0x00000020


	//----- nvinfo : EIATTR_FRAME_SIZE
	.align		4
.L_69:
        /*01a4*/ 	.byte	0x04, 0x11
        /*01a6*/ 	.short	(.L_71 - .L_70)
	.align		4
.L_70:
        /*01a8*/ 	.word	index@(_Z19kernel_backward_dprIfEvPT_S1_S1_S1_S1_iiiii)
        /*01ac*/ 	.word	0x00000000


	//----- nvinfo : EIATTR_REGCOUNT
	.align		4
.L_71:
        /*01b0*/ 	.byte	0x04, 0x2f
        /*01b2*/ 	.short	(.L_73 - .L_72)
	.align		4
.L_72:
        /*01b4*/ 	.word	index@(_Z15kernel_argmax_cIfEvPKT_PS0_S3_iii)
        /*01b8*/ 	.word	0x00000028


	//----- nvinfo : EIATTR_FRAME_SIZE
	.align		4
.L_73:
        /*01bc*/ 	.byte	0x04, 0x11
        /*01be*/ 	.short	(.L_75 - .L_74)
	.align		4
.L_74:
        /*01c0*/ 	.word	index@(_Z15kernel_argmax_cIfEvPKT_PS0_S3_iii)
        /*01c4*/ 	.word	0x00000000


	//----- nvinfo : EIATTR_REGCOUNT
	.align		4
.L_75:
        /*01c8*/ 	.byte	0x04, 0x2f
        /*01ca*/ 	.short	(.L_77 - .L_76)
	.align		4
.L_76:
        /*01cc*/ 	.word	index@(_Z15kernel_argmax_dIfEvPKT_PS0_S3_iii)
        /*01d0*/ 	.word	0x00000020


	//----- nvinfo : EIATTR_FRAME_SIZE
	.align		4
.L_77:
        /*01d4*/ 	.byte	0x04, 0x11
        /*01d6*/ 	.short	(.L_79 - .L_78)
	.align		4
.L_78:
        /*01d8*/ 	.word	index@(_Z15kernel_argmax_dIfEvPKT_PS0_S3_iii)
        /*01dc*/ 	.word	0x00000000


	//----- nvinfo : EIATTR_REGCOUNT
	.align		4
.L_79:
        /*01e0*/ 	.byte	0x04, 0x2f
        /*01e2*/ 	.short	(.L_81 - .L_80)
	.align		4
.L_80:
        /*01e4*/ 	.word	index@(_Z19kernel_argmax_d_on3IfEvPKT_PS0_S3_iii)
        /*01e8*/ 	.word	0x00000013


	//----- nvinfo : EIATTR_FRAME_SIZE
	.align		4
.L_81:
        /*01ec*/ 	.byte	0x04, 0x11
        /*01ee*/ 	.short	(.L_83 - .L_82)
	.align		4
.L_82:
        /*01f0*/ 	.word	index@(_Z19kernel_argmax_d_on3IfEvPKT_PS0_S3_iii)
        /*01f4*/ 	.word	0x00000000


	//----- nvinfo : EIATTR_REGCOUNT
	.align		4
.L_83:
        /*01f8*/ 	.byte	0x04, 0x2f
        /*01fa*/ 	.short	(.L_85 - .L_84)
	.align		4
.L_84:
        /*01fc*/ 	.word	index@(_Z19kernel_argmax_d_on4IfEvPKT_PS0_S3_iii)
        /*0200*/ 	.word	0x00000020


	//----- nvinfo : EIATTR_FRAME_SIZE
	.align		4
.L_85:
        /*0204*/ 	.byte	0x04, 0x11
        /*0206*/ 	.short	(.L_87 - .L_86)
	.align		4
.L_86:
        /*0208*/ 	.word	index@(_Z19kernel_argmax_d_on4IfEvPKT_PS0_S3_iii)
        /*020c*/ 	.word	0x00000000


	//----- nvinfo : EIATTR_MIN_STACK_SIZE
	.align		4
.L_87:
        /*0210*/ 	.byte	0x04, 0x12
        /*0212*/ 	.short	(.L_89 - .L_88)
	.align		4
.L_88:
        /*0214*/ 	.word	index@(_Z19kernel_argmax_d_on4IfEvPKT_PS0_S3_iii)
        /*0218*/ 	.word	0x00000000


	//----- nvinfo : EIATTR_MIN_STACK_SIZE
	.align		4
.L_89:
        /*021c*/ 	.byte	0x04, 0x12
        /*021e*/ 	.short	(.L_91 - .L_90)
	.align		4
.L_90:
        /*0220*/ 	.word	index@(_Z19kernel_argmax_d_on3IfEvPKT_PS0_S3_iii)
        /*0224*/ 	.word	0x00000000


	//----- nvinfo : EIATTR_MIN_STACK_SIZE
	.align		4
.L_91:
        /*0228*/ 	.byte	0x04, 0x12
        /*022a*/ 	.short	(.L_93 - .L_92)
	.align		4
.L_92:
        /*022c*/ 	.word	index@(_Z15kernel_argmax_dIfEvPKT_PS0_S3_iii)
        /*0230*/ 	.word	0x00000000


	//----- nvinfo : EIATTR_MIN_STACK_SIZE
	.align		4
.L_93:
        /*0234*/ 	.byte	0x04, 0x12
        /*0236*/ 	.short	(.L_95 - .L_94)
	.align		4
.L_94:
        /*0238*/ 	.word	index@(_Z15kernel_argmax_cIfEvPKT_PS0_S3_iii)
        /*023c*/ 	.word	0x00000000


	//----- nvinfo : EIATTR_MIN_STACK_SIZE
	.align		4
.L_95:
        /*0240*/ 	.byte	0x04, 0x12
        /*0242*/ 	.short	(.L_97 - .L_96)
	.align		4
.L_96:
        /*0244*/ 	.word	index@(_Z19kernel_backward_dprIfEvPT_S1_S1_S1_S1_iiiii)
        /*0248*/ 	.word	0x00000000


	//----- nvinfo : EIATTR_MIN_STACK_SIZE
	.align		4
.L_97:
        /*024c*/ 	.byte	0x04, 0x12
        /*024e*/ 	.short	(.L_99 - .L_98)
	.align		4
.L_98:
        /*0250*/ 	.word	index@(_Z19kernel_backward_cprIfEvPT_S1_S1_S1_S1_iiiii)
        /*0254*/ 	.word	0x00000000


	//----- nvinfo : EIATTR_MIN_STACK_SIZE
	.align		4
.L_99:
        /*0258*/ 	.byte	0x04, 0x12
        /*025a*/ 	.short	(.L_101 - .L_100)
	.align		4
.L_100:
        /*025c*/ 	.word	index@(_Z15kernel_backwardIfEvPT_S1_S1_S1_S1_iiiii)
        /*0260*/ 	.word	0x00000000


	//----- nvinfo : EIATTR_MIN_STACK_SIZE
	.align		4
.L_101:
        /*0264*/ 	.byte	0x04, 0x12
        /*0266*/ 	.short	(.L_103 - .L_102)
	.align		4
.L_102:
        /*0268*/ 	.word	index@(_Z21kernel_backward_closeIfEvPKT_PS0_S3_S3_S3_iiiii)
        /*026c*/ 	.word	0x00000000


	//----- nvinfo : EIATTR_MIN_STACK_SIZE
	.align		4
.L_103:
        /*0270*/ 	.byte	0x04, 0x12
        /*0272*/ 	.short	(.L_105 - .L_104)
	.align		4
.L_104:
        /*0274*/ 	.word	index@(_Z19kernel_backward_cmrIfEvPT_S1_S1_S1_iiiiii)
        /*0278*/ 	.word	0x00000000


	//----- nvinfo : EIATTR_MIN_STACK_SIZE
	.align		4
.L_105:
        /*027c*/ 	.byte	0x04, 0x12
        /*027e*/ 	.short	(.L_107 - .L_106)
	.align		4
.L_106:
        /*0280*/ 	.word	index@(_Z19kernel_backward_dmrIfEvPT_S1_S1_S1_iiiiii)
        /*0284*/ 	.word	0x00000000


	//----- nvinfo : EIATTR_MIN_STACK_SIZE
	.align		4
.L_107:
        /*0288*/ 	.byte	0x04, 0x12
        /*028a*/ 	.short	(.L_109 - .L_108)
	.align		4
.L_108:
        /*028c*/ 	.word	index@(_Z18kernel_backward_d1IfEvPT_S1_S1_S1_S1_iiiii)
        /*0290*/ 	.word	0x00000000


	//----- nvinfo : EIATTR_MIN_STACK_SIZE
	.align		4
.L_109:
        /*0294*/ 	.byte	0x04, 0x12
        /*0296*/ 	.short	(.L_111 - .L_110)
	.align		4
.L_110:
        /*0298*/ 	.word	index@(_Z18kernel_backward_d2IfEvPKT_PS0_S3_S3_S3_iiiii)
        /*029c*/ 	.word	0x00000000


	//----- nvinfo : EIATTR_MIN_STACK_SIZE
	.align		4
.L_111:
        /*02a0*/ 	.byte	0x04, 0x12
        /*02a2*/ 	.short	(.L_113 - .L_112)
	.align		4
.L_112:
        /*02a4*/ 	.word	index@(_Z18kernel_backward_drIfEvPT_S1_S1_S1_iiiii)
        /*02a8*/ 	.word	0x00000000


	//----- nvinfo : EIATTR_MIN_STACK_SIZE
	.align		4
.L_113:
        /*02ac*/ 	.byte	0x04, 0x12
        /*02ae*/ 	.short	(.L_115 - .L_114)
	.align		4
.L_114:
        /*02b0*/ 	.word	index@(_Z17kernel_forward_drIfEvPT_S1_S1_iiiii)
        /*02b4*/ 	.word	0x00000000


	//----- nvinfo : EIATTR_MIN_STACK_SIZE
	.align		4
.L_115:
        /*02b8*/ 	.byte	0x04, 0x12
        /*02ba*/ 	.short	(.L_117 - .L_116)
	.align		4
.L_116:
        /*02bc*/ 	.word	index@(_Z17kernel_forward_d2IfEvPT_S1_S1_S1_iiiii)
        /*02c0*/ 	.word	0x00000000


	//----- nvinfo : EIATTR_MIN_STACK_SIZE
	.align		4
.L_117:
        /*02c4*/ 	.byte	0x04, 0x12
        /*02c6*/ 	.short	(.L_119 - .L_118)
	.align		4
.L_118:
        /*02c8*/ 	.word	index@(_Z17kernel_forward_d1IfEvPT_S1_S1_S1_iiiii)
        /*02cc*/ 	.word	0x00000000


	//----- nvinfo : EIATTR_MIN_STACK_SIZE
	.align		4
.L_119:
        /*02d0*/ 	.byte	0x04, 0x12
        /*02d2*/ 	.short	(.L_121 - .L_120)
	.align		4
.L_120:
        /*02d4*/ 	.word	index@(_Z18kernel_forward_dmrIfEvPT_S1_S1_iiiiii)
        /*02d8*/ 	.word	0x00000000


	//----- nvinfo : EIATTR_MIN_STACK_SIZE
	.align		4
.L_121:
        /*02dc*/ 	.byte	0x04, 0x12
        /*02de*/ 	.short	(.L_123 - .L_122)
	.align		4
.L_122:
        /*02e0*/ 	.word	index@(_Z18kernel_forward_cmrIfEvPT_S1_S1_iiiiii)
        /*02e4*/ 	.word	0x00000000


	//----- nvinfo : EIATTR_MIN_STACK_SIZE
	.align		4
.L_123:
        /*02e8*/ 	.byte	0x04, 0x12
        /*02ea*/ 	.short	(.L_125 - .L_124)
	.align		4
.L_124:
        /*02ec*/ 	.word	index@(_Z20kernel_forward_closeIfEvPT_S1_S1_S1_iiiii)
        /*02f0*/ 	.word	0x00000000


	//----- nvinfo : EIATTR_MIN_STACK_SIZE
	.align		4
.L_125:
        /*02f4*/ 	.byte	0x04, 0x12
        /*02f6*/ 	.short	(.L_127 - .L_126)
	.align		4
.L_126:
        /*02f8*/ 	.word	index@(_Z14kernel_forwardIfEvPT_S1_S1_S1_iiiii)
        /*02fc*/ 	.word	0x00000000


	//----- nvinfo : EIATTR_MIN_STACK_SIZE
	.align		4
.L_127:
        /*0300*/ 	.byte	0x04, 0x12
        /*0302*/ 	.short	(.L_129 - .L_128)
	.align		4
.L_128:
        /*0304*/ 	.word	index@(_Z18kernel_forward_dprIfEvPT_S1_S1_iiiii)
        /*0308*/ 	.word	0x00000000


	//----- nvinfo : EIATTR_MIN_STACK_SIZE
	.align		4
.L_129:
        /*030c*/ 	.byte	0x04, 0x12
        /*030e*/ 	.short	(.L_131 - .L_130)
	.align		4
.L_130:
        /*0310*/ 	.word	index@(_Z18kernel_forward_cprIfEvPT_S1_S1_iiiii)
        /*0314*/ 	.word	0x00000000
.L_131:


//--------------------- .nv.compat                --------------------------
	.section	.nv.compat,"",@"SHT_CUDA_COMPAT_INFO"
	.align	4
        /*0000*/ 	.byte	0x02, 0x09, 0x00, 0x00, 0x02, 0x02, 0x01, 0x00, 0x02, 0x05, 0x05, 0x00, 0x03, 0x07, 0x01, 0x01
        /*0010*/ 	.byte	0x02, 0x03, 0x00, 0x00, 0x02, 0x06, 0x01, 0x00, 0x04, 0x0b, 0x08, 0x00, 0x01, 0x00, 0x00, 0x00
        /*0020*/ 	.byte	0x00, 0x00, 0x00, 0x00


//--------------------- .nv.info._Z19kernel_argmax_d_on4IfEvPKT_PS0_S3_iii --------------------------
	.section	.nv.info._Z19kernel_argmax_d_on4IfEvPKT_PS0_S3_iii,"",@"SHT_CUDA_INFO"
	.sectionflags	@""
	.align	4


	//----- nvinfo : EIATTR_CUDA_API_VERSION
	.align		4
        /*0000*/ 	.byte	0x04, 0x37
        /*0002*/ 	.short	(.L_133 - .L_132)
.L_132:
        /*0004*/ 	.word	0x00000082


	//----- nvinfo : EIATTR_KPARAM_INFO
	.align		4
.L_133:
        /*0008*/ 	.byte	0x04, 0x17
        /*000a*/ 	.short	(.L_135 - .L_134)
.L_134:
        /*000c*/ 	.word	0x00000000
        /*0010*/ 	.short	0x0005
        /*0012*/ 	.short	0x0020
        /*0014*/ 	.byte	0x00, 0xf0, 0x11, 0x00


	//----- nvinfo : EIATTR_KPARAM_INFO
	.align		4
.L_135:
        /*0018*/ 	.byte	0x04, 0x17
        /*001a*/ 	.short	(.L_137 - .L_136)
.L_136:
        /*001c*/ 	.word	0x00000000
        /*0020*/ 	.short	0x0004
        /*0022*/ 	.short	0x001c
        /*0024*/ 	.byte	0x00, 0xf0, 0x11, 0x00


	//----- nvinfo : EIATTR_KPARAM_INFO
	.align		4
.L_137:
        /*0028*/ 	.byte	0x04, 0x17
        /*002a*/ 	.short	(.L_139 - .L_138)
.L_138:
        /*002c*/ 	.word	0x00000000
        /*0030*/ 	.short	0x0003
        /*0032*/ 	.short	0x0018
        /*0034*/ 	.byte	0x00, 0xf0, 0x11, 0x00


	//----- nvinfo : EIATTR_KPARAM_INFO
	.align		4
.L_139:
        /*0038*/ 	.byte	0x04, 0x17
        /*003a*/ 	.short	(.L_141 - .L_140)
.L_140:
        /*003c*/ 	.word	0x00000000
        /*0040*/ 	.short	0x0002
        /*0042*/ 	.short	0x0010
        /*0044*/ 	.byte	0x00, 0xf5, 0x21, 0x00


	//----- nvinfo : EIATTR_KPARAM_INFO
	.align		4
.L_141:
        /*0048*/ 	.byte	0x04, 0x17
        /*004a*/ 	.short	(.L_143 - .L_142)
.L_142:
        /*004c*/ 	.word	0x00000000
        /*0050*/ 	.short	0x0001
        /*0052*/ 	.short	0x0008
        /*0054*/ 	.byte	0x00, 0xf5, 0x21, 0x00


	//----- nvinfo : EIATTR_KPARAM_INFO
	.align		4
.L_143:
        /*0058*/ 	.byte	0x04, 0x17
        /*005a*/ 	.short	(.L_145 - .L_144)
.L_144:
        /*005c*/ 	.word	0x00000000
        /*0060*/ 	.short	0x0000
        /*0062*/ 	.short	0x0000
        /*0064*/ 	.byte	0x00, 0xf5, 0x21, 0x00


	//----- nvinfo : EIATTR_SPARSE_MMA_MASK
	.align		4
.L_145:
        /*0068*/ 	.byte	0x03, 0x50
        /*006a*/ 	.short	0x0000


	//----- nvinfo : EIATTR_MAXREG_COUNT
	.align		4
        /*006c*/ 	.byte	0x03, 0x1b
        /*006e*/ 	.short	0x00ff


	//----- nvinfo : EIATTR_MERCURY_ISA_VERSION
	.align		4
        /*0070*/ 	.byte	0x03, 0x5f
        /*0072*/ 	.short	0x0101


	//----- nvinfo : EIATTR_VRC_CTA_INIT_COUNT
	.align		4
        /*0074*/ 	.byte	0x02, 0x4a
	.zero		1
	.zero		1


	//----- nvinfo : EIATTR_EXIT_INSTR_OFFSETS
	.align		4
        /*0078*/ 	.byte	0x04, 0x1c
        /*007a*/ 	.short	(.L_147 - .L_146)


	//   ....[0]....
.L_146:
        /*007c*/ 	.word	0x00000080


	//   ....[1]....
        /*0080*/ 	.word	0x000000c0


	//   ....[2]....
        /*0084*/ 	.word	0x00002130


	//----- nvinfo : EIATTR_CRS_STACK_SIZE
	.align		4
.L_147:
        /*0088*/ 	.byte	0x04, 0x1e
        /*008a*/ 	.short	(.L_149 - .L_148)
.L_148:
        /*008c*/ 	.word	0x00000000


	//----- nvinfo : EIATTR_CBANK_PARAM_SIZE
	.align		4
.L_149:
        /*0090*/ 	.byte	0x03, 0x19
        /*0092*/ 	.short	0x0024


	//----- nvinfo : EIATTR_PARAM_CBANK
	.align		4
        /*0094*/ 	.byte	0x04, 0x0a
        /*0096*/ 	.short	(.L_151 - .L_150)
	.align		4
.L_150:
        /*0098*/ 	.word	index@(.nv.constant0._Z19kernel_argmax_d_on4IfEvPKT_PS0_S3_iii)
        /*009c*/ 	.short	0x0380
        /*009e*/ 	.short	0x0024


	//----- nvinfo : EIATTR_SW_WAR
	.align		4
.L_151:
        /*00a0*/ 	.byte	0x04, 0x36
        /*00a2*/ 	.short	(.L_153 - .L_152)
.L_152:
        /*00a4*/ 	.word	0x00000008
.L_153:


//--------------------- .nv.info._Z19kernel_argmax_d_on3IfEvPKT_PS0_S3_iii --------------------------
	.section	.nv.info._Z19kernel_argmax_d_on3IfEvPKT_PS0_S3_iii,"",@"SHT_CUDA_INFO"
	.sectionflags	@""
	.align	4


	//----- nvinfo : EIATTR_CUDA_API_VERSION
	.align		4
        /*0000*/ 	.byte	0x04, 0x37
        /*0002*/ 	.short	(.L_155 - .L_154)
.L_154:
        /*0004*/ 	.word	0x00000082


	//----- nvinfo : EIATTR_KPARAM_INFO
	.align		4
.L_155:
        /*0008*/ 	.byte	0x04, 0x17
        /*000a*/ 	.short	(.L_157 - .L_156)
.L_156:
        /*000c*/ 	.word	0x00000000
        /*0010*/ 	.short	0x0005
        /*0012*/ 	.short	0x0020
        /*0014*/ 	.byte	0x00, 0xf0, 0x11, 0x00


	//----- nvinfo : EIATTR_KPARAM_INFO
	.align		4
.L_157:
        /*0018*/ 	.byte	0x04, 0x17
        /*001a*/ 	.short	(.L_159 - .L_158)
.L_158:
        /*001c*/ 	.word	0x00000000
        /*0020*/ 	.short	0x0004
        /*0022*/ 	.short	0x001c
        /*0024*/ 	.byte	0x00, 0xf0, 0x11, 0x00


	//----- nvinfo : EIATTR_KPARAM_INFO
	.align		4
.L_159:
        /*0028*/ 	.byte	0x04, 0x17
        /*002a*/ 	.short	(.L_161 - .L_160)
.L_160:
        /*002c*/ 	.word	0x00000000
        /*0030*/ 	.short	0x0003
        /*0032*/ 	.short	0x0018
        /*0034*/ 	.byte	0x00, 0xf0, 0x11, 0x00


	//----- nvinfo : EIATTR_KPARAM_INFO
	.align		4
.L_161:
        /*0038*/ 	.byte	0x04, 0x17
        /*003a*/ 	.short	(.L_163 - .L_162)
.L_162:
        /*003c*/ 	.word	0x00000000
        /*0040*/ 	.short	0x0002
        /*0042*/ 	.short	0x0010
        /*0044*/ 	.byte	0x00, 0xf5, 0x21, 0x00


	//----- nvinfo : EIATTR_KPARAM_INFO
	.align		4
.L_163:
        /*0048*/ 	.byte	0x04, 0x17
        /*004a*/ 	.short	(.L_165 - .L_164)
.L_164:
        /*004c*/ 	.word	0x00000000
        /*0050*/ 	.short	0x0001
        /*0052*/ 	.short	0x0008
        /*0054*/ 	.byte	0x00, 0xf5, 0x21, 0x00


	//----- nvinfo : EIATTR_KPARAM_INFO
	.align		4
.L_165:
        /*0058*/ 	.byte	0x04, 0x17
        /*005a*/ 	.short	(.L_167 - .L_166)
.L_166:
        /*005c*/ 	.word	0x00000000
        /*0060*/ 	.short	0x0000
        /*0062*/ 	.short	0x0000
        /*0064*/ 	.byte	0x00, 0xf5, 0x21, 0x00


	//----- nvinfo : EIATTR_SPARSE_MMA_MASK
	.align		4
.L_167:
        /*0068*/ 	.byte	0x03, 0x50
        /*006a*/ 	.short	0x0000


	//----- nvinfo : EIATTR_MAXREG_COUNT
	.align		4
        /*006c*/ 	.byte	0x03, 0x1b
        /*006e*/ 	.short	0x00ff


	//----- nvinfo : EIATTR_MERCURY_ISA_VERSION
	.align		4
        /*0070*/ 	.byte	0x03, 0x5f
        /*0072*/ 	.short	0x0101


	//----- nvinfo : EIATTR_VRC_CTA_INIT_COUNT
	.align		4
        /*0074*/ 	.byte	0x02, 0x4a
	.zero		1
	.zero		1


	//----- nvinfo : EIATTR_EXIT_INSTR_OFFSETS
	.align		4
        /*0078*/ 	.byte	0x04, 0x1c
        /*007a*/ 	.short	(.L_169 - .L_168)


	//   ....[0]....
.L_168:
        /*007c*/ 	.word	0x00000080


	//   ....[1]....
        /*0080*/ 	.word	0x000000c0


	//   ....[2]....
        /*0084*/ 	.word	0x00000340


	//----- nvinfo : EIATTR_CBANK_PARAM_SIZE
	.align		4
.L_169:
        /*0088*/ 	.byte	0x03, 0x19
        /*008a*/ 	.short	0x0024


	//----- nvinfo : EIATTR_PARAM_CBANK
	.align		4
        /*008c*/ 	.byte	0x04, 0x0a
        /*008e*/ 	.short	(.L_171 - .L_170)
	.align		4
.L_170:
        /*0090*/ 	.word	index@(.nv.constant0._Z19kernel_argmax_d_on3IfEvPKT_PS0_S3_iii)
        /*0094*/ 	.short	0x0380
        /*0096*/ 	.short	0x0024


	//----- nvinfo : EIATTR_SW_WAR
	.align		4
.L_171:
        /*0098*/ 	.byte	0x04, 0x36
        /*009a*/ 	.short	(.L_173 - .L_172)
.L_172:
        /*009c*/ 	.word	0x00000008
.L_173:


//--------------------- .nv.info._Z15kernel_argmax_dIfEvPKT_PS0_S3_iii --------------------------
	.section	.nv.info._Z15kernel_argmax_dIfEvPKT_PS0_S3_iii,"",@"SHT_CUDA_INFO"
	.sectionflags	@""
	.align	4


	//----- nvinfo : EIATTR_CUDA_API_VERSION
	.align		4
        /*0000*/ 	.byte	0x04, 0x37
        /*0002*/ 	.short	(.L_175 - .L_174)
.L_174:
        /*0004*/ 	.word	0x00000082


	//----- nvinfo : EIATTR_KPARAM_INFO
	.align		4
.L_175:
        /*0008*/ 	.byte	0x04, 0x17
        /*000a*/ 	.short	(.L_177 - .L_176)
.L_176:
        /*000c*/ 	.word	0x00000000
        /*0010*/ 	.short	0x0005
        /*0012*/ 	.short	0x0020
        /*0014*/ 	.byte	0x00, 0xf0, 0x11, 0x00


	//----- nvinfo : EIATTR_KPARAM_INFO
	.align		4
.L_177:
        /*0018*/ 	.byte	0x04, 0x17
        /*001a*/ 	.short	(.L_179 - .L_178)
.L_178:
        /*001c*/ 	.word	0x00000000
        /*0020*/ 	.short	0x0004
        /*0022*/ 	.short	0x001c
        /*0024*/ 	.byte	0x00, 0xf0, 0x11, 0x00


	//----- nvinfo : EIATTR_KPARAM_INFO
	.align		4
.L_179:
        /*0028*/ 	.byte	0x04, 0x17
        /*002a*/ 	.short	(.L_181 - .L_180)
.L_180:
        /*002c*/ 	.word	0x00000000
        /*0030*/ 	.short	0x0003
        /*0032*/ 	.short	0x0018
        /*0034*/ 	.byte	0x00, 0xf0, 0x11, 0x00


	//----- nvinfo : EIATTR_KPARAM_INFO
	.align		4
.L_181:
        /*0038*/ 	.byte	0x04, 0x17
        /*003a*/ 	.short	(.L_183 - .L_182)
.L_182:
        /*003c*/ 	.word	0x00000000
        /*0040*/ 	.short	0x0002
        /*0042*/ 	.short	0x0010
        /*0044*/ 	.byte	0x00, 0xf5, 0x21, 0x00


	//----- nvinfo : EIATTR_KPARAM_INFO
	.align		4
.L_183:
        /*0048*/ 	.byte	0x04, 0x17
        /*004a*/ 	.short	(.L_185 - .L_184)
.L_184:
        /*004c*/ 	.word	0x00000000
        /*0050*/ 	.short	0x0001
        /*0052*/ 	.short	0x0008
        /*0054*/ 	.byte	0x00, 0xf5, 0x21, 0x00


	//----- nvinfo : EIATTR_KPARAM_INFO
	.align		4
.L_185:
        /*0058*/ 	.byte	0x04, 0x17
        /*005a*/ 	.short	(.L_187 - .L_186)
.L_186:
        /*005c*/ 	.word	0x00000000
        /*0060*/ 	.short	0x0000
        /*0062*/ 	.short	0x0000
        /*0064*/ 	.byte	0x00, 0xf5, 0x21, 0x00


	//----- nvinfo : EIATTR_SPARSE_MMA_MASK
	.align		4
.L_187:
        /*0068*/ 	.byte	0x03, 0x50
        /*006a*/ 	.short	0x0000


	//----- nvinfo : EIATTR_MAXREG_COUNT
	.align		4
        /*006c*/ 	.byte	0x03, 0x1b
        /*006e*/ 	.short	0x00ff


	//----- nvinfo : EIATTR_MERCURY_ISA_VERSION
	.align		4
        /*0070*/ 	.byte	0x03, 0x5f
        /*0072*/ 	.short	0x0101


	//----- nvinfo : EIATTR_VRC_CTA_INIT_COUNT
	.align		4
        /*0074*/ 	.byte	0x02, 0x4a
	.zero		1
	.zero		1


	//----- nvinfo : EIATTR_EXIT_INSTR_OFFSETS
	.align		4
        /*0078*/ 	.byte	0x04, 0x1c
        /*007a*/ 	.short	(.L_189 - .L_188)


	//   ....[0]....
.L_188:
        /*007c*/ 	.word	0x00000080


	//   ....[1]....
        /*0080*/ 	.word	0x000000d0


	//   ....[2]....
        /*0084*/ 	.word	0x00001ed0


	//----- nvinfo : EIATTR_CRS_STACK_SIZE
	.align		4
.L_189:
        /*0088*/ 	.byte	0x04, 0x1e
        /*008a*/ 	.short	(.L_191 - .L_190)
.L_190:
        /*008c*/ 	.word	0x00000000


	//----- nvinfo : EIATTR_CBANK_PARAM_SIZE
	.align		4
.L_191:
        /*0090*/ 	.byte	0x03, 0x19
        /*0092*/ 	.short	0x0024


	//----- nvinfo : EIATTR_PARAM_CBANK
	.align		4
        /*0094*/ 	.byte	0x04, 0x0a
        /*0096*/ 	.short	(.L_193 - .L_192)
	.align		4
.L_192:
        /*0098*/ 	.word	index@(.nv.constant0._Z15kernel_argmax_dIfEvPKT_PS0_S3_iii)
        /*009c*/ 	.short	0x0380
        /*009e*/ 	.short	0x0024


	//----- nvinfo : EIATTR_SW_WAR
	.align		4
.L_193:
        /*00a0*/ 	.byte	0x04, 0x36
        /*00a2*/ 	.short	(.L_195 - .L_194)
.L_194:
        /*00a4*/ 	.word	0x00000008
.L_195:


//--------------------- .nv.info._Z15kernel_argmax_cIfEvPKT_PS0_S3_iii --------------------------
	.section	.nv.info._Z15kernel_argmax_cIfEvPKT_PS0_S3_iii,"",@"SHT_CUDA_INFO"
	.sectionflags	@""
	.align	4


	//----- nvinfo : EIATTR_CUDA_API_VERSION
	.align		4
        /*0000*/ 	.byte	0x04, 0x37
        /*0002*/ 	.short	(.L_197 - .L_196)
.L_196:
        /*0004*/ 	.word	0x00000082


	//----- nvinfo : EIATTR_KPARAM_INFO
	.align		4
.L_197:
        /*0008*/ 	.byte	0x04, 0x17
        /*000a*/ 	.short	(.L_199 - .L_198)
.L_198:
        /*000c*/ 	.word	0x00000000
        /*0010*/ 	.short	0x0005
        /*0012*/ 	.short	0x0020
        /*0014*/ 	.byte	0x00, 0xf0, 0x11, 0x00


	//----- nvinfo : EIATTR_KPARAM_INFO
	.align		4
.L_199:
        /*0018*/ 	.byte	0x04, 0x17
        /*001a*/ 	.short	(.L_201 - .L_200)
.L_200:
        /*001c*/ 	.word	0x00000000
        /*0020*/ 	.short	0x0004
        /*0022*/ 	.short	0x001c
        /*0024*/ 	.byte	0x00, 0xf0, 0x11, 0x00


	//----- nvinfo : EIATTR_KPARAM_INFO
	.align		4
.L_201:
        /*0028*/ 	.byte	0x04, 0x17
        /*002a*/ 	.short	(.L_203 - .L_202)
.L_202:
        /*002c*/ 	.word	0x00000000
        /*0030*/ 	.short	0x0003
        /*0032*/ 	.short	0x0018
        /*0034*/ 	.byte	0x00, 0xf0, 0x11, 0x00


	//----- nvinfo : EIATTR_KPARAM_INFO
	.align		4
.L_203:
        /*0038*/ 	.byte	0x04, 0x17
        /*003a*/ 	.short	(.L_205 - .L_204)
.L_204:
        /*003c*/ 	.word	0x00000000
        /*0040*/ 	.short	0x0002
        /*0042*/ 	.short	0x0010
        /*0044*/ 	.byte	0x00, 0xf5, 0x21, 0x00


	//----- nvinfo : EIATTR_KPARAM_INFO
	.align		4
.L_205:
        /*0048*/ 	.byte	0x04, 0x17
        /*004a*/ 	.short	(.L_207 - .L_206)
.L_206:
        /*004c*/ 	.word	0x00000000
        /*0050*/ 	.short	0x0001
        /*0052*/ 	.short	0x0008
        /*0054*/ 	.byte	0x00, 0xf5, 0x21, 0x00


	//----- nvinfo : EIATTR_KPARAM_INFO
	.align		4
.L_207:
        /*0058*/ 	.byte	0x04, 0x17
        /*005a*/ 	.short	(.L_209 - .L_208)
.L_208:
        /*005c*/ 	.word	0x00000000
        /*0060*/ 	.short	0x0000
        /*0062*/ 	.short	0x0000
        /*0064*/ 	.byte	0x00, 0xf5, 0x21, 0x00


	//----- nvinfo : EIATTR_SPARSE_MMA_MASK
	.align		4
.L_209:
        /*0068*/ 	.byte	0x03, 0x50
        /*006a*/ 	.short	0x0000


	//----- nvinfo : EIATTR_MAXREG_COUNT
	.align		4
        /*006c*/ 	.byte	0x03, 0x1b
        /*006e*/ 	.short	0x00ff


	//----- nvinfo : EIATTR_MERCURY_ISA_VERSION
	.align		4
        /*0070*/ 	.byte	0x03, 0x5f
        /*0072*/ 	.short	0x0101


	//----- nvinfo : EIATTR_VRC_CTA_INIT_COUNT
	.align		4
        /*0074*/ 	.byte	0x02, 0x4a
	.zero		1
	.zero		1


	//----- nvinfo : EIATTR_EXIT_INSTR_OFFSETS
	.align		4
        /*0078*/ 	.byte	0x04, 0x1c
        /*007a*/ 	.short	(.L_211 - .L_210)


	//   ....[0]....
.L_210:
        /*007c*/ 	.word	0x000015b0


	//----- nvinfo : EIATTR_CRS_STACK_SIZE
	.align		4
.L_211:
        /*0080*/ 	.byte	0x04, 0x1e
        /*0082*/ 	.short	(.L_213 - .L_212)
.L_212:
        /*0084*/ 	.word	0x00000000


	//----- nvinfo : EIATTR_CBANK_PARAM_SIZE
	.align		4
.L_213:
        /*0088*/ 	.byte	0x03, 0x19
        /*008a*/ 	.short	0x0024


	//----- nvinfo : EIATTR_PARAM_CBANK
	.align		4
        /*008c*/ 	.byte	0x04, 0x0a
        /*008e*/ 	.short	(.L_215 - .L_214)
	.align		4
.L_214:
        /*0090*/ 	.word	index@(.nv.constant0._Z15kernel_argmax_cIfEvPKT_PS0_S3_iii)
        /*0094*/ 	.short	0x0380
        /*0096*/ 	.short	0x0024


	//----- nvinfo : EIATTR_SW_WAR
	.align		4
.L_215:
        /*0098*/ 	.byte	0x04, 0x36
        /*009a*/ 	.short	(.L_217 - .L_216)
.L_216:
        /*009c*/ 	.word	0x00000008
.L_217:


//--------------------- .nv.info._Z19kernel_backward_dprIfEvPT_S1_S1_S1_S1_iiiii --------------------------
	.section	.nv.info._Z19kernel_backward_dprIfEvPT_S1_S1_S1_S1_iiiii,"",@"SHT_CUDA_INFO"
	.sectionflags	@""
	.align	4


	//----- nvinfo : EIATTR_CUDA_API_VERSION
	.align		4
        /*0000*/ 	.byte	0x04, 0x37
        /*0002*/ 	.short	(.L_219 - .L_218)
.L_218:
        /*0004*/ 	.word	0x00000082


	//----- nvinfo : EIATTR_KPARAM_INFO
	.align		4
.L_219:
        /*0008*/ 	.byte	0x04, 0x17
        /*000a*/ 	.short	(.L_221 - .L_220)
.L_220:
        /*000c*/ 	.word	0x00000000
        /*0010*/ 	.short	0x0009
        /*0012*/ 	.short	0x0038
        /*0014*/ 	.byte	0x00, 0xf0, 0x11, 0x00


	//----- nvinfo : EIATTR_KPARAM_INFO
	.align		4
.L_221:
        /*0018*/ 	.byte	0x04, 0x17
        /*001a*/ 	.short	(.L_223 - .L_222)
.L_222:
        /*001c*/ 	.word	0x00000000
        /*0020*/ 	.short	0x0008
        /*0022*/ 	.short	0x0034
        /*0024*/ 	.byte	0x00, 0xf0, 0x11, 0x00


	//----- nvinfo : EIATTR_KPARAM_INFO
	.align		4
.L_223:
        /*0028*/ 	.byte	0x04, 0x17
        /*002a*/ 	.short	(.L_225 - .L_224)
.L_224:
        /*002c*/ 	.word	0x00000000
        /*0030*/ 	.short	0x0007
        /*0032*/ 	.short	0x0030
        /*0034*/ 	.byte	0x00, 0xf0, 0x11, 0x00


	//----- nvinfo : EIATTR_KPARAM_INFO
	.align		4
.L_225:
        /*0038*/ 	.byte	0x04, 0x17
        /*003a*/ 	.short	(.L_227 - .L_226)
.L_226:
        /*003c*/ 	.word	0x00000000
        /*0040*/ 	.short	0x0006
        /*0042*/ 	.short	0x002c
        /*0044*/ 	.byte	0x00, 0xf0, 0x11, 0x00


	//----- nvinfo : EIATTR_KPARAM_INFO
	.align		4
.L_227:
        /*0048*/ 	.byte	0x04, 0x17
        /*004a*/ 	.short	(.L_229 - .L_228)
.L_228:
        /*004c*/ 	.word	0x00000000
        /*0050*/ 	.short	0x0005
        /*0052*/ 	.short	0x0028
        /*0054*/ 	.byte	0x00, 0xf0, 0x11, 0x00


	//----- nvinfo : EIATTR_KPARAM_INFO
	.align		4
.L_229:
        /*0058*/ 	.byte	0x04, 0x17
        /*005a*/ 	.short	(.L_231 - .L_230)
.L_230:
        /*005c*/ 	.word	0x00000000
        /*0060*/ 	.short	0x0004
        /*0062*/ 	.short	0x0020
        /*0064*/ 	.byte	0x00, 0xf5, 0x21, 0x00


	//----- nvinfo : EIATTR_KPARAM_INFO
	.align		4
.L_231:
        /*0068*/ 	.byte	0x04, 0x17
        /*006a*/ 	.short	(.L_233 - .L_232)
.L_232:
        /*006c*/ 	.word	0x00000000
        /*0070*/ 	.short	0x0003
        /*0072*/ 	.short	0x0018
        /*0074*/ 	.byte	0x00, 0xf5, 0x21, 0x00


	//----- nvinfo : EIATTR_KPARAM_INFO
	.align		4
.L_233:
        /*0078*/ 	.byte	0x04, 0x17
        /*007a*/ 	.short	(.L_235 - .L_234)
.L_234:
        /*007c*/ 	.word	0x00000000
        /*0080*/ 	.short	0x0002
        /*0082*/ 	.short	0x0010
        /*0084*/ 	.byte	0x00, 0xf5, 0x21, 0x00


	//----- nvinfo : EIATTR_KPARAM_INFO
	.align		4
.L_235:
        /*0088*/ 	.byte	0x04, 0x17
        /*008a*/ 	.short	(.L_237 - .L_236)
.L_236:
        /*008c*/ 	.word	0x00000000
        /*0090*/ 	.short	0x0001
        /*0092*/ 	.short	0x0008
        /*0094*/ 	.byte	0x00, 0xf5, 0x21, 0x00


	//----- nvinfo : EIATTR_KPARAM_INFO
	.align		4
.L_237:
        /*0098*/ 	.byte	0x04, 0x17
        /*009a*/ 	.short	(.L_239 - .L_238)
.L_238:
        /*009c*/ 	.word	0x00000000
        /*00a0*/ 	.short	0x0000
        /*00a2*/ 	.short	0x0000
        /*00a4*/ 	.byte	0x00, 0xf5, 0x21, 0x00


	//----- nvinfo : EIATTR_SPARSE_MMA_MASK
	.align		4
.L_239:
        /*00a8*/ 	.byte	0x03, 0x50
        /*00aa*/ 	.short	0x0000


	//----- nvinfo : EIATTR_MAXREG_COUNT
	.align		4
        /*00ac*/ 	.byte	0x03, 0x1b
        /*00ae*/ 	.short	0x00ff


	//----- nvinfo : EIATTR_MERCURY_ISA_VERSION
	.align		4
        /*00b0*/ 	.byte	0x03, 0x5f
        /*00b2*/ 	.short	0x0101


	//----- nvinfo : EIATTR_VRC_CTA_INIT_COUNT
	.align		4
        /*00b4*/ 	.byte	0x02, 0x4a
	.zero		1
	.zero		1


	//----- nvinfo : EIATTR_EXIT_INSTR_OFFSETS
	.align		4
        /*00b8*/ 	.byte	0x04, 0x1c
        /*00ba*/ 	.short	(.L_241 - .L_240)


	//   ....[0]....
.L_240:
        /*00bc*/ 	.word	0x00000050


	//   ....[1]....
        /*00c0*/ 	.word	0x00000880


	//----- nvinfo : EIATTR_CBANK_PARAM_SIZE
	.align		4
.L_241:
        /*00c4*/ 	.byte	0x03, 0x19
        /*00c6*/ 	.short	0x003c


	//----- nvinfo : EIATTR_PARAM_CBANK
	.align		4
        /*00c8*/ 	.byte	0x04, 0x0a
        /*00ca*/ 	.short	(.L_243 - .L_242)
	.align		4
.L_242:
        /*00cc*/ 	.word	index@(.nv.constant0._Z19kernel_backward_dprIfEvPT_S1_S1_S1_S1_iiiii)
        /*00d0*/ 	.short	0x0380
        /*00d2*/ 	.short	0x003c


	//----- nvinfo : EIATTR_SW_WAR
	.align		4
.L_243:
        /*00d4*/ 	.byte	0x04, 0x36
        /*00d6*/ 	.short	(.L_245 - .L_244)
.L_244:
        /*00d8*/ 	.word	0x00000008
.L_245:


//--------------------- .nv.info._Z19kernel_backward_cprIfEvPT_S1_S1_S1_S1_iiiii --------------------------
	.section	.nv.info._Z19kernel_backward_cprIfEvPT_S1_S1_S1_S1_iiiii,"",@"SHT_CUDA_INFO"
	.sectionflags	@""
	.align	4


	//----- nvinfo : EIATTR_CUDA_API_VERSION
	.align		4
        /*0000*/ 	.byte	0x04, 0x37
        /*0002*/ 	.short	(.L_247 - .L_246)
.L_246:
        /*0004*/ 	.word	0x00000082


	//----- nvinfo : EIATTR_KPARAM_INFO
	.align		4
.L_247:
        /*0008*/ 	.byte	0x04, 0x17
        /*000a*/ 	.short	(.L_249 - .L_248)
.L_248:
        /*000c*/ 	.word	0x00000000
        /*0010*/ 	.short	0x0009
        /*0012*/ 	.short	0x0038
        /*0014*/ 	.byte	0x00, 0xf0, 0x11, 0x00


	//----- nvinfo : EIATTR_KPARAM_INFO
	.align		4
.L_249:
        /*0018*/ 	.byte	0x04, 0x17
        /*001a*/ 	.short	(.L_251 - .L_250)
.L_250:
        /*001c*/ 	.word	0x00000000
        /*0020*/ 	.short	0x0008
        /*0022*/ 	.short	0x0034
        /*0024*/ 	.byte	0x00, 0xf0, 0x11, 0x00


	//----- nvinfo : EIATTR_KPARAM_INFO
	.align		4
.L_251:
        /*0028*/ 	.byte	0x04, 0x17
        /*002a*/ 	.short	(.L_253 - .L_252)
.L_252:
        /*002c*/ 	.word	0x00000000
        /*0030*/ 	.short	0x0007
        /*0032*/ 	.short	0x0030
        /*0034*/ 	.byte	0x00, 0xf0, 0x11, 0x00


	//----- nvinfo : EIATTR_KPARAM_INFO
	.align		4
.L_253:
        /*0038*/ 	.byte	0x04, 0x17
        /*003a*/ 	.short	(.L_255 - .L_254)
.L_254:
        /*003c*/ 	.word	0x00000000
        /*0040*/ 	.short	0x0006
        /*0042*/ 	.short	0x002c
        /*0044*/ 	.byte	0x00, 0xf0, 0x11, 0x00


	//----- nvinfo : EIATTR_KPARAM_INFO
	.align		4
.L_255:
        /*0048*/ 	.byte	0x04, 0x17
        /*004a*/ 	.short	(.L_257 - .L_256)
.L_256:
        /*004c*/ 	.word	0x00000000
        /*0050*/ 	.short	0x0005
        /*0052*/ 	.short	0x0028
        /*0054*/ 	.byte	0x00, 0xf0, 0x11, 0x00


	//----- nvinfo : EIATTR_KPARAM_INFO
	.align		4
.L_257:
        /*0058*/ 	.byte	0x04, 0x17
        /*005a*/ 	.short	(.L_259 - .L_258)
.L_258:
        /*005c*/ 	.word	0x00000000
        /*0060*/ 	.short	0x0004
        /*0062*/ 	.short	0x0020
        /*0064*/ 	.byte	0x00, 0xf5, 0x21, 0x00


	//----- nvinfo : EIATTR_KPARAM_INFO
	.align		4
.L_259:
        /*0068*/ 	.byte	0x04, 0x17
        /*006a*/ 	.short	(.L_261 - .L_260)
.L_260:
        /*006c*/ 	.word	0x00000000
        /*0070*/ 	.short	0x0003
        /*0072*/ 	.short	0x0018
        /*0074*/ 	.byte	0x00, 0xf5, 0x21, 0x00


	//----- nvinfo : EIATTR_KPARAM_INFO
	.align		4
.L_261:
        /*0078*/ 	.byte	0x04, 0x17
        /*007a*/ 	.short	(.L_263 - .L_262)
.L_262:
        /*007c*/ 	.word	0x00000000
        /*0080*/ 	.short	0x0002
        /*0082*/ 	.short	0x0010
        /*0084*/ 	.byte	0x00, 0xf5, 0x21, 0x00


	//----- nvinfo : EIATTR_KPARAM_INFO
	.align		4
.L_263:
        /*0088*/ 	.byte	0x04, 0x17
        /*008a*/ 	.short	(.L_265 - .L_264)
.L_264:
        /*008c*/ 	.word	0x00000000
        /*0090*/ 	.short	0x0001
        /*0092*/ 	.short	0x0008
        /*0094*/ 	.byte	0x00, 0xf5, 0x21, 0x00


	//----- nvinfo : EIATTR_KPARAM_INFO
	.align		4
.L_265:
        /*0098*/ 	.byte	0x04, 0x17
        /*009a*/ 	.short	(.L_267 - .L_266)
.L_266:
        /*009c*/ 	.word	0x00000000
        /*00a0*/ 	.short	0x0000
        /*00a2*/ 	.short	0x0000
        /*00a4*/ 	.byte	0x00, 0xf5, 0x21, 0x00


	//----- nvinfo : EIATTR_SPARSE_MMA_MASK
	.align		4
.L_267:
        /*00a8*/ 	.byte	0x03, 0x50
        /*00aa*/ 	.short	0x0000


	//----- nvinfo : EIATTR_MAXREG_COUNT
	.align		4
        /*00ac*/ 	.byte	0x03, 0x1b
        /*00ae*/ 	.short	0x00ff


	//----- nvinfo : EIATTR_MERCURY_ISA_VERSION
	.align		4
        /*00b0*/ 	.byte	0x03, 0x5f
        /*00b2*/ 	.short	0x0101


	//----- nvinfo : EIATTR_VRC_CTA_INIT_COUNT
	.align		4
        /*00b4*/ 	.byte	0x02, 0x4a
	.zero		1
	.zero		1


	//----- nvinfo : EIATTR_EXIT_INSTR_OFFSETS
	.align		4
        /*00b8*/ 	.byte	0x04, 0x1c
        /*00ba*/ 	.short	(.L_269 - .L_268)


	//   ....[0]....
.L_268:
        /*00bc*/ 	.word	0x00000050


	//   ....[1]....
        /*00c0*/ 	.word	0x00000460


	//----- nvinfo : EIATTR_CBANK_PARAM_SIZE
	.align		4
.L_269:
        /*00c4*/ 	.byte	0x03, 0x19
        /*00c6*/ 	.short	0x003c


	//----- nvinfo : EIATTR_PARAM_CBANK
	.align		4
        /*00c8*/ 	.byte	0x04, 0x0a
        /*00ca*/ 	.short	(.L_271 - .L_270)
	.align		4
.L_270:
        /*00cc*/ 	.word	index@(.nv.constant0._Z19kernel_backward_cprIfEvPT_S1_S1_S1_S1_iiiii)
        /*00d0*/ 	.short	0x0380
        /*00d2*/ 	.short	0x003c


	//----- nvinfo : EIATTR_SW_WAR
	.align		4
.L_271:
        /*00d4*/ 	.byte	0x04, 0x36
        /*00d6*/ 	.short	(.L_273 - .L_272)
.L_272:
        /*00d8*/ 	.word	0x00000008
.L_273:


//--------------------- .nv.info._Z15kernel_backwardIfEvPT_S1_S1_S1_S1_iiiii --------------------------
	.section	.nv.info._Z15kernel_backwardIfEvPT_S1_S1_S1_S1_iiiii,"",@"SHT_CUDA_INFO"
	.sectionflags	@""
	.align	4


	//----- nvinfo : EIATTR_CUDA_API_VERSION
	.align		4
        /*0000*/ 	.byte	0x04, 0x37
        /*0002*/ 	.short	(.L_275 - .L_274)
.L_274:
        /*0004*/ 	.word	0x00000082


	//----- nvinfo : EIATTR_KPARAM_INFO
	.align		4
.L_275:
        /*0008*/ 	.byte	0x04, 0x17
        /*000a*/ 	.short	(.L_277 - .L_276)
.L_276:
        /*000c*/ 	.word	0x00000000
        /*0010*/ 	.short	0x0009
        /*0012*/ 	.short	0x0038
        /*0014*/ 	.byte	0x00, 0xf0, 0x11, 0x00


	//----- nvinfo : EIATTR_KPARAM_INFO
	.align		4
.L_277:
        /*0018*/ 	.byte	0x04, 0x17
        /*001a*/ 	.short	(.L_279 - .L_278)
.L_278:
        /*001c*/ 	.word	0x00000000
        /*0020*/ 	.short	0x0008
        /*0022*/ 	.short	0x0034
        /*0024*/ 	.byte	0x00, 0xf0, 0x11, 0x00


	//----- nvinfo : EIATTR_KPARAM_INFO
	.align		4
.L_279:
        /*0028*/ 	.byte	0x04, 0x17
        /*002a*/ 	.short	(.L_281 - .L_280)
.L_280:
        /*002c*/ 	.word	0x00000000
        /*0030*/ 	.short	0x0007
        /*0032*/ 	.short	0x0030
        /*0034*/ 	.byte	0x00, 0xf0, 0x11, 0x00


	//----- nvinfo : EIATTR_KPARAM_INFO
	.align		4
.L_281:
        /*0038*/ 	.byte	0x04, 0x17
        /*003a*/ 	.short	(.L_283 - .L_282)
.L_282:
        /*003c*/ 	.word	0x00000000
        /*0040*/ 	.short	0x0006
        /*0042*/ 	.short	0x002c
        /*0044*/ 	.byte	0x00, 0xf0, 0x11, 0x00


	//----- nvinfo : EIATTR_KPARAM_INFO
	.align		4
.L_283:
        /*0048*/ 	.byte	0x04, 0x17
        /*004a*/ 	.short	(.L_285 - .L_284)
.L_284:
        /*004c*/ 	.word	0x00000000
        /*0050*/ 	.short	0x0005
        /*0052*/ 	.short	0x0028
        /*0054*/ 	.byte	0x00, 0xf0, 0x11, 0x00


	//----- nvinfo : EIATTR_KPARAM_INFO
	.align		4
.L_285:
        /*0058*/ 	.byte	0x04, 0x17
        /*005a*/ 	.short	(.L_287 - .L_286)
.L_286:
        /*005c*/ 	.word	0x00000000
        /*0060*/ 	.short	0x0004
        /*0062*/ 	.short	0x0020
        /*0064*/ 	.byte	0x00, 0xf5, 0x21, 0x00


	//----- nvinfo : EIATTR_KPARAM_INFO
	.align		4
.L_287:
        /*0068*/ 	.byte	0x04, 0x17
        /*006a*/ 	.short	(.L_289 - .L_288)
.L_288:
        /*006c*/ 	.word	0x00000000
        /*0070*/ 	.short	0x0003
        /*0072*/ 	.short	0x0018
        /*0074*/ 	.byte	0x00, 0xf5, 0x21, 0x00


	//----- nvinfo : EIATTR_KPARAM_INFO
	.align		4
.L_289:
        /*0078*/ 	.byte	0x04, 0x17
        /*007a*/ 	.short	(.L_291 - .L_290)
.L_290:
        /*007c*/ 	.word	0x00000000
        /*0080*/ 	.short	0x0002
        /*0082*/ 	.short	0x0010
        /*0084*/ 	.byte	0x00, 0xf5, 0x21, 0x00


	//----- nvinfo : EIATTR_KPARAM_INFO
	.align		4
.L_291:
        /*0088*/ 	.byte	0x04, 0x17
        /*008a*/ 	.short	(.L_293 - .L_292)
.L_292:
        /*008c*/ 	.word	0x00000000
        /*0090*/ 	.short	0x0001
        /*0092*/ 	.short	0x0008
        /*0094*/ 	.byte	0x00, 0xf5, 0x21, 0x00


	//----- nvinfo : EIATTR_KPARAM_INFO
	.align		4
.L_293:
        /*0098*/ 	.byte	0x04, 0x17
        /*009a*/ 	.short	(.L_295 - .L_294)
.L_294:
        /*009c*/ 	.word	0x00000000
        /*00a0*/ 	.short	0x0000
        /*00a2*/ 	.short	0x0000
        /*00a4*/ 	.byte	0x00, 0xf5, 0x21, 0x00


	//----- nvinfo : EIATTR_SPARSE_MMA_MASK
	.align		4
.L_295:
        /*00a8*/ 	.byte	0x03, 0x50
        /*00aa*/ 	.short	0x0000


	//----- nvinfo : EIATTR_MAXREG_COUNT
	.align		4
        /*00ac*/ 	.byte	0x03, 0x1b
        /*00ae*/ 	.short	0x00ff


	//----- nvinfo : EIATTR_MERCURY_ISA_VERSION
	.align		4
        /*00b0*/ 	.byte	0x03, 0x5f
        /*00b2*/ 	.short	0x0101


	//----- nvinfo : EIATTR_VRC_CTA_INIT_COUNT
	.align		4
        /*00b4*/ 	.byte	0x02, 0x4a
	.zero		1
	.zero		1


	//----- nvinfo : EIATTR_EXIT_INSTR_OFFSETS
	.align		4
        /*00b8*/ 	.byte	0x04, 0x1c
        /*00ba*/ 	.short	(.L_297 - .L_296)


	//   ....[0]....
.L_296:
        /*00bc*/ 	.word	0x00000070


	//   ....[1]....
        /*00c0*/ 	.word	0x00001b40


	//----- nvinfo : EIATTR_CBANK_PARAM_SIZE
	.align		4
.L_297:
        /*00c4*/ 	.byte	0x03, 0x19
        /*00c6*/ 	.short	0x003c


	//----- nvinfo : EIATTR_PARAM_CBANK
	.align		4
        /*00c8*/ 	.byte	0x04, 0x0a
        /*00ca*/ 	.short	(.L_299 - .L_298)
	.align		4
.L_298:
        /*00cc*/ 	.word	index@(.nv.constant0._Z15kernel_backwardIfEvPT_S1_S1_S1_S1_iiiii)
        /*00d0*/ 	.short	0x0380
        /*00d2*/ 	.short	0x003c


	//----- nvinfo : EIATTR_SW_WAR
	.align		4
.L_299:
        /*00d4*/ 	.byte	0x04, 0x36
        /*00d6*/ 	.short	(.L_301 - .L_300)
.L_300:
        /*00d8*/ 	.word	0x00000008
.L_301:


//--------------------- .nv.info._Z21kernel_backward_closeIfEvPKT_PS0_S3_S3_S3_iiiii --------------------------
	.section	.nv.info._Z21kernel_backward_closeIfEvPKT_PS0_S3_S3_S3_iiiii,"",@"SHT_CUDA_INFO"
	.sectionflags	@""
	.align	4


	//----- nvinfo : EIATTR_CUDA_API_VERSION
	.align		4
        /*0000*/ 	.byte	0x04, 0x37
        /*0002*/ 	.short	(.L_303 - .L_302)
.L_302:
        /*0004*/ 	.word	0x00000082


	//----- nvinfo : EIATTR_KPARAM_INFO
	.align		4
.L_303:
        /*0008*/ 	.byte	0x04, 0x17
        /*000a*/ 	.short	(.L_305 - .L_304)
.L_304:
        /*000c*/ 	.word	0x00000000
        /*0010*/ 	.short	0x0009
        /*0012*/ 	.short	0x0038
        /*0014*/ 	.byte	0x00, 0xf0, 0x11, 0x00


	//----- nvinfo : EIATTR_KPARAM_INFO
	.align		4
.L_305:
        /*0018*/ 	.byte	0x04, 0x17
        /*001a*/ 	.short	(.L_307 - .L_306)
.L_306:
        /*001c*/ 	.word	0x00000000
        /*0020*/ 	.short	0x0008
        /*0022*/ 	.short	0x0034
        /*0024*/ 	.byte	0x00, 0xf0, 0x11, 0x00


	//----- nvinfo : EIATTR_KPARAM_INFO
	.align		4
.L_307:
        /*0028*/ 	.byte	0x04, 0x17
        /*002a*/ 	.short	(.L_309 - .L_308)
.L_308:
        /*002c*/ 	.word	0x00000000
        /*0030*/ 	.short	0x0007
        /*0032*/ 	.short	0x0030
        /*0034*/ 	.byte	0x00, 0xf0, 0x11, 0x00


	//----- nvinfo : EIATTR_KPARAM_INFO
	.align		4
.L_309:
        /*0038*/ 	.byte	0x04, 0x17
        /*003a*/ 	.short	(.L_311 - .L_310)
.L_310:
        /*003c*/ 	.word	0x00000000
        /*0040*/ 	.short	0x0006
        /*0042*/ 	.short	0x002c
        /*0044*/ 	.byte	0x00, 0xf0, 0x11, 0x00


	//----- nvinfo : EIATTR_KPARAM_INFO
	.align		4
.L_311:
        /*0048*/ 	.byte	0x04, 0x17
        /*004a*/ 	.short	(.L_313 - .L_312)
.L_312:
        /*004c*/ 	.word	0x00000000
        /*0050*/ 	.short	0x0005
        /*0052*/ 	.short	0x0028
        /*0054*/ 	.byte	0x00, 0xf0, 0x11, 0x00


	//----- nvinfo : EIATTR_KPARAM_INFO
	.align		4
.L_313:
        /*0058*/ 	.byte	0x04, 0x17
        /*005a*/ 	.short	(.L_315 - .L_314)
.L_314:
        /*005c*/ 	.word	0x00000000
        /*0060*/ 	.short	0x0004
        /*0062*/ 	.short	0x0020
        /*0064*/ 	.byte	0x00, 0xf5, 0x21, 0x00


	//----- nvinfo : EIATTR_KPARAM_INFO
	.align		4
.L_315:
        /*0068*/ 	.byte	0x04, 0x17
        /*006a*/ 	.short	(.L_317 - .L_316)
.L_316:
        /*006c*/ 	.word	0x00000000
        /*0070*/ 	.short	0x0003
        /*0072*/ 	.short	0x0018
        /*0074*/ 	.byte	0x00, 0xf5, 0x21, 0x00


	//----- nvinfo : EIATTR_KPARAM_INFO
	.align		4
.L_317:
        /*0078*/ 	.byte	0x04, 0x17
        /*007a*/ 	.short	(.L_319 - .L_318)
.L_318:
        /*007c*/ 	.word	0x00000000
        /*0080*/ 	.short	0x0002
        /*0082*/ 	.short	0x0010
        /*0084*/ 	.byte	0x00, 0xf5, 0x21, 0x00


	//----- nvinfo : EIATTR_KPARAM_INFO
	.align		4
.L_319:
        /*0088*/ 	.byte	0x04, 0x17
        /*008a*/ 	.short	(.L_321 - .L_320)
.L_320:
        /*008c*/ 	.word	0x00000000
        /*0090*/ 	.short	0x0001
        /*0092*/ 	.short	0x0008
        /*0094*/ 	.byte	0x00, 0xf5, 0x21, 0x00


	//----- nvinfo : EIATTR_KPARAM_INFO
	.align		4
.L_321:
        /*0098*/ 	.byte	0x04, 0x17
        /*009a*/ 	.short	(.L_323 - .L_322)
.L_322:
        /*009c*/ 	.word	0x00000000
        /*00a0*/ 	.short	0x0000
        /*00a2*/ 	.short	0x0000
        /*00a4*/ 	.byte	0x00, 0xf5, 0x21, 0x00


	//----- nvinfo : EIATTR_SPARSE_MMA_MASK
	.align		4
.L_323:
        /*00a8*/ 	.byte	0x03, 0x50
        /*00aa*/ 	.short	0x0000


	//----- nvinfo : EIATTR_MAXREG_COUNT
	.align		4
        /*00ac*/ 	.byte	0x03, 0x1b
        /*00ae*/ 	.short	0x00ff


	//----- nvinfo : EIATTR_MERCURY_ISA_VERSION
	.align		4
        /*00b0*/ 	.byte	0x03, 0x5f
        /*00b2*/ 	.short	0x0101


	//----- nvinfo : EIATTR_VRC_CTA_INIT_COUNT
	.align		4
        /*00b4*/ 	.byte	0x02, 0x4a
	.zero		1
	.zero		1


	//----- nvinfo : EIATTR_EXIT_INSTR_OFFSETS
	.align		4
        /*00b8*/ 	.byte	0x04, 0x1c
        /*00ba*/ 	.short	(.L_325 - .L_324)


	//   ....[0]....
.L_324:
        /*00bc*/ 	.word	0x00000070


	//   ....[1]....
        /*00c0*/ 	.word	0x00001c20


	//----- nvinfo : EIATTR_CBANK_PARAM_SIZE
	.align		4
.L_325:
        /*00c4*/ 	.byte	0x03, 0x19
        /*00c6*/ 	.short	0x003c


	//----- nvinfo : EIATTR_PARAM_CBANK
	.align		4
        /*00c8*/ 	.byte	0x04, 0x0a
        /*00ca*/ 	.short	(.L_327 - .L_326)
	.align		4
.L_326:
        /*00cc*/ 	.word	index@(.nv.constant0._Z21kernel_backward_closeIfEvPKT_PS0_S3_S3_S3_iiiii)
        /*00d0*/ 	.short	0x0380
        /*00d2*/ 	.short	0x003c


	//----- nvinfo : EIATTR_SW_WAR
	.align		4
.L_327:
        /*00d4*/ 	.byte	0x04, 0x36
        /*00d6*/ 	.short	(.L_329 - .L_328)
.L_328:
        /*00d8*/ 	.word	0x00000008
.L_329:


//--------------------- .nv.info._Z19kernel_backward_cmrIfEvPT_S1_S1_S1_iiiiii --------------------------
	.section	.nv.info._Z19kernel_backward_cmrIfEvPT_S1_S1_S1_iiiiii,"",@"SHT_CUDA_INFO"
	.sectionflags	@""
	.align	4


	//----- nvinfo : EIATTR_CUDA_API_VERSION
	.align		4
        /*0000*/ 	.byte	0x04, 0x37
        /*0002*/ 	.short	(.L_331 - .L_330)
.L_330:
        /*0004*/ 	.word	0x00000082


	//----- nvinfo : EIATTR_KPARAM_INFO
	.align		4
.L_331:
        /*0008*/ 	.byte	0x04, 0x17
        /*000a*/ 	.short	(.L_333 - .L_332)
.L_332:
        /*000c*/ 	.word	0x00000000
        /*0010*/ 	.short	0x0009
        /*0012*/ 	.short	0x0034
        /*0014*/ 	.byte	0x00, 0xf0, 0x11, 0x00


	//----- nvinfo : EIATTR_KPARAM_INFO
	.align		4
.L_333:
        /*0018*/ 	.byte	0x04, 0x17
        /*001a*/ 	.short	(.L_335 - .L_334)
.L_334:
        /*001c*/ 	.word	0x00000000
        /*0020*/ 	.short	0x0008
        /*0022*/ 	.short	0x0030
        /*0024*/ 	.byte	0x00, 0xf0, 0x11, 0x00


	//----- nvinfo : EIATTR_KPARAM_INFO
	.align		4
.L_335:
        /*0028*/ 	.byte	0x04, 0x17
        /*002a*/ 	.short	(.L_337 - .L_336)
.L_336:
        /*002c*/ 	.word	0x00000000
        /*0030*/ 	.short	0x0007
        /*0032*/ 	.short	0x002c
        /*0034*/ 	.byte	0x00, 0xf0, 0x11, 0x00


	//----- nvinfo : EIATTR_KPARAM_INFO
	.align		4
.L_337:
        /*0038*/ 	.byte	0x04, 0x17
        /*003a*/ 	.short	(.L_339 - .L_338)
.L_338:
        /*003c*/ 	.word	0x00000000
        /*0040*/ 	.short	0x0006
        /*0042*/ 	.short	0x0028
        /*0044*/ 	.byte	0x00, 0xf0, 0x11, 0x00


	//----- nvinfo : EIATTR_KPARAM_INFO
	.align		4
.L_339:
        /*0048*/ 	.byte	0x04, 0x17
        /*004a*/ 	.short	(.L_341 - .L_340)
.L_340:
        /*004c*/ 	.word	0x00000000
        /*0050*/ 	.short	0x0005
        /*0052*/ 	.short	0x0024
        /*0054*/ 	.byte	0x00, 0xf0, 0x11, 0x00


	//----- nvinfo : EIATTR_KPARAM_INFO
	.align		4
.L_341:
        /*0058*/ 	.byte	0x04, 0x17
        /*005a*/ 	.short	(.L_343 - .L_342)
.L_342:
        /*005c*/ 	.word	0x00000000
        /*0060*/ 	.short	0x0004
        /*0062*/ 	.short	0x0020
        /*0064*/ 	.byte	0x00, 0xf0, 0x11, 0x00


	//----- nvinfo : EIATTR_KPARAM_INFO
	.align		4
.L_343:
        /*0068*/ 	.byte	0x04, 0x17
        /*006a*/ 	.short	(.L_345 - .L_344)
.L_344:
        /*006c*/ 	.word	0x00000000
        /*0070*/ 	.short	0x0003
        /*0072*/ 	.short	0x0018
        /*0074*/ 	.byte	0x00, 0xf5, 0x21, 0x00


	//----- nvinfo : EIATTR_KPARAM_INFO
	.align		4
.L_345:
        /*0078*/ 	.byte	0x04, 0x17
        /*007a*/ 	.short	(.L_347 - .L_346)
.L_346:
        /*007c*/ 	.word	0x00000000
        /*0080*/ 	.short	0x0002
        /*0082*/ 	.short	0x0010
        /*0084*/ 	.byte	0x00, 0xf5, 0x21, 0x00


	//----- nvinfo : EIATTR_KPARAM_INFO
	.align		4
.L_347:
        /*0088*/ 	.byte	0x04, 0x17
        /*008a*/ 	.short	(.L_349 - .L_348)
.L_348:
        /*008c*/ 	.word	0x00000000
        /*0090*/ 	.short	0x0001
        /*0092*/ 	.short	0x0008
        /*0094*/ 	.byte	0x00, 0xf5, 0x21, 0x00


	//----- nvinfo : EIATTR_KPARAM_INFO
	.align		4
.L_349:
        /*0098*/ 	.byte	0x04, 0x17
        /*009a*/ 	.short	(.L_351 - .L_350)
.L_350:
        /*009c*/ 	.word	0x00000000
        /*00a0*/ 	.short	0x0000
        /*00a2*/ 	.short	0x0000
        /*00a4*/ 	.byte	0x00, 0xf5, 0x21, 0x00


	//----- nvinfo : EIATTR_SPARSE_MMA_MASK
	.align		4
.L_351:
        /*00a8*/ 	.byte	0x03, 0x50
        /*00aa*/ 	.short	0x0000


	//----- nvinfo : EIATTR_MAXREG_COUNT
	.align		4
        /*00ac*/ 	.byte	0x03, 0x1b
        /*00ae*/ 	.short	0x00ff


	//----- nvinfo : EIATTR_MERCURY_ISA_VERSION
	.align		4
        /*00b0*/ 	.byte	0x03, 0x5f
        /*00b2*/ 	.short	0x0101


	//----- nvinfo : EIATTR_VRC_CTA_INIT_COUNT
	.align		4
        /*00b4*/ 	.byte	0x02, 0x4a
	.zero		1
	.zero		1


	//----- nvinfo : EIATTR_EXIT_INSTR_OFFSETS
	.align		4
        /*00b8*/ 	.byte	0x04, 0x1c
        /*00ba*/ 	.short	(.L_353 - .L_352)


	//   ....[0]....
.L_352:
        /*00bc*/ 	.word	0x00000060


	//   ....[1]....
        /*00c0*/ 	.word	0x00000490


	//----- nvinfo : EIATTR_CBANK_PARAM_SIZE
	.align		4
.L_353:
        /*00c4*/ 	.byte	0x03, 0x19
        /*00c6*/ 	.short	0x0038


	//----- nvinfo : EIATTR_PARAM_CBANK
	.align		4
        /*00c8*/ 	.byte	0x04, 0x0a
        /*00ca*/ 	.short	(.L_355 - .L_354)
	.align		4
.L_354:
        /*00cc*/ 	.word	index@(.nv.constant0._Z19kernel_backward_cmrIfEvPT_S1_S1_S1_iiiiii)
        /*00d0*/ 	.short	0x0380
        /*00d2*/ 	.short	0x0038


	//----- nvinfo : EIATTR_SW_WAR
	.align		4
.L_355:
        /*00d4*/ 	.byte	0x04, 0x36
        /*00d6*/ 	.short	(.L_357 - .L_356)
.L_356:
        /*00d8*/ 	.word	0x00000008
.L_357:


//--------------------- .nv.info._Z19kernel_backward_dmrIfEvPT_S1_S1_S1_iiiiii --------------------------
	.section	.nv.info._Z19kernel_backward_dmrIfEvPT_S1_S1_S1_iiiiii,"",@"SHT_CUDA_INFO"
	.sectionflags	@""
	.align	4


	//----- nvinfo : EIATTR_CUDA_API_VERSION
	.align		4
        /*0000*/ 	.byte	0x04, 0x37
        /*0002*/ 	.short	(.L_359 - .L_358)
.L_358:
        /*0004*/ 	.word	0x00000082


	//----- nvinfo : EIATTR_KPARAM_INFO
	.align		4
.L_359:
        /*0008*/ 	.byte	0x04, 0x17
        /*000a*/ 	.short	(.L_361 - .L_360)
.L_360:
        /*000c*/ 	.word	0x00000000
        /*0010*/ 	.short	0x0009
        /*0012*/ 	.short	0x0034
        /*0014*/ 	.byte	0x00, 0xf0, 0x11, 0x00


	//----- nvinfo : EIATTR_KPARAM_INFO
	.align		4
.L_361:
        /*0018*/ 	.byte	0x04, 0x17
        /*001a*/ 	.short	(.L_363 - .L_362)
.L_362:
        /*001c*/ 	.word	0x00000000
        /*0020*/ 	.short	0x0008
        /*0022*/ 	.short	0x0030
        /*0024*/ 	.byte	0x00, 0xf0, 0x11, 0x00


	//----- nvinfo : EIATTR_KPARAM_INFO
	.align		4
.L_363:
        /*0028*/ 	.byte	0x04, 0x17
        /*002a*/ 	.short	(.L_365 - .L_364)
.L_364:
        /*002c*/ 	.word	0x00000000
        /*0030*/ 	.short	0x0007
        /*0032*/ 	.short	0x002c
        /*0034*/ 	.byte	0x00, 0xf0, 0x11, 0x00


	//----- nvinfo : EIATTR_KPARAM_INFO
	.align		4
.L_365:
        /*0038*/ 	.byte	0x04, 0x17
        /*003a*/ 	.short	(.L_367 - .L_366)
.L_366:
        /*003c*/ 	.word	0x00000000
        /*0040*/ 	.short	0x0006
        /*0042*/ 	.short	0x0028
        /*0044*/ 	.byte	0x00, 0xf0, 0x11, 0x00


	//----- nvinfo : EIATTR_KPARAM_INFO
	.align		4
.L_367:
        /*0048*/ 	.byte	0x04, 0x17
        /*004a*/ 	.short	(.L_369 - .L_368)
.L_368:
        /*004c*/ 	.word	0x00000000
        /*0050*/ 	.short	0x0005
        /*0052*/ 	.short	0x0024
        /*0054*/ 	.byte	0x00, 0xf0, 0x11, 0x00


	//----- nvinfo : EIATTR_KPARAM_INFO
	.align		4
.L_369:
        /*0058*/ 	.byte	0x04, 0x17
        /*005a*/ 	.short	(.L_371 - .L_370)
.L_370:
        /*005c*/ 	.word	0x00000000
        /*0060*/ 	.short	0x0004
        /*0062*/ 	.short	0x0020
        /*0064*/ 	.byte	0x00, 0xf0, 0x11, 0x00


	//----- nvinfo : EIATTR_KPARAM_INFO
	.align		4
.L_371:
        /*0068*/ 	.byte	0x04, 0x17
        /*006a*/ 	.short	(.L_373 - .L_372)
.L_372:
        /*006c*/ 	.word	0x00000000
        /*0070*/ 	.short	0x0003
        /*0072*/ 	.short	0x0018
        /*0074*/ 	.byte	0x00, 0xf5, 0x21, 0x00


	//----- nvinfo : EIATTR_KPARAM_INFO
	.align		4
.L_373:
        /*0078*/ 	.byte	0x04, 0x17
        /*007a*/ 	.short	(.L_375 - .L_374)
.L_374:
        /*007c*/ 	.word	0x00000000
        /*0080*/ 	.short	0x0002
        /*0082*/ 	.short	0x0010
        /*0084*/ 	.byte	0x00, 0xf5, 0x21, 0x00


	//----- nvinfo : EIATTR_KPARAM_INFO
	.align		4
.L_375:
        /*0088*/ 	.byte	0x04, 0x17
        /*008a*/ 	.short	(.L_377 - .L_376)
.L_376:
        /*008c*/ 	.word	0x00000000
        /*0090*/ 	.short	0x0001
        /*0092*/ 	.short	0x0008
        /*0094*/ 	.byte	0x00, 0xf5, 0x21, 0x00


	//----- nvinfo : EIATTR_KPARAM_INFO
	.align		4
.L_377:
        /*0098*/ 	.byte	0x04, 0x17
        /*009a*/ 	.short	(.L_379 - .L_378)
.L_378:
        /*009c*/ 	.word	0x00000000
        /*00a0*/ 	.short	0x0000
        /*00a2*/ 	.short	0x0000
        /*00a4*/ 	.byte	0x00, 0xf5, 0x21, 0x00


	//----- nvinfo : EIATTR_SPARSE_MMA_MASK
	.align		4
.L_379:
        /*00a8*/ 	.byte	0x03, 0x50
        /*00aa*/ 	.short	0x0000


	//----- nvinfo : EIATTR_MAXREG_COUNT
	.align		4
        /*00ac*/ 	.byte	0x03, 0x1b
        /*00ae*/ 	.short	0x00ff


	//----- nvinfo : EIATTR_MERCURY_ISA_VERSION
	.align		4
        /*00b0*/ 	.byte	0x03, 0x5f
        /*00b2*/ 	.short	0x0101


	//----- nvinfo : EIATTR_VRC_CTA_INIT_COUNT
	.align		4
        /*00b4*/ 	.byte	0x02, 0x4a
	.zero		1
	.zero		1


	//----- nvinfo : EIATTR_EXIT_INSTR_OFFSETS
	.align		4
        /*00b8*/ 	.byte	0x04, 0x1c
        /*00ba*/ 	.short	(.L_381 - .L_380)


	//   ....[0]....
.L_380:
        /*00bc*/ 	.word	0x00000060


	//   ....[1]....
        /*00c0*/ 	.word	0x000008b0


	//----- nvinfo : EIATTR_CBANK_PARAM_SIZE
	.align		4
.L_381:
        /*00c4*/ 	.byte	0x03, 0x19
        /*00c6*/ 	.short	0x0038


	//----- nvinfo : EIATTR_PARAM_CBANK
	.align		4
        /*00c8*/ 	.byte	0x04, 0x0a
        /*00ca*/ 	.short	(.L_383 - .L_382)
	.align		4
.L_382:
        /*00cc*/ 	.word	index@(.nv.constant0._Z19kernel_backward_dmrIfEvPT_S1_S1_S1_iiiiii)
        /*00d0*/ 	.short	0x0380
        /*00d2*/ 	.short	0x0038


	//----- nvinfo : EIATTR_SW_WAR
	.align		4
.L_383:
        /*00d4*/ 	.byte	0x04, 0x36
        /*00d6*/ 	.short	(.L_385 - .L_384)
.L_384:
        /*00d8*/ 	.word	0x00000008
.L_385:


//--------------------- .nv.info._Z18kernel_backward_d1IfEvPT_S1_S1_S1_S1_iiiii --------------------------
	.section	.nv.info._Z18kernel_backward_d1IfEvPT_S1_S1_S1_S1_iiiii,"",@"SHT_CUDA_INFO"
	.sectionflags	@""
	.align	4


	//----- nvinfo : EIATTR_CUDA_API_VERSION
	.align		4
        /*0000*/ 	.byte	0x04, 0x37
        /*0002*/ 	.short	(.L_387 - .L_386)
.L_386:
        /*0004*/ 	.word	0x00000082


	//----- nvinfo : EIATTR_KPARAM_INFO
	.align		4
.L_387:
        /*0008*/ 	.byte	0x04, 0x17
        /*000a*/ 	.short	(.L_389 - .L_388)
.L_388:
        /*000c*/ 	.word	0x00000000
        /*0010*/ 	.short	0x0009
        /*0012*/ 	.short	0x0038
        /*0014*/ 	.byte	0x00, 0xf0, 0x11, 0x00


	//----- nvinfo : EIATTR_KPARAM_INFO
	.align		4
.L_389:
        /*0018*/ 	.byte	0x04, 0x17
        /*001a*/ 	.short	(.L_391 - .L_390)
.L_390:
        /*001c*/ 	.word	0x00000000
        /*0020*/ 	.short	0x0008
        /*0022*/ 	.short	0x0034
        /*0024*/ 	.byte	0x00, 0xf0, 0x11, 0x00


	//----- nvinfo : EIATTR_KPARAM_INFO
	.align		4
.L_391:
        /*0028*/ 	.byte	0x04, 0x17
        /*002a*/ 	.short	(.L_393 - .L_392)
.L_392:
        /*002c*/ 	.word	0x00000000
        /*0030*/ 	.short	0x0007
        /*0032*/ 	.short	0x0030
        /*0034*/ 	.byte	0x00, 0xf0, 0x11, 0x00


	//----- nvinfo : EIATTR_KPARAM_INFO
	.align		4
.L_393:
        /*0038*/ 	.byte	0x04, 0x17
        /*003a*/ 	.short	(.L_395 - .L_394)
.L_394:
        /*003c*/ 	.word	0x00000000
        /*0040*/ 	.short	0x0006
        /*0042*/ 	.short	0x002c
        /*0044*/ 	.byte	0x00, 0xf0, 0x11, 0x00


	//----- nvinfo : EIATTR_KPARAM_INFO
	.align		4
.L_395:
        /*0048*/ 	.byte	0x04, 0x17
        /*004a*/ 	.short	(.L_397 - .L_396)
.L_396:
        /*004c*/ 	.word	0x00000000
        /*0050*/ 	.short	0x0005
        /*0052*/ 	.short	0x0028
        /*0054*/ 	.byte	0x00, 0xf0, 0x11, 0x00


	//----- nvinfo : EIATTR_KPARAM_INFO
	.align		4
.L_397:
        /*0058*/ 	.byte	0x04, 0x17
        /*005a*/ 	.short	(.L_399 - .L_398)
.L_398:
        /*005c*/ 	.word	0x00000000
        /*0060*/ 	.short	0x0004
        /*0062*/ 	.short	0x0020
        /*0064*/ 	.byte	0x00, 0xf5, 0x21, 0x00


	//----- nvinfo : EIATTR_KPARAM_INFO
	.align		4
.L_399:
        /*0068*/ 	.byte	0x04, 0x17
        /*006a*/ 	.short	(.L_401 - .L_400)
.L_400:
        /*006c*/ 	.word	0x00000000
        /*0070*/ 	.short	0x0003
        /*0072*/ 	.short	0x0018
        /*0074*/ 	.byte	0x00, 0xf5, 0x21, 0x00


	//----- nvinfo : EIATTR_KPARAM_INFO
	.align		4
.L_401:
        /*0078*/ 	.byte	0x04, 0x17
        /*007a*/ 	.short	(.L_403 - .L_402)
.L_402:
        /*007c*/ 	.word	0x00000000
        /*0080*/ 	.short	0x0002
        /*0082*/ 	.short	0x0010
        /*0084*/ 	.byte	0x00, 0xf5, 0x21, 0x00


	//----- nvinfo : EIATTR_KPARAM_INFO
	.align		4
.L_403:
        /*0088*/ 	.byte	0x04, 0x17
        /*008a*/ 	.short	(.L_405 - .L_404)
.L_404:
        /*008c*/ 	.word	0x00000000
        /*0090*/ 	.short	0x0001
        /*0092*/ 	.short	0x0008
        /*0094*/ 	.byte	0x00, 0xf5, 0x21, 0x00


	//----- nvinfo : EIATTR_KPARAM_INFO
	.align		4
.L_405:
        /*0098*/ 	.byte	0x04, 0x17
        /*009a*/ 	.short	(.L_407 - .L_406)
.L_406:
        /*009c*/ 	.word	0x00000000
        /*00a0*/ 	.short	0x0000
        /*00a2*/ 	.short	0x0000
        /*00a4*/ 	.byte	0x00, 0xf5, 0x21, 0x00


	//----- nvinfo : EIATTR_SPARSE_MMA_MASK
	.align		4
.L_407:
        /*00a8*/ 	.byte	0x03, 0x50
        /*00aa*/ 	.short	0x0000


	//----- nvinfo : EIATTR_MAXREG_COUNT
	.align		4
        /*00ac*/ 	.byte	0x03, 0x1b
        /*00ae*/ 	.short	0x00ff


	//----- nvinfo : EIATTR_MERCURY_ISA_VERSION
	.align		4
        /*00b0*/ 	.byte	0x03, 0x5f
        /*00b2*/ 	.short	0x0101


	//----- nvinfo : EIATTR_VRC_CTA_INIT_COUNT
	.align		4
        /*00b4*/ 	.byte	0x02, 0x4a
	.zero		1
	.zero		1


	//----- nvinfo : EIATTR_EXIT_INSTR_OFFSETS
	.align		4
        /*00b8*/ 	.byte	0x04, 0x1c
        /*00ba*/ 	.short	(.L_409 - .L_408)


	//   ....[0]....
.L_408:
        /*00bc*/ 	.word	0x00000290


	//   ....[1]....
        /*00c0*/ 	.word	0x000002c0


	//   ....[2]....
        /*00c4*/ 	.word	0x000008d0


	//----- nvinfo : EIATTR_CBANK_PARAM_SIZE
	.align		4
.L_409:
        /*00c8*/ 	.byte	0x03, 0x19
        /*00ca*/ 	.short	0x003c


	//----- nvinfo : EIATTR_PARAM_CBANK
	.align		4
        /*00cc*/ 	.byte	0x04, 0x0a
        /*00ce*/ 	.short	(.L_411 - .L_410)
	.align		4
.L_410:
        /*00d0*/ 	.word	index@(.nv.constant0._Z18kernel_backward_d1IfEvPT_S1_S1_S1_S1_iiiii)
        /*00d4*/ 	.short	0x0380
        /*00d6*/ 	.short	0x003c


	//----- nvinfo : EIATTR_SW_WAR
	.align		4
.L_411:
        /*00d8*/ 	.byte	0x04, 0x36
        /*00da*/ 	.short	(.L_413 - .L_412)
.L_412:
        /*00dc*/ 	.word	0x00000008
.L_413:


//--------------------- .nv.info._Z18kernel_backward_d2IfEvPKT_PS0_S3_S3_S3_iiiii --------------------------
	.section	.nv.info._Z18kernel_backward_d2IfEvPKT_PS0_S3_S3_S3_iiiii,"",@"SHT_CUDA_INFO"
	.sectionflags	@""
	.align	4


	//----- nvinfo : EIATTR_CUDA_API_VERSION
	.align		4
        /*0000*/ 	.byte	0x04, 0x37
        /*0002*/ 	.short	(.L_415 - .L_414)
.L_414:
        /*0004*/ 	.word	0x00000082


	//----- nvinfo : EIATTR_KPARAM_INFO
	.align		4
.L_415:
        /*0008*/ 	.byte	0x04, 0x17
        /*000a*/ 	.short	(.L_417 - .L_416)
.L_416:
        /*000c*/ 	.word	0x00000000
        /*0010*/ 	.short	0x0009
        /*0012*/ 	.short	0x0038
        /*0014*/ 	.byte	0x00, 0xf0, 0x11, 0x00


	//----- nvinfo : EIATTR_KPARAM_INFO
	.align		4
.L_417:
        /*0018*/ 	.byte	0x04, 0x17
        /*001a*/ 	.short	(.L_419 - .L_418)
.L_418:
        /*001c*/ 	.word	0x00000000
        /*0020*/ 	.short	0x0008
        /*0022*/ 	.short	0x0034
        /*0024*/ 	.byte	0x00, 0xf0, 0x11, 0x00


	//----- nvinfo : EIATTR_KPARAM_INFO
	.align		4
.L_419:
        /*0028*/ 	.byte	0x04, 0x17
        /*002a*/ 	.short	(.L_421 - .L_420)
.L_420:
        /*002c*/ 	.word	0x00000000
        /*0030*/ 	.short	0x0007
        /*0032*/ 	.short	0x0030
        /*0034*/ 	.byte	0x00, 0xf0, 0x11, 0x00


	//----- nvinfo : EIATTR_KPARAM_INFO
	.align		4
.L_421:
        /*0038*/ 	.byte	0x04, 0x17
        /*003a*/ 	.short	(.L_423 - .L_422)
.L_422:
        /*003c*/ 	.word	0x00000000
        /*0040*/ 	.short	0x0006
        /*0042*/ 	.short	0x002c
        /*0044*/ 	.byte	0x00, 0xf0, 0x11, 0x00


	//----- nvinfo : EIATTR_KPARAM_INFO
	.align		4
.L_423:
        /*0048*/ 	.byte	0x04, 0x17
        /*004a*/ 	.short	(.L_425 - .L_424)
.L_424:
        /*004c*/ 	.word	0x00000000
        /*0050*/ 	.short	0x0005
        /*0052*/ 	.short	0x0028
        /*0054*/ 	.byte	0x00, 0xf0, 0x11, 0x00


	//----- nvinfo : EIATTR_KPARAM_INFO
	.align		4
.L_425:
        /*0058*/ 	.byte	0x04, 0x17
        /*005a*/ 	.short	(.L_427 - .L_426)
.L_426:
        /*005c*/ 	.word	0x00000000
        /*0060*/ 	.short	0x0004
        /*0062*/ 	.short	0x0020
        /*0064*/ 	.byte	0x00, 0xf5, 0x21, 0x00


	//----- nvinfo : EIATTR_KPARAM_INFO
	.align		4
.L_427:
        /*0068*/ 	.byte	0x04, 0x17
        /*006a*/ 	.short	(.L_429 - .L_428)
.L_428:
        /*006c*/ 	.word	0x00000000
        /*0070*/ 	.short	0x0003
        /*0072*/ 	.short	0x0018
        /*0074*/ 	.byte	0x00, 0xf5, 0x21, 0x00


	//----- nvinfo : EIATTR_KPARAM_INFO
	.align		4
.L_429:
        /*0078*/ 	.byte	0x04, 0x17
        /*007a*/ 	.short	(.L_431 - .L_430)
.L_430:
        /*007c*/ 	.word	0x00000000
        /*0080*/ 	.short	0x0002
        /*0082*/ 	.short	0x0010
        /*0084*/ 	.byte	0x00, 0xf5, 0x21, 0x00


	//----- nvinfo : EIATTR_KPARAM_INFO
	.align		4
.L_431:
        /*0088*/ 	.byte	0x04, 0x17
        /*008a*/ 	.short	(.L_433 - .L_432)
.L_432:
        /*008c*/ 	.word	0x00000000
        /*0090*/ 	.short	0x0001
        /*0092*/ 	.short	0x0008
        /*0094*/ 	.byte	0x00, 0xf5, 0x21, 0x00


	//----- nvinfo : EIATTR_KPARAM_INFO
	.align		4
.L_433:
        /*0098*/ 	.byte	0x04, 0x17
        /*009a*/ 	.short	(.L_435 - .L_434)
.L_434:
        /*009c*/ 	.word	0x00000000
        /*00a0*/ 	.short	0x0000
        /*00a2*/ 	.short	0x0000
        /*00a4*/ 	.byte	0x00, 0xf5, 0x21, 0x00


	//----- nvinfo : EIATTR_SPARSE_MMA_MASK
	.align		4
.L_435:
        /*00a8*/ 	.byte	0x03, 0x50
        /*00aa*/ 	.short	0x0000


	//----- nvinfo : EIATTR_MAXREG_COUNT
	.align		4
        /*00ac*/ 	.byte	0x03, 0x1b
        /*00ae*/ 	.short	0x00ff


	//----- nvinfo : EIATTR_MERCURY_ISA_VERSION
	.align		4
        /*00b0*/ 	.byte	0x03, 0x5f
        /*00b2*/ 	.short	0x0101


	//----- nvinfo : EIATTR_VRC_CTA_INIT_COUNT
	.align		4
        /*00b4*/ 	.byte	0x02, 0x4a
	.zero		1
	.zero		1


	//----- nvinfo : EIATTR_EXIT_INSTR_OFFSETS
	.align		4
        /*00b8*/ 	.byte	0x04, 0x1c
        /*00ba*/ 	.short	(.L_437 - .L_436)


	//   ....[0]....
.L_436:
        /*00bc*/ 	.word	0x000002a0


	//   ....[1]....
        /*00c0*/ 	.word	0x000002e0


	//   ....[2]....
        /*00c4*/ 	.word	0x00002b90


	//----- nvinfo : EIATTR_CBANK_PARAM_SIZE
	.align		4
.L_437:
        /*00c8*/ 	.byte	0x03, 0x19
        /*00ca*/ 	.short	0x003c


	//----- nvinfo : EIATTR_PARAM_CBANK
	.align		4
        /*00cc*/ 	.byte	0x04, 0x0a
        /*00ce*/ 	.short	(.L_439 - .L_438)
	.align		4
.L_438:
        /*00d0*/ 	.word	index@(.nv.constant0._Z18kernel_backward_d2IfEvPKT_PS0_S3_S3_S3_iiiii)
        /*00d4*/ 	.short	0x0380
        /*00d6*/ 	.short	0x003c


	//----- nvinfo : EIATTR_SW_WAR
	.align		4
.L_439:
        /*00d8*/ 	.byte	0x04, 0x36
        /*00da*/ 	.short	(.L_441 - .L_440)
.L_440:
        /*00dc*/ 	.word	0x00000008
.L_441:


//--------------------- .nv.info._Z18kernel_backward_drIfEvPT_S1_S1_S1_iiiii --------------------------
	.section	.nv.info._Z18kernel_backward_drIfEvPT_S1_S1_S1_iiiii,"",@"SHT_CUDA_INFO"
	.sectionflags	@""
	.align	4


	//----- nvinfo : EIATTR_CUDA_API_VERSION
	.align		4
        /*0000*/ 	.byte	0x04, 0x37
        /*0002*/ 	.short	(.L_443 - .L_442)
.L_442:
        /*0004*/ 	.word	0x00000082


	//----- nvinfo : EIATTR_KPARAM_INFO
	.align		4
.L_443:
        /*0008*/ 	.byte	0x04, 0x17
        /*000a*/ 	.short	(.L_445 - .L_444)
.L_444:
        /*000c*/ 	.word	0x00000000
        /*0010*/ 	.short	0x0008
        /*0012*/ 	.short	0x0030
        /*0014*/ 	.byte	0x00, 0xf0, 0x11, 0x00


	//----- nvinfo : EIATTR_KPARAM_INFO
	.align		4
.L_445:
        /*0018*/ 	.byte	0x04, 0x17
        /*001a*/ 	.short	(.L_447 - .L_446)
.L_446:
        /*001c*/ 	.word	0x00000000
        /*0020*/ 	.short	0x0007
        /*0022*/ 	.short	0x002c
        /*0024*/ 	.byte	0x00, 0xf0, 0x11, 0x00


	//----- nvinfo : EIATTR_KPARAM_INFO
	.align		4
.L_447:
        /*0028*/ 	.byte	0x04, 0x17
        /*002a*/ 	.short	(.L_449 - .L_448)
.L_448:
        /*002c*/ 	.word	0x00000000
        /*0030*/ 	.short	0x0006
        /*0032*/ 	.short	0x0028
        /*0034*/ 	.byte	0x00, 0xf0, 0x11, 0x00


	//----- nvinfo : EIATTR_KPARAM_INFO
	.align		4
.L_449:
        /*0038*/ 	.byte	0x04, 0x17
        /*003a*/ 	.short	(.L_451 - .L_450)
.L_450:
        /*003c*/ 	.word	0x00000000
        /*0040*/ 	.short	0x0005
        /*0042*/ 	.short	0x0024
        /*0044*/ 	.byte	0x00, 0xf0, 0x11, 0x00


	//----- nvinfo : EIATTR_KPARAM_INFO
	.align		4
.L_451:
        /*0048*/ 	.byte	0x04, 0x17
        /*004a*/ 	.short	(.L_453 - .L_452)
.L_452:
        /*004c*/ 	.word	0x00000000
        /*0050*/ 	.short	0x0004
        /*0052*/ 	.short	0x0020
        /*0054*/ 	.byte	0x00, 0xf0, 0x11, 0x00


	//----- nvinfo : EIATTR_KPARAM_INFO
	.align		4
.L_453:
        /*0058*/ 	.byte	0x04, 0x17
        /*005a*/ 	.short	(.L_455 - .L_454)
.L_454:
        /*005c*/ 	.word	0x00000000
        /*0060*/ 	.short	0x0003
        /*0062*/ 	.short	0x0018
        /*0064*/ 	.byte	0x00, 0xf5, 0x21, 0x00


	//----- nvinfo : EIATTR_KPARAM_INFO
	.align		4
.L_455:
        /*0068*/ 	.byte	0x04, 0x17
        /*006a*/ 	.short	(.L_457 - .L_456)
.L_456:
        /*006c*/ 	.word	0x00000000
        /*0070*/ 	.short	0x0002
        /*0072*/ 	.short	0x0010
        /*0074*/ 	.byte	0x00, 0xf5, 0x21, 0x00


	//----- nvinfo : EIATTR_KPARAM_INFO
	.align		4
.L_457:
        /*0078*/ 	.byte	0x04, 0x17
        /*007a*/ 	.short	(.L_459 - .L_458)
.L_458:
        /*007c*/ 	.word	0x00000000
        /*0080*/ 	.short	0x0001
        /*0082*/ 	.short	0x0008
        /*0084*/ 	.byte	0x00, 0xf5, 0x21, 0x00


	//----- nvinfo : EIATTR_KPARAM_INFO
	.align		4
.L_459:
        /*0088*/ 	.byte	0x04, 0x17
        /*008a*/ 	.short	(.L_461 - .L_460)
.L_460:
        /*008c*/ 	.word	0x00000000
        /*0090*/ 	.short	0x0000
        /*0092*/ 	.short	0x0000
        /*0094*/ 	.byte	0x00, 0xf5, 0x21, 0x00


	//----- nvinfo : EIATTR_SPARSE_MMA_MASK
	.align		4
.L_461:
        /*0098*/ 	.byte	0x03, 0x50
        /*009a*/ 	.short	0x0000


	//----- nvinfo : EIATTR_MAXREG_COUNT
	.align		4
        /*009c*/ 	.byte	0x03, 0x1b
        /*009e*/ 	.short	0x00ff


	//----- nvinfo : EIATTR_MERCURY_ISA_VERSION
	.align		4
        /*00a0*/ 	.byte	0x03, 0x5f
        /*00a2*/ 	.short	0x0101


	//----- nvinfo : EIATTR_VRC_CTA_INIT_COUNT
	.align		4
        /*00a4*/ 	.byte	0x02, 0x4a
	.zero		1
	.zero		1


	//----- nvinfo : EIATTR_EXIT_INSTR_OFFSETS
	.align		4
        /*00a8*/ 	.byte	0x04, 0x1c
        /*00aa*/ 	.short	(.L_463 - .L_462)


	//   ....[0]....
.L_462:
        /*00ac*/ 	.word	0x00000290


	//   ....[1]....
        /*00b0*/ 	.word	0x000002c0


	//   ....[2]....
        /*00b4*/ 	.word	0x000007d0


	//----- nvinfo : EIATTR_CBANK_PARAM_SIZE
	.align		4
.L_463:
        /*00b8*/ 	.byte	0x03, 0x19
        /*00ba*/ 	.short	0x0034


	//----- nvinfo : EIATTR_PARAM_CBANK
	.align		4
        /*00bc*/ 	.byte	0x04, 0x0a
        /*00be*/ 	.short	(.L_465 - .L_464)
	.align		4
.L_464:
        /*00c0*/ 	.word	index@(.nv.constant0._Z18kernel_backward_drIfEvPT_S1_S1_S1_iiiii)
        /*00c4*/ 	.short	0x0380
        /*00c6*/ 	.short	0x0034


	//----- nvinfo : EIATTR_SW_WAR
	.align		4
.L_465:
        /*00c8*/ 	.byte	0x04, 0x36
        /*00ca*/ 	.short	(.L_467 - .L_466)
.L_466:
        /*00cc*/ 	.word	0x00000008
.L_467:


//--------------------- .nv.info._Z17kernel_forward_drIfEvPT_S1_S1_iiiii --------------------------
	.section	.nv.info._Z17kernel_forward_drIfEvPT_S1_S1_iiiii,"",@"SHT_CUDA_INFO"
	.sectionflags	@""
	.align	4


	//----- nvinfo : EIATTR_CUDA_API_VERSION
	.align		4
        /*0000*/ 	.byte	0x04, 0x37
        /*0002*/ 	.short	(.L_469 - .L_468)
.L_468:
        /*0004*/ 	.word	0x00000082


	//----- nvinfo : EIATTR_KPARAM_INFO
	.align		4
.L_469:
        /*0008*/ 	.byte	0x04, 0x17
        /*000a*/ 	.short	(.L_471 - .L_470)
.L_470:
        /*000c*/ 	.word	0x00000000
        /*0010*/ 	.short	0x0007
        /*0012*/ 	.short	0x0028
        /*0014*/ 	.byte	0x00, 0xf0, 0x11, 0x00


	//----- nvinfo : EIATTR_KPARAM_INFO
	.align		4
.L_471:
        /*0018*/ 	.byte	0x04, 0x17
        /*001a*/ 	.short	(.L_473 - .L_472)
.L_472:
        /*001c*/ 	.word	0x00000000
        /*0020*/ 	.short	0x0006
        /*0022*/ 	.short	0x0024
        /*0024*/ 	.byte	0x00, 0xf0, 0x11, 0x00


	//----- nvinfo : EIATTR_KPARAM_INFO
	.align		4
.L_473:
        /*0028*/ 	.byte	0x04, 0x17
        /*002a*/ 	.short	(.L_475 - .L_474)
.L_474:
        /*002c*/ 	.word	0x00000000
        /*0030*/ 	.short	0x0005
        /*0032*/ 	.short	0x0020
        /*0034*/ 	.byte	0x00, 0xf0, 0x11, 0x00


	//----- nvinfo : EIATTR_KPARAM_INFO
	.align		4
.L_475:
        /*0038*/ 	.byte	0x04, 0x17
        /*003a*/ 	.short	(.L_477 - .L_476)
.L_476:
        /*003c*/ 	.word	0x00000000
        /*0040*/ 	.short	0x0004
        /*0042*/ 	.short	0x001c
        /*0044*/ 	.byte	0x00, 0xf0, 0x11, 0x00


	//----- nvinfo : EIATTR_KPARAM_INFO
	.align		4
.L_477:
        /*0048*/ 	.byte	0x04, 0x17
        /*004a*/ 	.short	(.L_479 - .L_478)
.L_478:
        /*004c*/ 	.word	0x00000000
        /*0050*/ 	.short	0x0003
        /*0052*/ 	.short	0x0018
        /*0054*/ 	.byte	0x00, 0xf0, 0x11, 0x00


	//----- nvinfo : EIATTR_KPARAM_INFO
	.align		4
.L_479:
        /*0058*/ 	.byte	0x04, 0x17
        /*005a*/ 	.short	(.L_481 - .L_480)
.L_480:
        /*005c*/ 	.word	0x00000000
        /*0060*/ 	.short	0x0002
        /*0062*/ 	.short	0x0010
        /*0064*/ 	.byte	0x00, 0xf5, 0x21, 0x00


	//----- nvinfo : EIATTR_KPARAM_INFO
	.align		4
.L_481:
        /*0068*/ 	.byte	0x04, 0x17
        /*006a*/ 	.short	(.L_483 - .L_482)
.L_482:
        /*006c*/ 	.word	0x00000000
        /*0070*/ 	.short	0x0001
        /*0072*/ 	.short	0x0008
        /*0074*/ 	.byte	0x00, 0xf5, 0x21, 0x00


	//----- nvinfo : EIATTR_KPARAM_INFO
	.align		4
.L_483:
        /*0078*/ 	.byte	0x04, 0x17
        /*007a*/ 	.short	(.L_485 - .L_484)
.L_484:
        /*007c*/ 	.word	0x00000000
        /*0080*/ 	.short	0x0000
        /*0082*/ 	.short	0x0000
        /*0084*/ 	.byte	0x00, 0xf5, 0x21, 0x00


	//----- nvinfo : EIATTR_SPARSE_MMA_MASK
	.align		4
.L_485:
        /*0088*/ 	.byte	0x03, 0x50
        /*008a*/ 	.short	0x0000


	//----- nvinfo : EIATTR_MAXREG_COUNT
	.align		4
        /*008c*/ 	.byte	0x03, 0x1b
        /*008e*/ 	.short	0x00ff


	//----- nvinfo : EIATTR_NUM_BARRIERS
	.align		4
        /*0090*/ 	.byte	0x02, 0x4c
        /*0092*/ 	.byte	0x01
	.zero		1


	//----- nvinfo : EIATTR_MERCURY_ISA_VERSION
	.align		4
        /*0094*/ 	.byte	0x03, 0x5f
        /*0096*/ 	.short	0x0101


	//----- nvinfo : EIATTR_VRC_CTA_INIT_COUNT
	.align		4
        /*0098*/ 	.byte	0x02, 0x4a
	.zero		1
	.zero		1


	//----- nvinfo : EIATTR_EXIT_INSTR_OFFSETS
	.align		4
        /*009c*/ 	.byte	0x04, 0x1c
        /*009e*/ 	.short	(.L_487 - .L_486)


	//   ....[0]....
.L_486:
        /*00a0*/ 	.word	0x00000290


	//   ....[1]....
        /*00a4*/ 	.word	0x000002c0


	//   ....[2]....
        /*00a8*/ 	.word	0x000004d0


	//   ....[3]....
        /*00ac*/ 	.word	0x00000f40


	//----- nvinfo : EIATTR_CBANK_PARAM_SIZE
	.align		4
.L_487:
        /*00b0*/ 	.byte	0x03, 0x19
        /*00b2*/ 	.short	0x002c


	//----- nvinfo : EIATTR_PARAM_CBANK
	.align		4
        /*00b4*/ 	.byte	0x04, 0x0a
        /*00b6*/ 	.short	(.L_489 - .L_488)
	.align		4
.L_488:
        /*00b8*/ 	.word	index@(.nv.constant0._Z17kernel_forward_drIfEvPT_S1_S1_iiiii)
        /*00bc*/ 	.short	0x0380
        /*00be*/ 	.short	0x002c


	//----- nvinfo : EIATTR_SW_WAR
	.align		4
.L_489:
        /*00c0*/ 	.byte	0x04, 0x36
        /*00c2*/ 	.short	(.L_491 - .L_490)
.L_490:
        /*00c4*/ 	.word	0x00000008
.L_491:


//--------------------- .nv.info._Z17kernel_forward_d2IfEvPT_S1_S1_S1_iiiii --------------------------
	.section	.nv.info._Z17kernel_forward_d2IfEvPT_S1_S1_S1_iiiii,"",@"SHT_CUDA_INFO"
	.sectionflags	@""
	.align	4


	//----- nvinfo : EIATTR_CUDA_API_VERSION
	.align		4
        /*0000*/ 	.byte	0x04, 0x37
        /*0002*/ 	.short	(.L_493 - .L_492)
.L_492:
        /*0004*/ 	.word	0x00000082


	//----- nvinfo : EIATTR_KPARAM_INFO
	.align		4
.L_493:
        /*0008*/ 	.byte	0x04, 0x17
        /*000a*/ 	.short	(.L_495 - .L_494)
.L_494:
        /*000c*/ 	.word	0x00000000
        /*0010*/ 	.short	0x0008
        /*0012*/ 	.short	0x0030
        /*0014*/ 	.byte	0x00, 0xf0, 0x11, 0x00


	//----- nvinfo : EIATTR_KPARAM_INFO
	.align		4
.L_495:
        /*0018*/ 	.byte	0x04, 0x17
        /*001a*/ 	.short	(.L_497 - .L_496)
.L_496:
        /*001c*/ 	.word	0x00000000
        /*0020*/ 	.short	0x0007
        /*0022*/ 	.short	0x002c
        /*0024*/ 	.byte	0x00, 0xf0, 0x11, 0x00


	//----- nvinfo : EIATTR_KPARAM_INFO
	.align		4
.L_497:
        /*0028*/ 	.byte	0x04, 0x17
        /*002a*/ 	.short	(.L_499 - .L_498)
.L_498:
        /*002c*/ 	.word	0x00000000
        /*0030*/ 	.short	0x0006
        /*0032*/ 	.short	0x0028
        /*0034*/ 	.byte	0x00, 0xf0, 0x11, 0x00


	//----- nvinfo : EIATTR_KPARAM_INFO
	.align		4
.L_499:
        /*0038*/ 	.byte	0x04, 0x17
        /*003a*/ 	.short	(.L_501 - .L_500)
.L_500:
        /*003c*/ 	.word	0x00000000
        /*0040*/ 	.short	0x0005
        /*0042*/ 	.short	0x0024
        /*0044*/ 	.byte	0x00, 0xf0, 0x11, 0x00


	//----- nvinfo : EIATTR_KPARAM_INFO
	.align		4
.L_501:
        /*0048*/ 	.byte	0x04, 0x17
        /*004a*/ 	.short	(.L_503 - .L_502)
.L_502:
        /*004c*/ 	.word	0x00000000
        /*0050*/ 	.short	0x0004
        /*0052*/ 	.short	0x0020
        /*0054*/ 	.byte	0x00, 0xf0, 0x11, 0x00


	//----- nvinfo : EIATTR_KPARAM_INFO
	.align		4
.L_503:
        /*0058*/ 	.byte	0x04, 0x17
        /*005a*/ 	.short	(.L_505 - .L_504)
.L_504:
        /*005c*/ 	.word	0x00000000
        /*0060*/ 	.short	0x0003
        /*0062*/ 	.short	0x0018
        /*0064*/ 	.byte	0x00, 0xf5, 0x21, 0x00


	//----- nvinfo : EIATTR_KPARAM_INFO
	.align		4
.L_505:
        /*0068*/ 	.byte	0x04, 0x17
        /*006a*/ 	.short	(.L_507 - .L_506)
.L_506:
        /*006c*/ 	.word	0x00000000
        /*0070*/ 	.short	0x0002
        /*0072*/ 	.short	0x0010
        /*0074*/ 	.byte	0x00, 0xf5, 0x21, 0x00


	//----- nvinfo : EIATTR_KPARAM_INFO
	.align		4
.L_507:
        /*0078*/ 	.byte	0x04, 0x17
        /*007a*/ 	.short	(.L_509 - .L_508)
.L_508:
        /*007c*/ 	.word	0x00000000
        /*0080*/ 	.short	0x0001
        /*0082*/ 	.short	0x0008
        /*0084*/ 	.byte	0x00, 0xf5, 0x21, 0x00


	//----- nvinfo : EIATTR_KPARAM_INFO
	.align		4
.L_509:
        /*0088*/ 	.byte	0x04, 0x17
        /*008a*/ 	.short	(.L_511 - .L_510)
.L_510:
        /*008c*/ 	.word	0x00000000
        /*0090*/ 	.short	0x0000
        /*0092*/ 	.short	0x0000
        /*0094*/ 	.byte	0x00, 0xf5, 0x21, 0x00


	//----- nvinfo : EIATTR_SPARSE_MMA_MASK
	.align		4
.L_511:
        /*0098*/ 	.byte	0x03, 0x50
        /*009a*/ 	.short	0x0000


	//----- nvinfo : EIATTR_MAXREG_COUNT
	.align		4
        /*009c*/ 	.byte	0x03, 0x1b
        /*009e*/ 	.short	0x00ff


	//----- nvinfo : EIATTR_NUM_BARRIERS
	.align		4
        /*00a0*/ 	.byte	0x02, 0x4c
        /*00a2*/ 	.byte	0x01
	.zero		1


	//----- nvinfo : EIATTR_MERCURY_ISA_VERSION
	.align		4
        /*00a4*/ 	.byte	0x03, 0x5f
        /*00a6*/ 	.short	0x0101


	//----- nvinfo : EIATTR_VRC_CTA_INIT_COUNT
	.align		4
        /*00a8*/ 	.byte	0x02, 0x4a
	.zero		1
	.zero		1


	//----- nvinfo : EIATTR_EXIT_INSTR_OFFSETS
	.align		4
        /*00ac*/ 	.byte	0x04, 0x1c
        /*00ae*/ 	.short	(.L_513 - .L_512)


	//   ....[0]....
.L_512:
        /*00b0*/ 	.word	0x00000260


	//   ....[1]....
        /*00b4*/ 	.word	0x000002d0


	//   ....[2]....
        /*00b8*/ 	.word	0x00001560


	//   ....[3]....
        /*00bc*/ 	.word	0x00002370


	//----- nvinfo : EIATTR_CBANK_PARAM_SIZE
	.align		4
.L_513:
        /*00c0*/ 	.byte	0x03, 0x19
        /*00c2*/ 	.short	0x0034


	//----- nvinfo : EIATTR_PARAM_CBANK
	.align		4
        /*00c4*/ 	.byte	0x04, 0x0a
        /*00c6*/ 	.short	(.L_515 - .L_514)
	.align		4
.L_514:
        /*00c8*/ 	.word	index@(.nv.constant0._Z17kernel_forward_d2IfEvPT_S1_S1_S1_iiiii)
        /*00cc*/ 	.short	0x0380
        /*00ce*/ 	.short	0x0034


	//----- nvinfo : EIATTR_SW_WAR
	.align		4
.L_515:
        /*00d0*/ 	.byte	0x04, 0x36
        /*00d2*/ 	.short	(.L_517 - .L_516)
.L_516:
        /*00d4*/ 	.word	0x00000008
.L_517:


//--------------------- .nv.info._Z17kernel_forward_d1IfEvPT_S1_S1_S1_iiiii --------------------------
	.section	.nv.info._Z17kernel_forward_d1IfEvPT_S1_S1_S1_iiiii,"",@"SHT_CUDA_INFO"
	.sectionflags	@""
	.align	4


	//----- nvinfo : EIATTR_CUDA_API_VERSION
	.align		4
        /*0000*/ 	.byte	0x04, 0x37
        /*0002*/ 	.short	(.L_519 - .L_518)
.L_518:
        /*0004*/ 	.word	0x00000082


	//----- nvinfo : EIATTR_KPARAM_INFO
	.align		4
.L_519:
        /*0008*/ 	.byte	0x04, 0x17
        /*000a*/ 	.short	(.L_521 - .L_520)
.L_520:
        /*000c*/ 	.word	0x00000000
        /*0010*/ 	.short	0x0008
        /*0012*/ 	.short	0x0030
        /*0014*/ 	.byte	0x00, 0xf0, 0x11, 0x00


	//----- nvinfo : EIATTR_KPARAM_INFO
	.align		4
.L_521:
        /*0018*/ 	.byte	0x04, 0x17
        /*001a*/ 	.short	(.L_523 - .L_522)
.L_522:
        /*001c*/ 	.word	0x00000000
        /*0020*/ 	.short	0x0007
        /*0022*/ 	.short	0x002c
        /*0024*/ 	.byte	0x00, 0xf0, 0x11, 0x00


	//----- nvinfo : EIATTR_KPARAM_INFO
	.align		4
.L_523:
        /*0028*/ 	.byte	0x04, 0x17
        /*002a*/ 	.short	(.L_525 - .L_524)
.L_524:
        /*002c*/ 	.word	0x00000000
        /*0030*/ 	.short	0x0006
        /*0032*/ 	.short	0x0028
        /*0034*/ 	.byte	0x00, 0xf0, 0x11, 0x00


	//----- nvinfo : EIATTR_KPARAM_INFO
	.align		4
.L_525:
        /*0038*/ 	.byte	0x04, 0x17
        /*003a*/ 	.short	(.L_527 - .L_526)
.L_526:
        /*003c*/ 	.word	0x00000000
        /*0040*/ 	.short	0x0005
        /*0042*/ 	.short	0x0024
        /*0044*/ 	.byte	0x00, 0xf0, 0x11, 0x00


	//----- nvinfo : EIATTR_KPARAM_INFO
	.align		4
.L_527:
        /*0048*/ 	.byte	0x04, 0x17
        /*004a*/ 	.short	(.L_529 - .L_528)
.L_528:
        /*004c*/ 	.word	0x00000000
        /*0050*/ 	.short	0x0004
        /*0052*/ 	.short	0x0020
        /*0054*/ 	.byte	0x00, 0xf0, 0x11, 0x00


	//----- nvinfo : EIATTR_KPARAM_INFO
	.align		4
.L_529:
        /*0058*/ 	.byte	0x04, 0x17
        /*005a*/ 	.short	(.L_531 - .L_530)
.L_530:
        /*005c*/ 	.word	0x00000000
        /*0060*/ 	.short	0x0003
        /*0062*/ 	.short	0x0018
        /*0064*/ 	.byte	0x00, 0xf5, 0x21, 0x00


	//----- nvinfo : EIATTR_KPARAM_INFO
	.align		4
.L_531:
        /*0068*/ 	.byte	0x04, 0x17
        /*006a*/ 	.short	(.L_533 - .L_532)
.L_532:
        /*006c*/ 	.word	0x00000000
        /*0070*/ 	.short	0x0002
        /*0072*/ 	.short	0x0010
        /*0074*/ 	.byte	0x00, 0xf5, 0x21, 0x00


	//----- nvinfo : EIATTR_KPARAM_INFO
	.align		4
.L_533:
        /*0078*/ 	.byte	0x04, 0x17
        /*007a*/ 	.short	(.L_535 - .L_534)
.L_534:
        /*007c*/ 	.word	0x00000000
        /*0080*/ 	.short	0x0001
        /*0082*/ 	.short	0x0008
        /*0084*/ 	.byte	0x00, 0xf5, 0x21, 0x00


	//----- nvinfo : EIATTR_KPARAM_INFO
	.align		4
.L_535:
        /*0088*/ 	.byte	0x04, 0x17
        /*008a*/ 	.short	(.L_537 - .L_536)
.L_536:
        /*008c*/ 	.word	0x00000000
        /*0090*/ 	.short	0x0000
        /*0092*/ 	.short	0x0000
        /*0094*/ 	.byte	0x00, 0xf5, 0x21, 0x00


	//----- nvinfo : EIATTR_SPARSE_MMA_MASK
	.align		4
.L_537:
        /*0098*/ 	.byte	0x03, 0x50
        /*009a*/ 	.short	0x0000


	//----- nvinfo : EIATTR_MAXREG_COUNT
	.align		4
        /*009c*/ 	.byte	0x03, 0x1b
        /*009e*/ 	.short	0x00ff


	//----- nvinfo : EIATTR_NUM_BARRIERS
	.align		4
        /*00a0*/ 	.byte	0x02, 0x4c
        /*00a2*/ 	.byte	0x01
	.zero		1


	//----- nvinfo : EIATTR_MERCURY_ISA_VERSION
	.align		4
        /*00a4*/ 	.byte	0x03, 0x5f
        /*00a6*/ 	.short	0x0101


	//----- nvinfo : EIATTR_VRC_CTA_INIT_COUNT
	.align		4
        /*00a8*/ 	.byte	0x02, 0x4a
	.zero		1
	.zero		1


	//----- nvinfo : EIATTR_EXIT_INSTR_OFFSETS
	.align		4
        /*00ac*/ 	.byte	0x04, 0x1c
        /*00ae*/ 	.short	(.L_539 - .L_538)


	//   ....[0]....
.L_538:
        /*00b0*/ 	.word	0x00000290


	//   ....[1]....
        /*00b4*/ 	.word	0x000002c0


	//   ....[2]....
        /*00b8*/ 	.word	0x00000570


	//   ....[3]....
        /*00bc*/ 	.word	0x00001020


	//----- nvinfo : EIATTR_CBANK_PARAM_SIZE
	.align		4
.L_539:
        /*00c0*/ 	.byte	0x03, 0x19
        /*00c2*/ 	.short	0x0034


	//----- nvinfo : EIATTR_PARAM_CBANK
	.align		4
        /*00c4*/ 	.byte	0x04, 0x0a
        /*00c6*/ 	.short	(.L_541 - .L_540)
	.align		4
.L_540:
        /*00c8*/ 	.word	index@(.nv.constant0._Z17kernel_forward_d1IfEvPT_S1_S1_S1_iiiii)
        /*00cc*/ 	.short	0x0380
        /*00ce*/ 	.short	0x0034


	//----- nvinfo : EIATTR_SW_WAR
	.align		4
.L_541:
        /*00d0*/ 	.byte	0x04, 0x36
        /*00d2*/ 	.short	(.L_543 - .L_542)
.L_542:
        /*00d4*/ 	.word	0x00000008
.L_543:


//--------------------- .nv.info._Z18kernel_forward_dmrIfEvPT_S1_S1_iiiiii --------------------------
	.section	.nv.info._Z18kernel_forward_dmrIfEvPT_S1_S1_iiiiii,"",@"SHT_CUDA_INFO"
	.sectionflags	@""
	.align	4


	//----- nvinfo : EIATTR_CUDA_API_VERSION
	.align		4
        /*0000*/ 	.byte	0x04, 0x37
        /*0002*/ 	.short	(.L_545 - .L_544)
.L_544:
        /*0004*/ 	.word	0x00000082


	//----- nvinfo : EIATTR_KPARAM_INFO
	.align		4
.L_545:
        /*0008*/ 	.byte	0x04, 0x17
        /*000a*/ 	.short	(.L_547 - .L_546)
.L_546:
        /*000c*/ 	.word	0x00000000
        /*0010*/ 	.short	0x0008
        /*0012*/ 	.short	0x002c
        /*0014*/ 	.byte	0x00, 0xf0, 0x11, 0x00


	//----- nvinfo : EIATTR_KPARAM_INFO
	.align		4
.L_547:
        /*0018*/ 	.byte	0x04, 0x17
        /*001a*/ 	.short	(.L_549 - .L_548)
.L_548:
        /*001c*/ 	.word	0x00000000
        /*0020*/ 	.short	0x0007
        /*0022*/ 	.short	0x0028
        /*0024*/ 	.byte	0x00, 0xf0, 0x11, 0x00


	//----- nvinfo : EIATTR_KPARAM_INFO
	.align		4
.L_549:
        /*0028*/ 	.byte	0x04, 0x17
        /*002a*/ 	.short	(.L_551 - .L_550)
.L_550:
        /*002c*/ 	.word	0x00000000
        /*0030*/ 	.short	0x0006
        /*0032*/ 	.short	0x0024
        /*0034*/ 	.byte	0x00, 0xf0, 0x11, 0x00


	//----- nvinfo : EIATTR_KPARAM_INFO
	.align		4
.L_551:
        /*0038*/ 	.byte	0x04, 0x17
        /*003a*/ 	.short	(.L_553 - .L_552)
.L_552:
        /*003c*/ 	.word	0x00000000
        /*0040*/ 	.short	0x0005
        /*0042*/ 	.short	0x0020
        /*0044*/ 	.byte	0x00, 0xf0, 0x11, 0x00


	//----- nvinfo : EIATTR_KPARAM_INFO
	.align		4
.L_553:
        /*0048*/ 	.byte	0x04, 0x17
        /*004a*/ 	.short	(.L_555 - .L_554)
.L_554:
        /*004c*/ 	.word	0x00000000
        /*0050*/ 	.short	0x0004
        /*0052*/ 	.short	0x001c
        /*0054*/ 	.byte	0x00, 0xf0, 0x11, 0x00


	//----- nvinfo : EIATTR_KPARAM_INFO
	.align		4
.L_555:
        /*0058*/ 	.byte	0x04, 0x17
        /*005a*/ 	.short	(.L_557 - .L_556)
.L_556:
        /*005c*/ 	.word	0x00000000
        /*0060*/ 	.short	0x0003
        /*0062*/ 	.short	0x0018
        /*0064*/ 	.byte	0x00, 0xf0, 0x11, 0x00


	//----- nvinfo : EIATTR_KPARAM_INFO
	.align		4
.L_557:
        /*0068*/ 	.byte	0x04, 0x17
        /*006a*/ 	.short	(.L_559 - .L_558)
.L_558:
        /*006c*/ 	.word	0x00000000
        /*0070*/ 	.short	0x0002
        /*0072*/ 	.short	0x0010
        /*0074*/ 	.byte	0x00, 0xf5, 0x21, 0x00


	//----- nvinfo : EIATTR_KPARAM_INFO
	.align		4
.L_559:
        /*0078*/ 	.byte	0x04, 0x17
        /*007a*/ 	.short	(.L_561 - .L_560)
.L_560:
        /*007c*/ 	.word	0x00000000
        /*0080*/ 	.short	0x0001
        /*0082*/ 	.short	0x0008
        /*0084*/ 	.byte	0x00, 0xf5, 0x21, 0x00


	//----- nvinfo : EIATTR_KPARAM_INFO
	.align		4
.L_561:
        /*0088*/ 	.byte	0x04, 0x17
        /*008a*/ 	.short	(.L_563 - .L_562)
.L_562:
        /*008c*/ 	.word	0x00000000
        /*0090*/ 	.short	0x0000
        /*0092*/ 	.short	0x0000
        /*0094*/ 	.byte	0x00, 0xf5, 0x21, 0x00


	//----- nvinfo : EIATTR_SPARSE_MMA_MASK
	.align		4
.L_563:
        /*0098*/ 	.byte	0x03, 0x50
        /*009a*/ 	.short	0x0000


	//----- nvinfo : EIATTR_MAXREG_COUNT
	.align		4
        /*009c*/ 	.byte	0x03, 0x1b
        /*009e*/ 	.short	0x00ff


	//----- nvinfo : EIATTR_NUM_BARRIERS
	.align		4
        /*00a0*/ 	.byte	0x02, 0x4c
        /*00a2*/ 	.byte	0x01
	.zero		1


	//----- nvinfo : EIATTR_MERCURY_ISA_VERSION
	.align		4
        /*00a4*/ 	.byte	0x03, 0x5f
        /*00a6*/ 	.short	0x0101


	//----- nvinfo : EIATTR_VRC_CTA_INIT_COUNT
	.align		4
        /*00a8*/ 	.byte	0x02, 0x4a
	.zero		1
	.zero		1


	//----- nvinfo : EIATTR_EXIT_INSTR_OFFSETS
	.align		4
        /*00ac*/ 	.byte	0x04, 0x1c
        /*00ae*/ 	.short	(.L_565 - .L_564)


	//   ....[0]....
.L_564:
        /*00b0*/ 	.word	0x00000060


	//   ....[1]....
        /*00b4*/ 	.word	0x00000370


	//   ....[2]....
        /*00b8*/ 	.word	0x000010d0


	//----- nvinfo : EIATTR_CBANK_PARAM_SIZE
	.align		4
.L_565:
        /*00bc*/ 	.byte	0x03, 0x19
        /*00be*/ 	.short	0x0030


	//----- nvinfo : EIATTR_PARAM_CBANK
	.align		4
        /*00c0*/ 	.byte	0x04, 0x0a
        /*00c2*/ 	.short	(.L_567 - .L_566)
	.align		4
.L_566:
        /*00c4*/ 	.word	index@(.nv.constant0._Z18kernel_forward_dmrIfEvPT_S1_S1_iiiiii)
        /*00c8*/ 	.short	0x0380
        /*00ca*/ 	.short	0x0030


	//----- nvinfo : EIATTR_SW_WAR
	.align		4
.L_567:
        /*00cc*/ 	.byte	0x04, 0x36
        /*00ce*/ 	.short	(.L_569 - .L_568)
.L_568:
        /*00d0*/ 	.word	0x00000008
.L_569:


//--------------------- .nv.info._Z18kernel_forward_cmrIfEvPT_S1_S1_iiiiii --------------------------
	.section	.nv.info._Z18kernel_forward_cmrIfEvPT_S1_S1_iiiiii,"",@"SHT_CUDA_INFO"
	.sectionflags	@""
	.align	4


	//----- nvinfo : EIATTR_CUDA_API_VERSION
	.align		4
        /*0000*/ 	.byte	0x04, 0x37
        /*0002*/ 	.short	(.L_571 - .L_570)
.L_570:
        /*0004*/ 	.word	0x00000082


	//----- nvinfo : EIATTR_KPARAM_INFO
	.align		4
.L_571:
        /*0008*/ 	.byte	0x04, 0x17
        /*000a*/ 	.short	(.L_573 - .L_572)
.L_572:
        /*000c*/ 	.word	0x00000000
        /*0010*/ 	.short	0x0008
        /*0012*/ 	.short	0x002c
        /*0014*/ 	.byte	0x00, 0xf0, 0x11, 0x00


	//----- nvinfo : EIATTR_KPARAM_INFO
	.align		4
.L_573:
        /*0018*/ 	.byte	0x04, 0x17
        /*001a*/ 	.short	(.L_575 - .L_574)
.L_574:
        /*001c*/ 	.word	0x00000000
        /*0020*/ 	.short	0x0007
        /*0022*/ 	.short	0x0028
        /*0024*/ 	.byte	0x00, 0xf0, 0x11, 0x00


	//----- nvinfo : EIATTR_KPARAM_INFO
	.align		4
.L_575:
        /*0028*/ 	.byte	0x04, 0x17
        /*002a*/ 	.short	(.L_577 - .L_576)
.L_576:
        /*002c*/ 	.word	0x00000000
        /*0030*/ 	.short	0x0006
        /*0032*/ 	.short	0x0024
        /*0034*/ 	.byte	0x00, 0xf0, 0x11, 0x00


	//----- nvinfo : EIATTR_KPARAM_INFO
	.align		4
.L_577:
        /*0038*/ 	.byte	0x04, 0x17
        /*003a*/ 	.short	(.L_579 - .L_578)
.L_578:
        /*003c*/ 	.word	0x00000000
        /*0040*/ 	.short	0x0005
        /*0042*/ 	.short	0x0020
        /*0044*/ 	.byte	0x00, 0xf0, 0x11, 0x00


	//----- nvinfo : EIATTR_KPARAM_INFO
	.align		4
.L_579:
        /*0048*/ 	.byte	0x04, 0x17
        /*004a*/ 	.short	(.L_581 - .L_580)
.L_580:
        /*004c*/ 	.word	0x00000000
        /*0050*/ 	.short	0x0004
        /*0052*/ 	.short	0x001c
        /*0054*/ 	.byte	0x00, 0xf0, 0x11, 0x00


	//----- nvinfo : EIATTR_KPARAM_INFO
	.align		4
.L_581:
        /*0058*/ 	.byte	0x04, 0x17
        /*005a*/ 	.short	(.L_583 - .L_582)
.L_582:
        /*005c*/ 	.word	0x00000000
        /*0060*/ 	.short	0x0003
        /*0062*/ 	.short	0x0018
        /*0064*/ 	.byte	0x00, 0xf0, 0x11, 0x00


	//----- nvinfo : EIATTR_KPARAM_INFO
	.align		4
.L_583:
        /*0068*/ 	.byte	0x04, 0x17
        /*006a*/ 	.short	(.L_585 - .L_584)
.L_584:
        /*006c*/ 	.word	0x00000000
        /*0070*/ 	.short	0x0002
        /*0072*/ 	.short	0x0010
        /*0074*/ 	.byte	0x00, 0xf5, 0x21, 0x00


	//----- nvinfo : EIATTR_KPARAM_INFO
	.align		4
.L_585:
        /*0078*/ 	.byte	0x04, 0x17
        /*007a*/ 	.short	(.L_587 - .L_586)
.L_586:
        /*007c*/ 	.word	0x00000000
        /*0080*/ 	.short	0x0001
        /*0082*/ 	.short	0x0008
        /*0084*/ 	.byte	0x00, 0xf5, 0x21, 0x00


	//----- nvinfo : EIATTR_KPARAM_INFO
	.align		4
.L_587:
        /*0088*/ 	.byte	0x04, 0x17
        /*008a*/ 	.short	(.L_589 - .L_588)
.L_588:
        /*008c*/ 	.word	0x00000000
        /*0090*/ 	.short	0x0000
        /*0092*/ 	.short	0x0000
        /*0094*/ 	.byte	0x00, 0xf5, 0x21, 0x00


	//----- nvinfo : EIATTR_SPARSE_MMA_MASK
	.align		4
.L_589:
        /*0098*/ 	.byte	0x03, 0x50
        /*009a*/ 	.short	0x0000


	//----- nvinfo : EIATTR_MAXREG_COUNT
	.align		4
        /*009c*/ 	.byte	0x03, 0x1b
        /*009e*/ 	.short	0x00ff


	//----- nvinfo : EIATTR_NUM_BARRIERS
	.align		4
        /*00a0*/ 	.byte	0x02, 0x4c
        /*00a2*/ 	.byte	0x01
	.zero		1


	//----- nvinfo : EIATTR_MERCURY_ISA_VERSION
	.align		4
        /*00a4*/ 	.byte	0x03, 0x5f
        /*00a6*/ 	.short	0x0101


	//----- nvinfo : EIATTR_VRC_CTA_INIT_COUNT
	.align		4
        /*00a8*/ 	.byte	0x02, 0x4a
	.zero		1
	.zero		1


	//----- nvinfo : EIATTR_EXIT_INSTR_OFFSETS
	.align		4
        /*00ac*/ 	.byte	0x04, 0x1c
        /*00ae*/ 	.short	(.L_591 - .L_590)


	//   ....[0]....
.L_590:
        /*00b0*/ 	.word	0x00000060


	//   ....[1]....
        /*00b4*/ 	.word	0x00000220


	//   ....[2]....
        /*00b8*/ 	.word	0x00000c90


	//----- nvinfo : EIATTR_CBANK_PARAM_SIZE
	.align		4
.L_591:
        /*00bc*/ 	.byte	0x03, 0x19
        /*00be*/ 	.short	0x0030


	//----- nvinfo : EIATTR_PARAM_CBANK
	.align		4
        /*00c0*/ 	.byte	0x04, 0x0a
        /*00c2*/ 	.short	(.L_593 - .L_592)
	.align		4
.L_592:
        /*00c4*/ 	.word	index@(.nv.constant0._Z18kernel_forward_cmrIfEvPT_S1_S1_iiiiii)
        /*00c8*/ 	.short	0x0380
        /*00ca*/ 	.short	0x0030


	//----- nvinfo : EIATTR_SW_WAR
	.align		4
.L_593:
        /*00cc*/ 	.byte	0x04, 0x36
        /*00ce*/ 	.short	(.L_595 - .L_594)
.L_594:
        /*00d0*/ 	.word	0x00000008
.L_595:


//--------------------- .nv.info._Z20kernel_forward_closeIfEvPT_S1_S1_S1_iiiii --------------------------
	.section	.nv.info._Z20kernel_forward_closeIfEvPT_S1_S1_S1_iiiii,"",@"SHT_CUDA_INFO"
	.sectionflags	@""
	.align	4


	//----- nvinfo : EIATTR_CUDA_API_VERSION
	.align		4
        /*0000*/ 	.byte	0x04, 0x37
        /*0002*/ 	.short	(.L_597 - .L_596)
.L_596:
        /*0004*/ 	.word	0x00000082


	//----- nvinfo : EIATTR_KPARAM_INFO
	.align		4
.L_597:
        /*0008*/ 	.byte	0x04, 0x17
        /*000a*/ 	.short	(.L_599 - .L_598)
.L_598:
        /*000c*/ 	.word	0x00000000
        /*0010*/ 	.short	0x0008
        /*0012*/ 	.short	0x0030
        /*0014*/ 	.byte	0x00, 0xf0, 0x11, 0x00


	//----- nvinfo : EIATTR_KPARAM_INFO
	.align		4
.L_599:
        /*0018*/ 	.byte	0x04, 0x17
        /*001a*/ 	.short	(.L_601 - .L_600)
.L_600:
        /*001c*/ 	.word	0x00000000
        /*0020*/ 	.short	0x0007
        /*0022*/ 	.short	0x002c
        /*0024*/ 	.byte	0x00, 0xf0, 0x11, 0x00


	//----- nvinfo : EIATTR_KPARAM_INFO
	.align		4
.L_601:
        /*0028*/ 	.byte	0x04, 0x17
        /*002a*/ 	.short	(.L_603 - .L_602)
.L_602:
        /*002c*/ 	.word	0x00000000
        /*0030*/ 	.short	0x0006
        /*0032*/ 	.short	0x0028
        /*0034*/ 	.byte	0x00, 0xf0, 0x11, 0x00


	//----- nvinfo : EIATTR_KPARAM_INFO
	.align		4
.L_603:
        /*0038*/ 	.byte	0x04, 0x17
        /*003a*/ 	.short	(.L_605 - .L_604)
.L_604:
        /*003c*/ 	.word	0x00000000
        /*0040*/ 	.short	0x0005
        /*0042*/ 	.short	0x0024
        /*0044*/ 	.byte	0x00, 0xf0, 0x11, 0x00


	//----- nvinfo : EIATTR_KPARAM_INFO
	.align		4
.L_605:
        /*0048*/ 	.byte	0x04, 0x17
        /*004a*/ 	.short	(.L_607 - .L_606)
.L_606:
        /*004c*/ 	.word	0x00000000
        /*0050*/ 	.short	0x0004
        /*0052*/ 	.short	0x0020
        /*0054*/ 	.byte	0x00, 0xf0, 0x11, 0x00


	//----- nvinfo : EIATTR_KPARAM_INFO
	.align		4
.L_607:
        /*0058*/ 	.byte	0x04, 0x17
        /*005a*/ 	.short	(.L_609 - .L_608)
.L_608:
        /*005c*/ 	.word	0x00000000
        /*0060*/ 	.short	0x0003
        /*0062*/ 	.short	0x0018
        /*0064*/ 	.byte	0x00, 0xf5, 0x21, 0x00


	//----- nvinfo : EIATTR_KPARAM_INFO
	.align		4
.L_609:
        /*0068*/ 	.byte	0x04, 0x17
        /*006a*/ 	.short	(.L_611 - .L_610)
.L_610:
        /*006c*/ 	.word	0x00000000
        /*0070*/ 	.short	0x0002
        /*0072*/ 	.short	0x0010
        /*0074*/ 	.byte	0x00, 0xf5, 0x21, 0x00


	//----- nvinfo : EIATTR_KPARAM_INFO
	.align		4
.L_611:
        /*0078*/ 	.byte	0x04, 0x17
        /*007a*/ 	.short	(.L_613 - .L_612)
.L_612:
        /*007c*/ 	.word	0x00000000
        /*0080*/ 	.short	0x0001
        /*0082*/ 	.short	0x0008
        /*0084*/ 	.byte	0x00, 0xf5, 0x21, 0x00


	//----- nvinfo : EIATTR_KPARAM_INFO
	.align		4
.L_613:
        /*0088*/ 	.byte	0x04, 0x17
        /*008a*/ 	.short	(.L_615 - .L_614)
.L_614:
        /*008c*/ 	.word	0x00000000
        /*0090*/ 	.short	0x0000
        /*0092*/ 	.short	0x0000
        /*0094*/ 	.byte	0x00, 0xf5, 0x21, 0x00


	//----- nvinfo : EIATTR_SPARSE_MMA_MASK
	.align		4
.L_615:
        /*0098*/ 	.byte	0x03, 0x50
        /*009a*/ 	.short	0x0000


	//----- nvinfo : EIATTR_MAXREG_COUNT
	.align		4
        /*009c*/ 	.byte	0x03, 0x1b
        /*009e*/ 	.short	0x00ff


	//----- nvinfo : EIATTR_NUM_BARRIERS
	.align		4
        /*00a0*/ 	.byte	0x02, 0x4c
        /*00a2*/ 	.byte	0x01
	.zero		1


	//----- nvinfo : EIATTR_MERCURY_ISA_VERSION
	.align		4
        /*00a4*/ 	.byte	0x03, 0x5f
        /*00a6*/ 	.short	0x0101


	//----- nvinfo : EIATTR_VRC_CTA_INIT_COUNT
	.align		4
        /*00a8*/ 	.byte	0x02, 0x4a
	.zero		1
	.zero		1


	//----- nvinfo : EIATTR_EXIT_INSTR_OFFSETS
	.align		4
        /*00ac*/ 	.byte	0x04, 0x1c
        /*00ae*/ 	.short	(.L_617 - .L_616)


	//   ....[0]....
.L_616:
        /*00b0*/ 	.word	0x00000060


	//   ....[1]....
        /*00b4*/ 	.word	0x000010c0


	//   ....[2]....
        /*00b8*/ 	.word	0x00001ea0


	//----- nvinfo : EIATTR_CBANK_PARAM_SIZE
	.align		4
.L_617:
        /*00bc*/ 	.byte	0x03, 0x19
        /*00be*/ 	.short	0x0034


	//----- nvinfo : EIATTR_PARAM_CBANK
	.align		4
        /*00c0*/ 	.byte	0x04, 0x0a
        /*00c2*/ 	.short	(.L_619 - .L_618)
	.align		4
.L_618:
        /*00c4*/ 	.word	index@(.nv.constant0._Z20kernel_forward_closeIfEvPT_S1_S1_S1_iiiii)
        /*00c8*/ 	.short	0x0380
        /*00ca*/ 	.short	0x0034


	//----- nvinfo : EIATTR_SW_WAR
	.align		4
.L_619:
        /*00cc*/ 	.byte	0x04, 0x36
        /*00ce*/ 	.short	(.L_621 - .L_620)
.L_620:
        /*00d0*/ 	.word	0x00000008
.L_621:


//--------------------- .nv.info._Z14kernel_forwardIfEvPT_S1_S1_S1_iiiii --------------------------
	.section	.nv.info._Z14kernel_forwardIfEvPT_S1_S1_S1_iiiii,"",@"SHT_CUDA_INFO"
	.sectionflags	@""
	.align	4


	//----- nvinfo : EIATTR_CUDA_API_VERSION
	.align		4
        /*0000*/ 	.byte	0x04, 0x37
        /*0002*/ 	.short	(.L_623 - .L_622)
.L_622:
        /*0004*/ 	.word	0x00000082


	//----- nvinfo : EIATTR_KPARAM_INFO
	.align		4
.L_623:
        /*0008*/ 	.byte	0x04, 0x17
        /*000a*/ 	.short	(.L_625 - .L_624)
.L_624:
        /*000c*/ 	.word	0x00000000
        /*0010*/ 	.short	0x0008
        /*0012*/ 	.short	0x0030
        /*0014*/ 	.byte	0x00, 0xf0, 0x11, 0x00


	//----- nvinfo : EIATTR_KPARAM_INFO
	.align		4
.L_625:
        /*0018*/ 	.byte	0x04, 0x17
        /*001a*/ 	.short	(.L_627 - .L_626)
.L_626:
        /*001c*/ 	.word	0x00000000
        /*0020*/ 	.short	0x0007
        /*0022*/ 	.short	0x002c
        /*0024*/ 	.byte	0x00, 0xf0, 0x11, 0x00


	//----- nvinfo : EIATTR_KPARAM_INFO
	.align		4
.L_627:
        /*0028*/ 	.byte	0x04, 0x17
        /*002a*/ 	.short	(.L_629 - .L_628)
.L_628:
        /*002c*/ 	.word	0x00000000
        /*0030*/ 	.short	0x0006
        /*0032*/ 	.short	0x0028
        /*0034*/ 	.byte	0x00, 0xf0, 0x11, 0x00


	//----- nvinfo : EIATTR_KPARAM_INFO
	.align		4
.L_629:
        /*0038*/ 	.byte	0x04, 0x17
        /*003a*/ 	.short	(.L_631 - .L_630)
.L_630:
        /*003c*/ 	.word	0x00000000
        /*0040*/ 	.short	0x0005
        /*0042*/ 	.short	0x0024
        /*0044*/ 	.byte	0x00, 0xf0, 0x11, 0x00


	//----- nvinfo : EIATTR_KPARAM_INFO
	.align		4
.L_631:
        /*0048*/ 	.byte	0x04, 0x17
        /*004a*/ 	.short	(.L_633 - .L_632)
.L_632:
        /*004c*/ 	.word	0x00000000
        /*0050*/ 	.short	0x0004
        /*0052*/ 	.short	0x0020
        /*0054*/ 	.byte	0x00, 0xf0, 0x11, 0x00


	//----- nvinfo : EIATTR_KPARAM_INFO
	.align		4
.L_633:
        /*0058*/ 	.byte	0x04, 0x17
        /*005a*/ 	.short	(.L_635 - .L_634)
.L_634:
        /*005c*/ 	.word	0x00000000
        /*0060*/ 	.short	0x0003
        /*0062*/ 	.short	0x0018
        /*0064*/ 	.byte	0x00, 0xf5, 0x21, 0x00


	//----- nvinfo : EIATTR_KPARAM_INFO
	.align		4
.L_635:
        /*0068*/ 	.byte	0x04, 0x17
        /*006a*/ 	.short	(.L_637 - .L_636)
.L_636:
        /*006c*/ 	.word	0x00000000
        /*0070*/ 	.short	0x0002
        /*0072*/ 	.short	0x0010
        /*0074*/ 	.byte	0x00, 0xf5, 0x21, 0x00


	//----- nvinfo : EIATTR_KPARAM_INFO
	.align		4
.L_637:
        /*0078*/ 	.byte	0x04, 0x17
        /*007a*/ 	.short	(.L_639 - .L_638)
.L_638:
        /*007c*/ 	.word	0x00000000
        /*0080*/ 	.short	0x0001
        /*0082*/ 	.short	0x0008
        /*0084*/ 	.byte	0x00, 0xf5, 0x21, 0x00


	//----- nvinfo : EIATTR_KPARAM_INFO
	.align		4
.L_639:
        /*0088*/ 	.byte	0x04, 0x17
        /*008a*/ 	.short	(.L_641 - .L_640)
.L_640:
        /*008c*/ 	.word	0x00000000
        /*0090*/ 	.short	0x0000
        /*0092*/ 	.short	0x0000
        /*0094*/ 	.byte	0x00, 0xf5, 0x21, 0x00


	//----- nvinfo : EIATTR_SPARSE_MMA_MASK
	.align		4
.L_641:
        /*0098*/ 	.byte	0x03, 0x50
        /*009a*/ 	.short	0x0000


	//----- nvinfo : EIATTR_MAXREG_COUNT
	.align		4
        /*009c*/ 	.byte	0x03, 0x1b
        /*009e*/ 	.short	0x00ff


	//----- nvinfo : EIATTR_NUM_BARRIERS
	.align		4
        /*00a0*/ 	.byte	0x02, 0x4c
        /*00a2*/ 	.byte	0x01
	.zero		1


	//----- nvinfo : EIATTR_MERCURY_ISA_VERSION
	.align		4
        /*00a4*/ 	.byte	0x03, 0x5f
        /*00a6*/ 	.short	0x0101


	//----- nvinfo : EIATTR_VRC_CTA_INIT_COUNT
	.align		4
        /*00a8*/ 	.byte	0x02, 0x4a
	.zero		1
	.zero		1


	//----- nvinfo : EIATTR_EXIT_INSTR_OFFSETS
	.align		4
        /*00ac*/ 	.byte	0x04, 0x1c
        /*00ae*/ 	.short	(.L_643 - .L_642)


	//   ....[0]....
.L_642:
        /*00b0*/ 	.word	0x00000060


	//   ....[1]....
        /*00b4*/ 	.word	0x00000f30


	//   ....[2]....
        /*00b8*/ 	.word	0x000019c0


	//----- nvinfo : EIATTR_CBANK_PARAM_SIZE
	.align		4
.L_643:
        /*00bc*/ 	.byte	0x03, 0x19
        /*00be*/ 	.short	0x0034


	//----- nvinfo : EIATTR_PARAM_CBANK
	.align		4
        /*00c0*/ 	.byte	0x04, 0x0a
        /*00c2*/ 	.short	(.L_645 - .L_644)
	.align		4
.L_644:
        /*00c4*/ 	.word	index@(.nv.constant0._Z14kernel_forwardIfEvPT_S1_S1_S1_iiiii)
        /*00c8*/ 	.short	0x0380
        /*00ca*/ 	.short	0x0034


	//----- nvinfo : EIATTR_SW_WAR
	.align		4
.L_645:
        /*00cc*/ 	.byte	0x04, 0x36
        /*00ce*/ 	.short	(.L_647 - .L_646)
.L_646:
        /*00d0*/ 	.word	0x00000008
.L_647:


//--------------------- .nv.info._Z18kernel_forward_dprIfEvPT_S1_S1_iiiii --------------------------
	.section	.nv.info._Z18kernel_forward_dprIfEvPT_S1_S1_iiiii,"",@"SHT_CUDA_INFO"
	.sectionflags	@""
	.align	4


	//----- nvinfo : EIATTR_CUDA_API_VERSION
	.align		4
        /*0000*/ 	.byte	0x04, 0x37
        /*0002*/ 	.short	(.L_649 - .L_648)
.L_648:
        /*0004*/ 	.word	0x00000082


	//----- nvinfo : EIATTR_KPARAM_INFO
	.align		4
.L_649:
        /*0008*/ 	.byte	0x04, 0x17
        /*000a*/ 	.short	(.L_651 - .L_650)
.L_650:
        /*000c*/ 	.word	0x00000000
        /*0010*/ 	.short	0x0007
        /*0012*/ 	.short	0x0028
        /*0014*/ 	.byte	0x00, 0xf0, 0x11, 0x00


	//----- nvinfo : EIATTR_KPARAM_INFO
	.align		4
.L_651:
        /*0018*/ 	.byte	0x04, 0x17
        /*001a*/ 	.short	(.L_653 - .L_652)
.L_652:
        /*001c*/ 	.word	0x00000000
        /*0020*/ 	.short	0x0006
        /*0022*/ 	.short	0x0024
        /*0024*/ 	.byte	0x00, 0xf0, 0x11, 0x00


	//----- nvinfo : EIATTR_KPARAM_INFO
	.align		4
.L_653:
        /*0028*/ 	.byte	0x04, 0x17
        /*002a*/ 	.short	(.L_655 - .L_654)
.L_654:
        /*002c*/ 	.word	0x00000000
        /*0030*/ 	.short	0x0005
        /*0032*/ 	.short	0x0020
        /*0034*/ 	.byte	0x00, 0xf0, 0x11, 0x00


	//----- nvinfo : EIATTR_KPARAM_INFO
	.align		4
.L_655:
        /*0038*/ 	.byte	0x04, 0x17
        /*003a*/ 	.short	(.L_657 - .L_656)
.L_656:
        /*003c*/ 	.word	0x00000000
        /*0040*/ 	.short	0x0004
        /*0042*/ 	.short	0x001c
        /*0044*/ 	.byte	0x00, 0xf0, 0x11, 0x00


	//----- nvinfo : EIATTR_KPARAM_INFO
	.align		4
.L_657:
        /*0048*/ 	.byte	0x04, 0x17
        /*004a*/ 	.short	(.L_659 - .L_658)
.L_658:
        /*004c*/ 	.word	0x00000000
        /*0050*/ 	.short	0x0003
        /*0052*/ 	.short	0x0018
        /*0054*/ 	.byte	0x00, 0xf0, 0x11, 0x00


	//----- nvinfo : EIATTR_KPARAM_INFO
	.align		4
.L_659:
        /*0058*/ 	.byte	0x04, 0x17
        /*005a*/ 	.short	(.L_661 - .L_660)
.L_660:
        /*005c*/ 	.word	0x00000000
        /*0060*/ 	.short	0x0002
        /*0062*/ 	.short	0x0010
        /*0064*/ 	.byte	0x00, 0xf5, 0x21, 0x00


	//----- nvinfo : EIATTR_KPARAM_INFO
	.align		4
.L_661:
        /*0068*/ 	.byte	0x04, 0x17
        /*006a*/ 	.short	(.L_663 - .L_662)
.L_662:
        /*006c*/ 	.word	0x00000000
        /*0070*/ 	.short	0x0001
        /*0072*/ 	.short	0x0008
        /*0074*/ 	.byte	0x00, 0xf5, 0x21, 0x00


	//----- nvinfo : EIATTR_KPARAM_INFO
	.align		4
.L_663:
        /*0078*/ 	.byte	0x04, 0x17
        /*007a*/ 	.short	(.L_665 - .L_664)
.L_664:
        /*007c*/ 	.word	0x00000000
        /*0080*/ 	.short	0x0000
        /*0082*/ 	.short	0x0000
        /*0084*/ 	.byte	0x00, 0xf5, 0x21, 0x00


	//----- nvinfo : EIATTR_SPARSE_MMA_MASK
	.align		4
.L_665:
        /*0088*/ 	.byte	0x03, 0x50
        /*008a*/ 	.short	0x0000


	//----- nvinfo : EIATTR_MAXREG_COUNT
	.align		4
        /*008c*/ 	.byte	0x03, 0x1b
        /*008e*/ 	.short	0x00ff


	//----- nvinfo : EIATTR_NUM_BARRIERS
	.align		4
        /*0090*/ 	.byte	0x02, 0x4c
        /*0092*/ 	.byte	0x01
	.zero		1


	//----- nvinfo : EIATTR_MERCURY_ISA_VERSION
	.align		4
        /*0094*/ 	.byte	0x03, 0x5f
        /*0096*/ 	.short	0x0101


	//----- nvinfo : EIATTR_VRC_CTA_INIT_COUNT
	.align		4
        /*0098*/ 	.byte	0x02, 0x4a
	.zero		1
	.zero		1


	//----- nvinfo : EIATTR_EXIT_INSTR_OFFSETS
	.align		4
        /*009c*/ 	.byte	0x04, 0x1c
        /*009e*/ 	.short	(.L_667 - .L_666)


	//   ....[0]....
.L_666:
        /*00a0*/ 	.word	0x00000050


	//   ....[1]....
        /*00a4*/ 	.word	0x00000380


	//   ....[2]....
        /*00a8*/ 	.word	0x000010f0


	//----- nvinfo : EIATTR_CBANK_PARAM_SIZE
	.align		4
.L_667:
        /*00ac*/ 	.byte	0x03, 0x19
        /*00ae*/ 	.short	0x002c


	//----- nvinfo : EIATTR_PARAM_CBANK
	.align		4
        /*00b0*/ 	.byte	0x04, 0x0a
        /*00b2*/ 	.short	(.L_669 - .L_668)
	.align		4
.L_668:
        /*00b4*/ 	.word	index@(.nv.constant0._Z18kernel_forward_dprIfEvPT_S1_S1_iiiii)
        /*00b8*/ 	.short	0x0380
        /*00ba*/ 	.short	0x002c


	//----- nvinfo : EIATTR_SW_WAR
	.align		4
.L_669:
        /*00bc*/ 	.byte	0x04, 0x36
        /*00be*/ 	.short	(.L_671 - .L_670)
.L_670:
        /*00c0*/ 	.word	0x00000008
.L_671:


//--------------------- .nv.info._Z18kernel_forward_cprIfEvPT_S1_S1_iiiii --------------------------
	.section	.nv.info._Z18kernel_forward_cprIfEvPT_S1_S1_iiiii,"",@"SHT_CUDA_INFO"
	.sectionflags	@""
	.align	4


	//----- nvinfo : EIATTR_CUDA_API_VERSION
	.align		4
        /*0000*/ 	.byte	0x04, 0x37
        /*0002*/ 	.short	(.L_673 - .L_672)
.L_672:
        /*0004*/ 	.word	0x00000082


	//----- nvinfo : EIATTR_KPARAM_INFO
	.align		4
.L_673:
        /*0008*/ 	.byte	0x04, 0x17
        /*000a*/ 	.short	(.L_675 - .L_674)
.L_674:
        /*000c*/ 	.word	0x00000000
        /*0010*/ 	.short	0x0007
        /*0012*/ 	.short	0x0028
        /*0014*/ 	.byte	0x00, 0xf0, 0x11, 0x00


	//----- nvinfo : EIATTR_KPARAM_INFO
	.align		4
.L_675:
        /*0018*/ 	.byte	0x04, 0x17
        /*001a*/ 	.short	(.L_677 - .L_676)
.L_676:
        /*001c*/ 	.word	0x00000000
        /*0020*/ 	.short	0x0006
        /*0022*/ 	.short	0x0024
        /*0024*/ 	.byte	0x00, 0xf0, 0x11, 0x00


	//----- nvinfo : EIATTR_KPARAM_INFO
	.align		4
.L_677:
        /*0028*/ 	.byte	0x04, 0x17
        /*002a*/ 	.short	(.L_679 - .L_678)
.L_678:
        /*002c*/ 	.word	0x00000000
        /*0030*/ 	.short	0x0005
        /*0032*/ 	.short	0x0020
        /*0034*/ 	.byte	0x00, 0xf0, 0x11, 0x00


	//----- nvinfo : EIATTR_KPARAM_INFO
	.align		4
.L_679:
        /*0038*/ 	.byte	0x04, 0x17
        /*003a*/ 	.short	(.L_681 - .L_680)
.L_680:
        /*003c*/ 	.word	0x00000000
        /*0040*/ 	.short	0x0004
        /*0042*/ 	.short	0x001c
        /*0044*/ 	.byte	0x00, 0xf0, 0x11, 0x00


	//----- nvinfo : EIATTR_KPARAM_INFO
	.align		4
.L_681:
        /*0048*/ 	.byte	0x04, 0x17
        /*004a*/ 	.short	(.L_683 - .L_682)
.L_682:
        /*004c*/ 	.word	0x00000000
        /*0050*/ 	.short	0x0003
        /*0052*/ 	.short	0x0018
        /*0054*/ 	.byte	0x00, 0xf0, 0x11, 0x00


	//----- nvinfo : EIATTR_KPARAM_INFO
	.align		4
.L_683:
        /*0058*/ 	.byte	0x04, 0x17
        /*005a*/ 	.short	(.L_685 - .L_684)
.L_684:
        /*005c*/ 	.word	0x00000000
        /*0060*/ 	.short	0x0002
        /*0062*/ 	.short	0x0010
        /*0064*/ 	.byte	0x00, 0xf5, 0x21, 0x00


	//----- nvinfo : EIATTR_KPARAM_INFO
	.align		4
.L_685:
        /*0068*/ 	.byte	0x04, 0x17
        /*006a*/ 	.short	(.L_687 - .L_686)
.L_686:
        /*006c*/ 	.word	0x00000000
        /*0070*/ 	.short	0x0001
        /*0072*/ 	.short	0x0008
        /*0074*/ 	.byte	0x00, 0xf5, 0x21, 0x00


	//----- nvinfo : EIATTR_KPARAM_INFO
	.align		4
.L_687:
        /*0078*/ 	.byte	0x04, 0x17
        /*007a*/ 	.short	(.L_689 - .L_688)
.L_688:
        /*007c*/ 	.word	0x00000000
        /*0080*/ 	.short	0x0000
        /*0082*/ 	.short	0x0000
        /*0084*/ 	.byte	0x00, 0xf5, 0x21, 0x00


	//----- nvinfo : EIATTR_SPARSE_MMA_MASK
	.align		4
.L_689:
        /*0088*/ 	.byte	0x03, 0x50
        /*008a*/ 	.short	0x0000


	//----- nvinfo : EIATTR_MAXREG_COUNT
	.align		4
        /*008c*/ 	.byte	0x03, 0x1b
        /*008e*/ 	.short	0x00ff


	//----- nvinfo : EIATTR_NUM_BARRIERS
	.align		4
        /*0090*/ 	.byte	0x02, 0x4c
        /*0092*/ 	.byte	0x01
	.zero		1


	//----- nvinfo : EIATTR_MERCURY_ISA_VERSION
	.align		4
        /*0094*/ 	.byte	0x03, 0x5f
        /*0096*/ 	.short	0x0101


	//----- nvinfo : EIATTR_VRC_CTA_INIT_COUNT
	.align		4
        /*0098*/ 	.byte	0x02, 0x4a
	.zero		1
	.zero		1


	//----- nvinfo : EIATTR_EXIT_INSTR_OFFSETS
	.align		4
        /*009c*/ 	.byte	0x04, 0x1c
        /*009e*/ 	.short	(.L_691 - .L_690)


	//   ....[0]....
.L_690:
        /*00a0*/ 	.word	0x00000050


	//   ....[1]....
        /*00a4*/ 	.word	0x00000210


	//   ....[2]....
        /*00a8*/ 	.word	0x00000ca0


	//----- nvinfo : EIATTR_CBANK_PARAM_SIZE
	.align		4
.L_691:
        /*00ac*/ 	.byte	0x03, 0x19
        /*00ae*/ 	.short	0x002c


	//----- nvinfo : EIATTR_PARAM_CBANK
	.align		4
        /*00b0*/ 	.byte	0x04, 0x0a
        /*00b2*/ 	.short	(.L_693 - .L_692)
	.align		4
.L_692:
        /*00b4*/ 	.word	index@(.nv.constant0._Z18kernel_forward_cprIfEvPT_S1_S1_iiiii)
        /*00b8*/ 	.short	0x0380
        /*00ba*/ 	.short	0x002c


	//----- nvinfo : EIATTR_SW_WAR
	.align		4
.L_693:
        /*00bc*/ 	.byte	0x04, 0x36
        /*00be*/ 	.short	(.L_695 - .L_694)
.L_694:
        /*00c0*/ 	.word	0x00000008
.L_695:


//--------------------- .nv.callgraph             --------------------------
	.section	.nv.callgraph,"",@"SHT_CUDA_CALLGRAPH"
	.align	4
	.sectionentsize	8
	.align		4
        /*0000*/ 	.word	0x00000000
	.align		4
        /*0004*/ 	.word	0xffffffff
	.align		4
        /*0008*/ 	.word	0x00000000
	.align		4
        /*000c*/ 	.word	0xfffffffe
	.align		4
        /*0010*/ 	.word	0x00000000
	.align		4
        /*0014*/ 	.word	0xfffffffd
	.align		4
        /*0018*/ 	.word	0x00000000
	.align		4
        /*001c*/ 	.word	0xfffffffc


//--------------------- .text._Z19kernel_argmax_d_on4IfEvPKT_PS0_S3_iii --------------------------
	.section	.text._Z19kernel_argmax_d_on4IfEvPKT_PS0_S3_iii,"ax",@progbits
	.align	128
        .global         _Z19kernel_argmax_d_on4IfEvPKT_PS0_S3_iii
        .type           _Z19kernel_argmax_d_on4IfEvPKT_PS0_S3_iii,@function
        .size           _Z19kernel_argmax_d_on4IfEvPKT_PS0_S3_iii,(.L_x_106 - _Z19kernel_argmax_d_on4IfEvPKT_PS0_S3_iii)
        .other          _Z19kernel_argmax_d_on4IfEvPKT_PS0_S3_iii,@"STO_CUDA_ENTRY STV_DEFAULT"
_Z19kernel_argmax_d_on4IfEvPKT_PS0_S3_iii:
.text._Z19kernel_argmax_d_on4IfEvPKT_PS0_S3_iii:
[----:B------:R-:W-:Y:S01]  /*0000*/  LDC R1, c[0x0][0x37c] ;  /* 0x0000df00ff017b82 */ /* 0x000fe20000000800 */
[----:B------:R-:W0:Y:S07]  /*0010*/  S2R R0, SR_TID.X ;  /* 0x0000000000007919 */ /* 0x000e2e0000002100 */
[----:B------:R-:W1:Y:S01]  /*0020*/  S2UR UR12, SR_CTAID.Z ;  /* 0x00000000000c79c3 */ /* 0x000e620000002700 */
[----:B------:R-:W2:Y:S07]  /*0030*/  LDCU UR13, c[0x0][0x39c] ;  /* 0x00007380ff0d77ac */ /* 0x000eae0008000800 */
[----:B------:R-:W0:Y:S01]  /*0040*/  LDC R15, c[0x0][0x3a0] ;  /* 0x0000e800ff0f7b82 */ /* 0x000e220000000800 */
[----:B-1----:R-:W-:-:S06]  /*0050*/  UIADD3 UR9, UPT, UPT, UR12, 0x1, URZ ;  /* 0x000000010c097890 */ /* 0x002fcc000fffe0ff */
[----:B0-----:R-:W-:-:S04]  /*0060*/  IADD3 R2, PT, PT, R15, UR9, R0 ;  /* 0x000000090f027c10 */ /* 0x001fc8000fffe000 */
[----:B--2---:R-:W-:-:S13]  /*0070*/  ISETP.GE.AND P0, PT, R2, UR13, PT ;  /* 0x0000000d02007c0c */ /* 0x004fda000bf06270 */
[----:B------:R-:W-:Y:S05]  /*0080*/  @P0 EXIT ;  /* 0x000000000000094d */ /* 0x000fea0003800000 */
[----:B------:R-:W0:Y:S02]  /*0090*/  S2R R13, SR_CTAID.Y ;  /* 0x00000000000d7919 */ /* 0x000e240000002600 */
[----:B0-----:R-:W-:-:S05]  /*00a0*/  VIADD R4, R13, 0x1 ;  /* 0x000000010d047836 */ /* 0x001fca0000000000 */
[----:B------:R-:W-:-:S13]  /*00b0*/  ISETP.GE.AND P0, PT, R4, R15, PT ;  /* 0x0000000f0400720c */ /* 0x000fda0003f06270 */
[----:B------:R-:W-:Y:S05]  /*00c0*/  @P0 EXIT ;  /* 0x000000000000094d */ /* 0x000fea0003800000 */
[----:B------:R-:W0:Y:S01]  /*00d0*/  S2UR UR8, SR_CTAID.X ;  /* 0x00000000000879c3 */ /* 0x000e220000002500 */
[----:B------:R-:W1:Y:S01]  /*00e0*/  LDCU.64 UR6, c[0x0][0x388] ;  /* 0x00007100ff0677ac */ /* 0x000e620008000a00 */
[C---:B------:R-:W-:Y:S02]  /*00f0*/  IMAD.IADD R7, R0.reuse, 0x1, R13 ;  /* 0x0000000100077824 */ /* 0x040fe400078e020d */
[----:B------:R-:W-:Y:S01]  /*0100*/  IMAD R21, R0, UR13, RZ ;  /* 0x0000000d00157c24 */ /* 0x000fe2000f8e02ff */
[----:B------:R-:W-:Y:S01]  /*0110*/  UIMAD UR11, UR13, UR13, URZ ;  /* 0x0000000d0d0b72a4 */ /* 0x000fe2000f8e02ff */
[----:B------:R-:W-:Y:S01]  /*0120*/  VIADD R3, R7, 0x1 ;  /* 0x0000000107037836 */ /* 0x000fe20000000000 */
[----:B------:R-:W2:Y:S01]  /*0130*/  LDCU.64 UR14, c[0x0][0x358] ;  /* 0x00006b00ff0e77ac */ /* 0x000ea20008000a00 */
[----:B------:R-:W-:Y:S01]  /*0140*/  IMAD.MOV.U32 R11, RZ, RZ, 0x4 ;  /* 0x00000004ff0b7424 */ /* 0x000fe200078e00ff */
[----:B------:R-:W-:Y:S01]  /*0150*/  SHF.R.S32.HI R12, RZ, 0x1f, R21 ;  /* 0x0000001fff0c7819 */ /* 0x000fe20000011415 */
[----:B------:R-:W-:Y:S01]  /*0160*/  VIADD R14, R3, UR9 ;  /* 0x00000009030e7c36 */ /* 0x000fe20008000000 */
[----:B------:R-:W-:-:S03]  /*0170*/  IADD3 R4, P0, PT, R7, R21, RZ ;  /* 0x0000001507047210 */ /* 0x000fc60007f1e0ff */
[----:B------:R-:W-:Y:S01]  /*0180*/  IMAD R5, R14, UR13, RZ ;  /* 0x0000000d0e057c24 */ /* 0x000fe2000f8e02ff */
[----:B------:R-:W-:-:S03]  /*0190*/  IADD3.X R9, PT, PT, RZ, R12, RZ, P0, !PT ;  /* 0x0000000cff097210 */ /* 0x000fc600007fe4ff */
[----:B------:R-:W-:Y:S01]  /*01a0*/  IMAD.IADD R10, R2, 0x1, R5 ;  /* 0x00000001020a7824 */ /* 0x000fe200078e0205 */
[----:B0-----:R-:W-:-:S04]  /*01b0*/  UIMAD UR4, UR11, UR8, URZ ;  /* 0x000000080b0472a4 */ /* 0x001fc8000f8e02ff */
[----:B-1----:R-:W-:-:S06]  /*01c0*/  UIMAD.WIDE.U32 UR6, UR4, 0x4, UR6 ;  /* 0x00000004040678a5 */ /* 0x002fcc000f8e0006 */
[----:B------:R-:W-:Y:S01]  /*01d0*/  LEA R8, P0, R4, UR6, 0x2 ;  /* 0x0000000604087c11 */ /* 0x000fe2000f8010ff */
[----:B------:R-:W-:Y:S01]  /*01e0*/  IMAD.WIDE R10, R10, R11, UR6 ;  /* 0x000000060a0a7e25 */ /* 0x000fe2000f8e020b */
[----:B------:R-:W0:Y:S02]  /*01f0*/  LDCU.64 UR4, c[0x0][0x390] ;  /* 0x00007200ff0477ac */ /* 0x000e240008000a00 */
[----:B------:R-:W-:-:S03]  /*0200*/  LEA.HI.X R9, R4, UR7, R9, 0x2, P0 ;  /* 0x0000000704097c11 */ /* 0x000fc600080f1409 */
[----:B--2---:R-:W2:Y:S04]  /*0210*/  LDG.E.CONSTANT R11, desc[UR14][R10.64] ;  /* 0x0000000e0a0b7981 */ /* 0x004ea8000c1e9900 */
[----:B------:R-:W2:Y:S01]  /*0220*/  LDG.E.CONSTANT R8, desc[UR14][R8.64+0x4] ;  /* 0x0000040e08087981 */ /* 0x000ea2000c1e9900 */
[----:B------:R-:W-:Y:S01]  /*0230*/  ISETP.NE.AND P0, PT, R13, RZ, PT ;  /* 0x000000ff0d00720c */ /* 0x000fe20003f05270 */
[----:B------:R-:W-:Y:S02]  /*0240*/  UIMAD UR10, UR11, UR13, URZ ;  /* 0x0000000d0b0a72a4 */ /* 0x000fe4000f8e02ff */
[----:B------:R-:W-:-:S04]  /*0250*/  UIMAD UR8, UR8, UR13, URZ ;  /* 0x0000000d080872a4 */ /* 0x000fc8000f8e02ff */
[----:B------:R-:W-:Y:S01]  /*0260*/  UIMAD UR8, UR10, UR8, URZ ;  /* 0x000000080a0872a4 */ /* 0x000fe2000f8e02ff */
[----:B------:R-:W-:-:S03]  /*0270*/  IMAD.MOV.U32 R6, RZ, RZ, -0x40800000 ;  /* 0xbf800000ff067424 */ /* 0x000fc600078e00ff */
[----:B0-----:R-:W-:Y:S01]  /*0280*/  UIMAD.WIDE UR4, UR8, 0x4, UR4 ;  /* 0x00000004080478a5 */ /* 0x001fe2000f8e0204 */
[----:B--2---:R-:W-:Y:S01]  /*0290*/  FADD R4, R8, R11 ;  /* 0x0000000b08047221 */ /* 0x004fe20000000000 */
[----:B------:R-:W-:Y:S10]  /*02a0*/  @!P0 BRA `(.L_x_0) ;  /* 0x0000000c003c8947 */ /* 0x000ff40003800000 */
[C---:B------:R-:W-:Y:S01]  /*02b0*/  IMAD R6, R7.reuse, UR13, RZ ;  /* 0x0000000d07067c24 */ /* 0x040fe2000f8e02ff */
[----:B------:R-:W-:Y:S01]  /*02c0*/  MOV R25, R0 ;  /* 0x0000000000197202 */ /* 0x000fe20000000f00 */
[C---:B------:R-:W-:Y:S02]  /*02d0*/  IMAD R9, R7.reuse, UR13, R14 ;  /* 0x0000000d07097c24 */ /* 0x040fe4000f8e020e */
[C---:B------:R-:W-:Y:S01]  /*02e0*/  VIADD R23, R7.reuse, UR13 ;  /* 0x0000000d07177c36 */ /* 0x040fe20008000000 */
[----:B------:R-:W-:Y:S01]  /*02f0*/  IADD3 R10, P0, PT, R7, R6, RZ ;  /* 0x00000006070a7210 */ /* 0x000fe20007f1e0ff */
[----:B------:R-:W-:-:S03]  /*0300*/  IMAD R11, R0, UR11, R9 ;  /* 0x0000000b000b7c24 */ /* 0x000fc6000f8e0209 */
[----:B------:R-:W-:Y:S01]  /*0310*/  LEA.HI.X.SX32 R17, R6, RZ, 0x1, P0 ;  /* 0x000000ff06117211 */ /* 0x000fe200000f0eff */
[----:B------:R-:W-:Y:S01]  /*0320*/  IMAD.MOV.U32 R6, RZ, RZ, -0x40800000 ;  /* 0xbf800000ff067424 */ /* 0x000fe200078e00ff */
[----:B------:R-:W-:Y:S02]  /*0330*/  ISETP.GE.U32.AND P0, PT, R13, 0x4, PT ;  /* 0x000000040d00780c */ /* 0x000fe40003f06070 */
[C---:B------:R-:W-:Y:S02]  /*0340*/  LEA R8, P1, R10.reuse, UR6, 0x2 ;  /* 0x000000060a087c11 */ /* 0x040fe4000f8210ff */
[----:B------:R-:W-:Y:S02]  /*0350*/  I2FP.F32.S32 R23, R23 ;  /* 0x0000001700177245 */ /* 0x000fe40000201400 */
[----:B------:R-:W-:Y:S01]  /*0360*/  LEA.HI.X R9, R10, UR7, R17, 0x2, P1 ;  /* 0x000000070a097c11 */ /* 0x000fe200088f1411 */
[----:B------:R-:W-:Y:S02]  /*0370*/  IMAD.MOV.U32 R17, RZ, RZ, 0x4 ;  /* 0x00000004ff117424 */ /* 0x000fe400078e00ff */
[----:B------:R-:W-:-:S04]  /*0380*/  IMAD R10, R11, UR13, R2 ;  /* 0x0000000d0b0a7c24 */ /* 0x000fc8000f8e0202 */
[----:B------:R-:W-:Y:S01]  /*0390*/  IMAD.WIDE R10, R10, R17, UR4 ;  /* 0x000000040a0a7e25 */ /* 0x000fe2000f8e0211 */
[----:B------:R-:W-:Y:S06]  /*03a0*/  @!P0 BRA `(.L_x_1) ;  /* 0x0000000400bc8947 */ /* 0x000fec0003800000 */
[----:B------:R-:W-:-:S04]  /*03b0*/  IMAD.U32 R17, RZ, RZ, UR13 ;  /* 0x0000000dff117e24 */ /* 0x000fc8000f8e00ff */
[----:B------:R-:W-:-:S04]  /*03c0*/  IMAD R6, R0, R17, UR13 ;  /* 0x0000000d00067e24 */ /* 0x000fc8000f8e0211 */
[----:B------:R-:W-:-:S04]  /*03d0*/  IMAD.IADD R6, R7, 0x1, R6 ;  /* 0x0000000107067824 */ /* 0x000fc800078e0206 */
[----:B------:R-:W-:Y:S02]  /*03e0*/  IMAD R14, R6, R17, UR13 ;  /* 0x0000000d060e7e24 */ /* 0x000fe4000f8e0211 */
[----:B------:R-:W-:Y:S02]  /*03f0*/  HFMA2 R17, -RZ, RZ, 0, 2.384185791015625e-07 ;  /* 0x00000004ff117431 */ /* 0x000fe400000001ff */
[----:B------:R-:W-:-:S04]  /*0400*/  VIADD R6, R0, UR12 ;  /* 0x0000000c00067c36 */ /* 0x000fc80008000000 */
[----:B------:R-:W-:Y:S01]  /*0410*/  IMAD.IADD R18, R6, 0x1, R15 ;  /* 0x0000000106127824 */ /* 0x000fe200078e020f */
[----:B------:R-:W-:Y:S02]  /*0420*/  IADD3 R14, PT, PT, R14, R6, R13 ;  /* 0x000000060e0e7210 */ /* 0x000fe40007ffe00d */
[----:B------:R-:W-:-:S03]  /*0430*/  IADD3 R6, P0, PT, R21, R0, RZ ;  /* 0x0000000015067210 */ /* 0x000fc60007f1e0ff */
[----:B------:R-:W-:-:S04]  /*0440*/  VIADD R15, R14, 0x2 ;  /* 0x000000020e0f7836 */ /* 0x000fc80000000000 */
[----:B------:R-:W-:Y:S02]  /*0450*/  IMAD R18, R15, UR13, R18 ;  /* 0x0000000d0f127c24 */ /* 0x000fe4000f8e0212 */
[----:B------:R-:W-:Y:S01]  /*0460*/  IMAD.X R15, RZ, RZ, R12, P0 ;  /* 0x000000ffff0f7224 */ /* 0x000fe200000e060c */
[----:B------:R-:W-:Y:S01]  /*0470*/  LEA R14, P0, R6, UR6, 0x2 ;  /* 0x00000006060e7c11 */ /* 0x000fe2000f8010ff */
[----:B------:R-:W-:-:S03]  /*0480*/  VIADD R16, R18, 0x1 ;  /* 0x0000000112107836 */ /* 0x000fc60000000000 */
[----:B------:R-:W-:Y:S01]  /*0490*/  LEA.HI.X R15, R6, UR7, R15, 0x2, P0 ;  /* 0x00000007060f7c11 */ /* 0x000fe200080f140f */
[----:B------:R-:W-:-:S04]  /*04a0*/  IMAD.WIDE R16, R16, R17, UR4 ;  /* 0x0000000410107e25 */ /* 0x000fc8000f8e0211 */
[----:B------:R-:W2:Y:S04]  /*04b0*/  LDG.E.CONSTANT R22, desc[UR14][R14.64+0x4] ;  /* 0x0000040e0e167981 */ /* 0x000ea8000c1e9900 */
[----:B------:R-:W2:Y:S01]  /*04c0*/  LDG.E R17, desc[UR14][R16.64] ;  /* 0x0000000e10117981 */ /* 0x000ea2000c1e1900 */
[----:B------:R-:W-:-:S05]  /*04d0*/  VIADD R6, R13, 0xfffffffe ;  /* 0xfffffffe0d067836 */ /* 0x000fca0000000000 */
[C---:B------:R-:W-:Y:S02]  /*04e0*/  ISETP.NE.AND P3, PT, R6.reuse, -0x1, PT ;  /* 0xffffffff0600780c */ /* 0x040fe40003f65270 */
[C---:B------:R-:W-:Y:S02]  /*04f0*/  ISETP.NE.AND P0, PT, R6.reuse, RZ, PT ;  /* 0x000000ff0600720c */ /* 0x040fe40003f05270 */
[----:B------:R-:W-:-:S09]  /*0500*/  ISETP.NE.AND P1, PT, R6, 0x1, PT ;  /* 0x000000010600780c */ /* 0x000fd20003f25270 */
[----:B------:R-:W3:Y:S04]  /*0510*/  @!P3 LDG.E.CONSTANT R24, desc[UR14][R8.64+0x4] ;  /* 0x0000040e0818b981 */ /* 0x000ee8000c1e9900 */
[----:B------:R-:W3:Y:S04]  /*0520*/  @!P3 LDG.E R29, desc[UR14][R10.64] ;  /* 0x0000000e0a1db981 */ /* 0x000ee8000c1e1900 */
[----:B------:R-:W4:Y:S04]  /*0530*/  @!P0 LDG.E.CONSTANT R20, desc[UR14][R8.64+0x4] ;  /* 0x0000040e08148981 */ /* 0x000f28000c1e9900 */
[----:B------:R-:W4:Y:S01]  /*0540*/  @!P0 LDG.E R25, desc[UR14][R10.64] ;  /* 0x0000000e0a198981 */ /* 0x000f22000c1e1900 */
[----:B------:R-:W-:-:S03]  /*0550*/  ISETP.NE.AND P2, PT, R6, 0x2, PT ;  /* 0x000000020600780c */ /* 0x000fc60003f45270 */
[----:B------:R-:W5:Y:S04]  /*0560*/  @!P1 LDG.E.CONSTANT R19, desc[UR14][R8.64+0x4] ;  /* 0x0000040e08139981 */ /* 0x000f68000c1e9900 */
[----:B------:R-:W5:Y:S06]  /*0570*/  @!P1 LDG.E R6, desc[UR14][R10.64] ;  /* 0x0000000e0a069981 */ /* 0x000f6c000c1e1900 */
[----:B------:R-:W5:Y:S01]  /*0580*/  @!P2 LDG.E R16, desc[UR14][R10.64] ;  /* 0x0000000e0a10a981 */ /* 0x000f62000c1e1900 */
[----:B--2---:R-:W-:-:S03]  /*0590*/  FADD R27, R22, R17 ;  /* 0x00000011161b7221 */ /* 0x004fc60000000000 */
[----:B------:R-:W2:Y:S02]  /*05a0*/  @!P2 LDG.E.CONSTANT R17, desc[UR14][R8.64+0x4] ;  /* 0x0000040e0811a981 */ /* 0x000ea4000c1e9900 */
[----:B------:R-:W-:-:S04]  /*05b0*/  FSETP.GT.AND P6, PT, R27, R4, PT ;  /* 0x000000041b00720b */ /* 0x000fc80003fc4000 */
[----:B------:R-:W-:Y:S01]  /*05c0*/  FSEL R4, R27, R4, P6 ;  /* 0x000000041b047208 */ /* 0x000fe20003000000 */
[----:B---3--:R-:W-:-:S05]  /*05d0*/  @!P3 FADD R29, R24, R29 ;  /* 0x0000001d181db221 */ /* 0x008fca0000000000 */
[CC--:B------:R-:W-:Y:S01]  /*05e0*/  @!P3 FSETP.GT.AND P4, PT, R29.reuse, R4.reuse, PT ;  /* 0x000000041d00b20b */ /* 0x0c0fe20003f84000 */
[----:B----4-:R-:W-:Y:S01]  /*05f0*/  @!P0 FADD R25, R20, R25 ;  /* 0x0000001914198221 */ /* 0x010fe20000000000 */
[----:B------:R-:W-:Y:S02]  /*0600*/  VIADD R20, R0, 0x1 ;  /* 0x0000000100147836 */ /* 0x000fe40000000000 */
[----:B------:R-:W-:-:S03]  /*0610*/  @!P3 FSEL R4, R29, R4, P4 ;  /* 0x000000041d04b208 */ /* 0x000fc60002000000 */
[----:B------:R-:W-:Y:S01]  /*0620*/  I2FP.F32.U32 R20, R20 ;  /* 0x0000001400147245 */ /* 0x000fe20000201000 */
[----:B-----5:R-:W-:Y:S01]  /*0630*/  @!P1 FADD R27, R19, R6 ;  /* 0x00000006131b9221 */ /* 0x020fe20000000000 */
[----:B------:R-:W-:Y:S02]  /*0640*/  LOP3.LUT R19, R13, 0xfffc, RZ, 0xc0, !PT ;  /* 0x0000fffc0d137812 */ /* 0x000fe400078ec0ff */
[-C--:B------:R-:W-:Y:S02]  /*0650*/  @!P0 FSETP.GT.AND P5, PT, R25, R4.reuse, PT ;  /* 0x000000041900820b */ /* 0x080fe40003fa4000 */
[----:B------:R-:W-:Y:S02]  /*0660*/  FSEL R6, R20, -1, P6 ;  /* 0xbf80000014067808 */ /* 0x000fe40003000000 */
[----:B------:R-:W-:Y:S02]  /*0670*/  IADD3 R19, PT, PT, -R19, 0x4, RZ ;  /* 0x0000000413137810 */ /* 0x000fe40007ffe1ff */
[----:B------:R-:W-:-:S02]  /*0680*/  @!P0 FSEL R4, R25, R4, P5 ;  /* 0x0000000419048208 */ /* 0x000fc40002800000 */
[----:B------:R-:W-:Y:S02]  /*0690*/  @!P3 FSEL R6, R23, R6, P4 ;  /* 0x000000061706b208 */ /* 0x000fe40002000000 */
[----:B------:R-:W-:Y:S02]  /*06a0*/  ISETP.NE.AND P3, PT, R19, RZ, PT ;  /* 0x000000ff1300720c */ /* 0x000fe40003f65270 */
[----:B------:R-:W-:Y:S02]  /*06b0*/  @!P1 FSETP.GT.AND P6, PT, R27, R4, PT ;  /* 0x000000041b00920b */ /* 0x000fe40003fc4000 */
[----:B------:R-:W-:Y:S02]  /*06c0*/  @!P0 FSEL R6, R23, R6, P5 ;  /* 0x0000000617068208 */ /* 0x000fe40002800000 */
[----:B------:R-:W-:Y:S01]  /*06d0*/  @!P1 FSEL R4, R27, R4, P6 ;  /* 0x000000041b049208 */ /* 0x000fe20003000000 */
[----:B------:R-:W-:Y:S01]  /*06e0*/  IMAD.U32 R25, RZ, RZ, UR10 ;  /* 0x0000000aff197e24 */ /* 0x000fe2000f8e00ff */
[----:B------:R-:W-:-:S04]  /*06f0*/  @!P1 FSEL R6, R23, R6, P6 ;  /* 0x0000000617069208 */ /* 0x000fc80003000000 */
[----:B------:R-:W-:Y:S01]  /*0700*/  LEA R18, R25, R18, 0x2 ;  /* 0x0000001219127211 */ /* 0x000fe200078e10ff */
[----:B------:R-:W-:Y:S02]  /*0710*/  VIADD R25, R0, 0x5 ;  /* 0x0000000500197836 */ /* 0x000fe40000000000 */
[----:B--2---:R-:W-:-:S05]  /*0720*/  @!P2 FADD R17, R17, R16 ;  /* 0x000000101111a221 */ /* 0x004fca0000000000 */
[----:B------:R-:W-:-:S04]  /*0730*/  @!P2 FSETP.GT.AND P0, PT, R17, R4, PT ;  /* 0x000000041100a20b */ /* 0x000fc80003f04000 */
[----:B------:R-:W-:Y:S02]  /*0740*/  @!P2 FSEL R4, R17, R4, P0 ;  /* 0x000000041104a208 */ /* 0x000fe40000000000 */
[----:B------:R-:W-:Y:S01]  /*0750*/  @!P2 FSEL R6, R23, R6, P0 ;  /* 0x000000061706a208 */ /* 0x000fe20000000000 */
[----:B------:R-:W-:Y:S06]  /*0760*/  @!P3 BRA `(.L_x_2) ;  /* 0x0000000000c8b947 */ /* 0x000fec0003800000 */
[----:B------:R-:W-:Y:S02]  /*0770*/  VIADD R24, R13, 0xfffffffa ;  /* 0xfffffffa0d187836 */ /* 0x000fe40000000000 */
[----:B------:R-:W-:-:S07]  /*0780*/  IMAD.MOV.U32 R26, RZ, RZ, 0x6 ;  /* 0x00000006ff1a7424 */ /* 0x000fce00078e00ff */
.L_x_3:
[----:B------:R-:W-:Y:S01]  /*0790*/  ISETP.NE.AND P0, PT, R26, 0x2, PT ;  /* 0x000000021a00780c */ /* 0x000fe20003f05270 */
[----:B------:R-:W-:-:S12]  /*07a0*/  IMAD.MOV.U32 R17, RZ, RZ, 0x4 ;  /* 0x00000004ff117424 */ /* 0x000fd800078e00ff */
[----:B------:R-:W-:Y:S01]  /*07b0*/  @!P0 VIADD R16, R18, 0x1 ;  /* 0x0000000112108836 */ /* 0x000fe20000000000 */
[----:B------:R-:W2:Y:S03]  /*07c0*/  @!P0 LDG.E.CONSTANT R27, desc[UR14][R14.64+0x4] ;  /* 0x0000040e0e1b8981 */ /* 0x000ea6000c1e9900 */
[----:B------:R-:W-:-:S06]  /*07d0*/  @!P0 IMAD.WIDE R16, R16, R17, UR4 ;  /* 0x0000000410108e25 */ /* 0x000fcc000f8e0211 */
[----:B------:R-:W2:Y:S01]  /*07e0*/  @!P0 LDG.E R16, desc[UR14][R16.64] ;  /* 0x0000000e10108981 */ /* 0x000ea2000c1e1900 */
[C---:B------:R-:W-:Y:S02]  /*07f0*/  ISETP.NE.AND P2, PT, R24.reuse, -0x1, PT ;  /* 0xffffffff1800780c */ /* 0x040fe40003f45270 */
[----:B------:R-:W-:-:S11]  /*0800*/  ISETP.NE.AND P1, PT, R24, RZ, PT ;  /* 0x000000ff1800720c */ /* 0x000fd60003f25270 */
[----:B------:R-:W3:Y:S04]  /*0810*/  @!P2 LDG.E.CONSTANT R29, desc[UR14][R8.64+0x4] ;  /* 0x0000040e081da981 */ /* 0x000ee8000c1e9900 */
[----:B------:R-:W3:Y:S04]  /*0820*/  @!P2 LDG.E R22, desc[UR14][R10.64] ;  /* 0x0000000e0a16a981 */ /* 0x000ee8000c1e1900 */
[----:B------:R-:W4:Y:S01]  /*0830*/  @!P1 LDG.E R20, desc[UR14][R10.64] ;  /* 0x0000000e0a149981 */ /* 0x000f22000c1e1900 */
[----:B--2---:R-:W-:-:S03]  /*0840*/  @!P0 FADD R28, R27, R16 ;  /* 0x000000101b1c8221 */ /* 0x004fc60000000000 */
[----:B------:R-:W4:Y:S02]  /*0850*/  @!P1 LDG.E.CONSTANT R27, desc[UR14][R8.64+0x4] ;  /* 0x0000040e081b9981 */ /* 0x000f24000c1e9900 */
[CC--:B------:R-:W-:Y:S02]  /*0860*/  @!P0 FSETP.GT.AND P3, PT, R28.reuse, R4.reuse, PT ;  /* 0x000000041c00820b */ /* 0x0c0fe40003f64000 */
[CC--:B------:R-:W-:Y:S02]  /*0870*/  FSETP.GT.AND P6, PT, R28.reuse, R4.reuse, !P0 ;  /* 0x000000041c00720b */ /* 0x0c0fe400047c4000 */
[----:B------:R-:W-:Y:S02]  /*0880*/  @!P0 FSEL R28, R28, R4, P3 ;  /* 0x000000041c1c8208 */ /* 0x000fe40001800000 */
[C---:B------:R-:W-:Y:S02]  /*0890*/  ISETP.NE.AND P3, PT, R24.reuse, 0x1, PT ;  /* 0x000000011800780c */ /* 0x040fe40003f65270 */
[----:B------:R-:W-:-:S02]  /*08a0*/  ISETP.NE.AND P5, PT, R24, 0x2, PT ;  /* 0x000000021800780c */ /* 0x000fc40003fa5270 */
[----:B------:R-:W-:Y:S01]  /*08b0*/  @!P0 MOV R4, R28 ;  /* 0x0000001c00048202 */ /* 0x000fe20000000f00 */
[----:B---3--:R-:W-:-:S08]  /*08c0*/  @!P2 FADD R29, R29, R22 ;  /* 0x000000161d1da221 */ /* 0x008fd00000000000 */
[----:B------:R-:W2:Y:S01]  /*08d0*/  @!P3 LDG.E.CONSTANT R16, desc[UR14][R8.64+0x4] ;  /* 0x0000040e0810b981 */ /* 0x000ea2000c1e9900 */
[----:B------:R-:W-:-:S03]  /*08e0*/  @!P2 FSETP.GT.AND P4, PT, R29, R4, PT ;  /* 0x000000041d00a20b */ /* 0x000fc60003f84000 */
[----:B------:R-:W2:Y:S01]  /*08f0*/  @!P3 LDG.E R17, desc[UR14][R10.64] ;  /* 0x0000000e0a11b981 */ /* 0x000ea2000c1e1900 */
[----:B------:R-:W-:-:S03]  /*0900*/  @!P2 FSEL R4, R29, R4, P4 ;  /* 0x000000041d04a208 */ /* 0x000fc60002000000 */
[----:B------:R-:W3:Y:S01]  /*0910*/  @!P5 LDG.E R29, desc[UR14][R10.64] ;  /* 0x0000000e0a1dd981 */ /* 0x000ee2000c1e1900 */
[----:B----4-:R-:W-:-:S03]  /*0920*/  @!P1 FADD R27, R27, R20 ;  /* 0x000000141b1b9221 */ /* 0x010fc60000000000 */
[----:B------:R-:W3:Y:S01]  /*0930*/  @!P5 LDG.E.CONSTANT R20, desc[UR14][R8.64+0x4] ;  /* 0x0000040e0814d981 */ /* 0x000ee2000c1e9900 */
[----:B------:R-:W-:Y:S01]  /*0940*/  @P6 I2FP.F32.U32 R6, R25 ;  /* 0x0000001900066245 */ /* 0x000fe20000201000 */
[----:B------:R-:W-:Y:S01]  /*0950*/  VIADD R19, R19, 0x4 ;  /* 0x0000000413137836 */ /* 0x000fe20000000000 */
[----:B------:R-:W-:Y:S02]  /*0960*/  @!P1 FSETP.GT.AND P6, PT, R27, R4, PT ;  /* 0x000000041b00920b */ /* 0x000fe40003fc4000 */
[----:B------:R-:W-:Y:S02]  /*0970*/  @!P2 FSEL R6, R23, R6, P4 ;  /* 0x000000061706a208 */ /* 0x000fe40002000000 */
[----:B------:R-:W-:Y:S02]  /*0980*/  @!P1 FSEL R4, R27, R4, P6 ;  /* 0x000000041b049208 */ /* 0x000fe40003000000 */
[----:B------:R-:W-:Y:S02]  /*0990*/  @!P1 FSEL R6, R23, R6, P6 ;  /* 0x0000000617069208 */ /* 0x000fe40003000000 */
[----:B------:R-:W-:Y:S01]  /*09a0*/  ISETP.NE.AND P1, PT, R19, RZ, PT ;  /* 0x000000ff1300720c */ /* 0x000fe20003f25270 */
[----:B--2---:R-:W-:-:S05]  /*09b0*/  @!P3 FADD R17, R16, R17 ;  /* 0x000000111011b221 */ /* 0x004fca0000000000 */
[----:B------:R-:W-:-:S04]  /*09c0*/  @!P3 FSETP.GT.AND P0, PT, R17, R4, PT ;  /* 0x000000041100b20b */ /* 0x000fc80003f04000 */
[----:B------:R-:W-:Y:S01]  /*09d0*/  @!P3 FSEL R4, R17, R4, P0 ;  /* 0x000000041104b208 */ /* 0x000fe20000000000 */
[----:B------:R-:W-:Y:S01]  /*09e0*/  IMAD.U32 R17, RZ, RZ, UR10 ;  /* 0x0000000aff117e24 */ /* 0x000fe2000f8e00ff */
[----:B------:R-:W-:Y:S01]  /*09f0*/  @!P3 FSEL R6, R23, R6, P0 ;  /* 0x000000061706b208 */ /* 0x000fe20000000000 */
[----:B------:R-:W-:Y:S01]  /*0a00*/  VIADD R26, R26, 0x4 ;  /* 0x000000041a1a7836 */ /* 0x000fe20000000000 */
[----:B------:R-:W-:Y:S01]  /*0a10*/  IADD3 R25, PT, PT, R25, 0x4, RZ ;  /* 0x0000000419197810 */ /* 0x000fe20007ffe0ff */
[----:B------:R-:W-:Y:S02]  /*0a20*/  IMAD R18, R17, 0x4, R18 ;  /* 0x0000000411127824 */ /* 0x000fe400078e0212 */
[----:B------:R-:W-:Y:S02]  /*0a30*/  VIADD R24, R24, 0xfffffffc ;  /* 0xfffffffc18187836 */ /* 0x000fe40000000000 */
[----:B---3--:R-:W-:-:S05]  /*0a40*/  @!P5 FADD R29, R20, R29 ;  /* 0x0000001d141dd221 */ /* 0x008fca0000000000 */
[----:B------:R-:W-:-:S04]  /*0a50*/  @!P5 FSETP.GT.AND P2, PT, R29, R4, PT ;  /* 0x000000041d00d20b */ /* 0x000fc80003f44000 */
[----:B------:R-:W-:Y:S02]  /*0a60*/  @!P5 FSEL R4, R29, R4, P2 ;  /* 0x000000041d04d208 */ /* 0x000fe40001000000 */
[----:B------:R-:W-:Y:S01]  /*0a70*/  @!P5 FSEL R6, R23, R6, P2 ;  /* 0x000000061706d208 */ /* 0x000fe20001000000 */
[----:B------:R-:W-:Y:S06]  /*0a80*/  @P1 BRA `(.L_x_3) ;  /* 0xfffffffc00401947 */ /* 0x000fec000383ffff */
.L_x_2:
[----:B------:R-:W-:-:S07]  /*0a90*/  VIADD R25, R25, 0xffffffff ;  /* 0xffffffff19197836 */ /* 0x000fce0000000000 */
.L_x_1:
[----:B------:R-:W-:-:S13]  /*0aa0*/  LOP3.LUT P0, R14, R13, 0x3, RZ, 0xc0, !PT ;  /* 0x000000030d0e7812 */ /* 0x000fda000780c0ff */
[----:B------:R-:W-:Y:S05]  /*0ab0*/  @!P0 BRA `(.L_x_0) ;  /* 0x0000000400388947 */ /* 0x000fea0003800000 */
[----:B------:R-:W-:Y:S02]  /*0ac0*/  ISETP.NE.AND P1, PT, R14, 0x1, PT ;  /* 0x000000010e00780c */ /* 0x000fe40003f25270 */
[----:B------:R-:W-:-:S04]  /*0ad0*/  LOP3.LUT R15, R13, 0x1, RZ, 0xc0, !PT ;  /* 0x000000010d0f7812 */ /* 0x000fc800078ec0ff */
[----:B------:R-:W-:-:S07]  /*0ae0*/  ISETP.NE.U32.AND P0, PT, R15, 0x1, PT ;  /* 0x000000010f00780c */ /* 0x000fce0003f05070 */
[----:B------:R-:W-:Y:S06]  /*0af0*/  @!P1 BRA `(.L_x_4) ;  /* 0x0000000000bc9947 */ /* 0x000fec0003800000 */
[----:B------:R-:W-:Y:S01]  /*0b00*/  ISETP.NE.AND P5, PT, R25, R0, PT ;  /* 0x000000001900720c */ /* 0x000fe20003fa5270 */
[----:B------:R-:W-:Y:S01]  /*0b10*/  IMAD.IADD R18, R2, 0x1, R5 ;  /* 0x0000000102127824 */ /* 0x000fe200078e0205 */
[----:B------:R-:W-:Y:S01]  /*0b20*/  IADD3 R15, P1, PT, R21, R25, RZ ;  /* 0x00000019150f7210 */ /* 0x000fe20007f3e0ff */
[----:B------:R-:W-:Y:S02]  /*0b30*/  VIADD R20, R25, 0x1 ;  /* 0x0000000119147836 */ /* 0x000fe40000000000 */
[----:B------:R-:W-:Y:S01]  /*0b40*/  IMAD R18, R3, UR11, R18 ;  /* 0x0000000b03127c24 */ /* 0x000fe2000f8e0212 */
[----:B------:R-:W-:Y:S01]  /*0b50*/  LEA.HI.X.SX32 R22, R25, R12, 0x1, P1 ;  /* 0x0000000c19167211 */ /* 0x000fe200008f0eff */
[----:B------:R-:W-:Y:S01]  /*0b60*/  IMAD.MOV.U32 R17, RZ, RZ, 0x4 ;  /* 0x00000004ff117424 */ /* 0x000fe200078e00ff */
[----:B------:R-:W-:Y:S02]  /*0b70*/  LEA R14, P1, R15, UR6, 0x2 ;  /* 0x000000060f0e7c11 */ /* 0x000fe4000f8210ff */
[----:B------:R-:W-:-:S02]  /*0b80*/  ISETP.NE.AND P3, PT, R20, R7, PT ;  /* 0x000000071400720c */ /* 0x000fc40003f65270 */
[----:B------:R-:W-:Y:S01]  /*0b90*/  LEA.HI.X R15, R15, UR7, R22, 0x2, P1 ;  /* 0x000000070f0f7c11 */ /* 0x000fe200088f1416 */
[----:B------:R-:W-:-:S04]  /*0ba0*/  @!P5 IMAD R16, R20, UR10, R18 ;  /* 0x0000000a1410dc24 */ /* 0x000fc8000f8e0212 */
[----:B------:R-:W-:Y:S01]  /*0bb0*/  @!P5 IMAD.WIDE R16, R16, R17, UR4 ;  /* 0x000000041010de25 */ /* 0x000fe2000f8e0211 */
[----:B------:R-:W-:Y:S01]  /*0bc0*/  ISETP.NE.AND P1, PT, R20, R0, PT ;  /* 0x000000001400720c */ /* 0x000fe20003f25270 */
[----:B------:R-:W2:Y:S04]  /*0bd0*/  @!P5 LDG.E.CONSTANT R29, desc[UR14][R14.64+0x4] ;  /* 0x0000040e0e1dd981 */ /* 0x000ea8000c1e9900 */
[----:B------:R-:W2:Y:S01]  /*0be0*/  @!P5 LDG.E R16, desc[UR14][R16.64] ;  /* 0x0000000e1010d981 */ /* 0x000ea2000c1e1900 */
[----:B------:R-:W-:Y:S02]  /*0bf0*/  HFMA2 R19, -RZ, RZ, 0, 2.384185791015625e-07 ;  /* 0x00000004ff137431 */ /* 0x000fe400000001ff */
[----:B------:R-:W-:Y:S01]  /*0c00*/  VIADD R25, R25, 0x2 ;  /* 0x0000000219197836 */ /* 0x000fe20000000000 */
[----:B------:R-:W3:Y:S04]  /*0c10*/  @!P3 LDG.E.CONSTANT R22, desc[UR14][R8.64+0x4] ;  /* 0x0000040e0816b981 */ /* 0x000ee8000c1e9900 */
[C---:B------:R-:W-:Y:S01]  /*0c20*/  @!P1 IMAD R18, R25.reuse, UR10, R18 ;  /* 0x0000000a19129c24 */ /* 0x040fe2000f8e0212 */
[----:B------:R-:W3:Y:S03]  /*0c30*/  @!P3 LDG.E R27, desc[UR14][R10.64] ;  /* 0x0000000e0a1bb981 */ /* 0x000ee6000c1e1900 */
[----:B------:R-:W-:Y:S01]  /*0c40*/  @!P1 IMAD.WIDE R18, R18, R19, UR4 ;  /* 0x0000000412129e25 */ /* 0x000fe2000f8e0213 */
[----:B------:R-:W4:Y:S01]  /*0c50*/  @!P1 LDG.E.CONSTANT R24, desc[UR14][R14.64+0x8] ;  /* 0x0000080e0e189981 */ /* 0x000f22000c1e9900 */
[----:B------:R-:W-:-:S04]  /*0c60*/  ISETP.NE.AND P2, PT, R25, R7, PT ;  /* 0x000000071900720c */ /* 0x000fc80003f45270 */
[----:B------:R-:W4:Y:S09]  /*0c70*/  @!P1 LDG.E R19, desc[UR14][R18.64] ;  /* 0x0000000e12139981 */ /* 0x000f32000c1e1900 */
[----:B------:R-:W5:Y:S04]  /*0c80*/  @!P2 LDG.E.CONSTANT R17, desc[UR14][R8.64+0x4] ;  /* 0x0000040e0811a981 */ /* 0x000f68000c1e9900 */
[----:B------:R-:W5:Y:S01]  /*0c90*/  @!P2 LDG.E R26, desc[UR14][R10.64] ;  /* 0x0000000e0a1aa981 */ /* 0x000f62000c1e1900 */
[----:B--2---:R-:W-:-:S05]  /*0ca0*/  @!P5 FADD R29, R29, R16 ;  /* 0x000000101d1dd221 */ /* 0x004fca0000000000 */
[CC--:B------:R-:W-:Y:S02]  /*0cb0*/  @!P5 FSETP.GT.AND P4, PT, R29.reuse, R4.reuse, PT ;  /* 0x000000041d00d20b */ /* 0x0c0fe40003f84000 */
[CC--:B------:R-:W-:Y:S02]  /*0cc0*/  FSETP.GT.AND P6, PT, R29.reuse, R4.reuse, !P5 ;  /* 0x000000041d00720b */ /* 0x0c0fe40006fc4000 */
[----:B------:R-:W-:Y:S01]  /*0cd0*/  @!P5 FSEL R29, R29, R4, P4 ;  /* 0x000000041d1dd208 */ /* 0x000fe20002000000 */
[----:B---3--:R-:W-:-:S04]  /*0ce0*/  @!P3 FADD R27, R22, R27 ;  /* 0x0000001b161bb221 */ /* 0x008fc80000000000 */
[----:B------:R-:W-:-:S05]  /*0cf0*/  @!P5 IMAD.MOV.U32 R4, RZ, RZ, R29 ;  /* 0x000000ffff04d224 */ /* 0x000fca00078e001d */
[----:B------:R-:W-:Y:S01]  /*0d00*/  @!P3 FSETP.GT.AND P4, PT, R27, R4, PT ;  /* 0x000000041b00b20b */ /* 0x000fe20003f84000 */
[----:B----4-:R-:W-:-:S03]  /*0d10*/  @!P1 FADD R19, R24, R19 ;  /* 0x0000001318139221 */ /* 0x010fc60000000000 */
[----:B------:R-:W-:Y:S02]  /*0d20*/  @!P3 FSEL R4, R27, R4, P4 ;  /* 0x000000041b04b208 */ /* 0x000fe40002000000 */
[----:B------:R-:W-:Y:S02]  /*0d30*/  @P6 I2FP.F32.U32 R6, R20 ;  /* 0x0000001400066245 */ /* 0x000fe40000201000 */
[-C--:B------:R-:W-:Y:S02]  /*0d40*/  @!P1 FSETP.GT.AND P6, PT, R19, R4.reuse, PT ;  /* 0x000000041300920b */ /* 0x080fe40003fc4000 */
[----:B------:R-:W-:Y:S02]  /*0d50*/  PLOP3.LUT P5, PT, PT, PT, PT, 0x8, 0x80 ;  /* 0x000000000080781c */ /* 0x000fe40003fae170 */
[----:B------:R-:W-:Y:S01]  /*0d60*/  @!P1 PLOP3.LUT P5, PT, P6, PT, PT, 0x80, 0x8 ;  /* 0x000000000008981c */ /* 0x000fe200037af070 */
[----:B-----5:R-:W-:Y:S01]  /*0d70*/  @!P2 FADD R17, R17, R26 ;  /* 0x0000001a1111a221 */ /* 0x020fe20000000000 */
[----:B------:R-:W-:-:S02]  /*0d80*/  @!P1 FSEL R4, R19, R4, P6 ;  /* 0x0000000413049208 */ /* 0x000fc40003000000 */
[----:B------:R-:W-:Y:S02]  /*0d90*/  @!P3 FSEL R6, R23, R6, P4 ;  /* 0x000000061706b208 */ /* 0x000fe40002000000 */
[----:B------:R-:W-:-:S07]  /*0da0*/  @!P2 FSETP.GT.AND P3, PT, R17, R4, PT ;  /* 0x000000041100a20b */ /* 0x000fce0003f64000 */
[----:B------:R-:W-:Y:S01]  /*0db0*/  @P5 I2FP.F32.U32 R6, R25 ;  /* 0x0000001900065245 */ /* 0x000fe20000201000 */
[----:B------:R-:W-:Y:S01]  /*0dc0*/  @!P2 IMAD.MOV.U32 R25, RZ, RZ, R7 ;  /* 0x000000ffff19a224 */ /* 0x000fe200078e0007 */
[----:B------:R-:W-:Y:S02]  /*0dd0*/  @!P2 FSEL R4, R17, R4, P3 ;  /* 0x000000041104a208 */ /* 0x000fe40001800000 */
[----:B------:R-:W-:-:S07]  /*0de0*/  @!P2 FSEL R6, R23, R6, P3 ;  /* 0x000000061706a208 */ /* 0x000fce0001800000 */
.L_x_4:
[----:B------:R-:W-:Y:S05]  /*0df0*/  @P0 BRA `(.L_x_0) ;  /* 0x0000000000680947 */ /* 0x000fea0003800000 */
[C---:B------:R-:W-:Y:S01]  /*0e00*/  ISETP.NE.AND P1, PT, R25.reuse, R0, PT ;  /* 0x000000001900720c */ /* 0x040fe20003f25270 */
[----:B------:R-:W-:Y:S02]  /*0e10*/  IMAD.IADD R14, R2, 0x1, R5 ;  /* 0x00000001020e7824 */ /* 0x000fe400078e0205 */
[----:B------:R-:W-:Y:S02]  /*0e20*/  VIADD R18, R25, 0x1 ;  /* 0x0000000119127836 */ /* 0x000fe40000000000 */
[----:B------:R-:W-:Y:S02]  /*0e30*/  IMAD R15, R3, UR11, R14 ;  /* 0x0000000b030f7c24 */ /* 0x000fe4000f8e020e */
[----:B------:R-:W-:-:S06]  /*0e40*/  IMAD.MOV.U32 R17, RZ, RZ, 0x4 ;  /* 0x00000004ff117424 */ /* 0x000fcc00078e00ff */
[----:B------:R-:W-:Y:S01]  /*0e50*/  @!P1 IADD3 R21, P0, PT, R21, R0, RZ ;  /* 0x0000000015159210 */ /* 0x000fe20007f1e0ff */
[----:B------:R-:W-:-:S03]  /*0e60*/  @!P1 IMAD R16, R18, UR10, R15 ;  /* 0x0000000a12109c24 */ /* 0x000fc6000f8e020f */
[----:B------:R-:W-:Y:S01]  /*0e70*/  @!P1 IADD3.X R12, PT, PT, RZ, R12, RZ, P0, !PT ;  /* 0x0000000cff0c9210 */ /* 0x000fe200007fe4ff */
[----:B------:R-:W-:Y:S01]  /*0e80*/  @!P1 IMAD.WIDE R16, R16, R17, UR4 ;  /* 0x0000000410109e25 */ /* 0x000fe2000f8e0211 */
[----:B------:R-:W-:-:S04]  /*0e90*/  @!P1 LEA R14, P0, R21, UR6, 0x2 ;  /* 0x00000006150e9c11 */ /* 0x000fc8000f8010ff */
[----:B------:R-:W-:Y:S01]  /*0ea0*/  @!P1 LEA.HI.X R15, R21, UR7, R12, 0x2, P0 ;  /* 0x00000007150f9c11 */ /* 0x000fe200080f140c */
[----:B------:R-:W2:Y:S01]  /*0eb0*/  @!P1 LDG.E R16, desc[UR14][R16.64] ;  /* 0x0000000e10109981 */ /* 0x000ea2000c1e1900 */
[----:B------:R-:W-:-:S04]  /*0ec0*/  ISETP.NE.AND P2, PT, R18, R7, PT ;  /* 0x000000071200720c */ /* 0x000fc80003f45270 */
[----:B------:R-:W2:Y:S09]  /*0ed0*/  @!P1 LDG.E.CONSTANT R15, desc[UR14][R14.64+0x4] ;  /* 0x0000040e0e0f9981 */ /* 0x000eb2000c1e9900 */
[----:B------:R-:W3:Y:S04]  /*0ee0*/  @!P2 LDG.E.CONSTANT R8, desc[UR14][R8.64+0x4] ;  /* 0x0000040e0808a981 */ /* 0x000ee8000c1e9900 */
[----:B------:R-:W3:Y:S01]  /*0ef0*/  @!P2 LDG.E R11, desc[UR14][R10.64] ;  /* 0x0000000e0a0ba981 */ /* 0x000ee2000c1e1900 */
[----:B--2---:R-:W-:-:S05]  /*0f00*/  @!P1 FADD R7, R15, R16 ;  /* 0x000000100f079221 */ /* 0x004fca0000000000 */
[CC--:B------:R-:W-:Y:S02]  /*0f10*/  @!P1 FSETP.GT.AND P0, PT, R7.reuse, R4.reuse, PT ;  /* 0x000000040700920b */ /* 0x0c0fe40003f04000 */
[CC--:B------:R-:W-:Y:S02]  /*0f20*/  FSETP.GT.AND P3, PT, R7.reuse, R4.reuse, !P1 ;  /* 0x000000040700720b */ /* 0x0c0fe40004f64000 */
[----:B------:R-:W-:Y:S01]  /*0f30*/  @!P1 FSEL R7, R7, R4, P0 ;  /* 0x0000000407079208 */ /* 0x000fe20000000000 */
[----:B---3--:R-:W-:-:S04]  /*0f40*/  @!P2 FADD R19, R8, R11 ;  /* 0x0000000b0813a221 */ /* 0x008fc80000000000 */
[----:B------:R-:W-:-:S05]  /*0f50*/  @!P1 IMAD.MOV.U32 R4, RZ, RZ, R7 ;  /* 0x000000ffff049224 */ /* 0x000fca00078e0007 */
[C---:B------:R-:W-:Y:S02]  /*0f60*/  @!P2 FSETP.GT.AND P0, PT, R19.reuse, R4, PT ;  /* 0x000000041300a20b */ /* 0x040fe40003f04000 */
[----:B------:R-:W-:Y:S02]  /*0f70*/  @P3 I2FP.F32.U32 R6, R18 ;  /* 0x0000001200063245 */ /* 0x000fe40000201000 */
[----:B------:R-:W-:Y:S02]  /*0f80*/  @!P2 FSEL R4, R19, R4, P0 ;  /* 0x000000041304a208 */ /* 0x000fe40000000000 */
[----:B------:R-:W-:-:S07]  /*0f90*/  @!P2 FSEL R6, R23, R6, P0 ;  /* 0x000000061706a208 */ /* 0x000fce0000000000 */
.L_x_0:
[----:B------:R-:W-:Y:S01]  /*0fa0*/  UIADD3 UR9, UPT, UPT, UR12, 0x1, URZ ;  /* 0x000000010c097890 */ /* 0x000fe2000fffe0ff */
[----:B------:R-:W-:Y:S05]  /*0fb0*/  BSSY.RECONVERGENT B0, `(.L_x_5) ;  /* 0x0000103000007945 */ /* 0x000fea0003800200 */
[----:B------:R-:W-:-:S04]  /*0fc0*/  VIADD R7, R3, UR9 ;  /* 0x0000000903077c36 */ /* 0x000fc80008000000 */
[----:B------:R-:W-:-:S05]  /*0fd0*/  VIADD R26, R7, 0x1 ;  /* 0x00000001071a7836 */ /* 0x000fca0000000000 */
[----:B------:R-:W-:-:S13]  /*0fe0*/  ISETP.GE.AND P0, PT, R26, R2, PT ;  /* 0x000000021a00720c */ /* 0x000fda0003f06270 */
[----:B------:R-:W-:Y:S05]  /*0ff0*/  @P0 BRA `(.L_x_6) ;  /* 0x0000000c00f80947 */ /* 0x000fea0003800000 */
[----:B------:R-:W0:Y:S01]  /*1000*/  LDCU UR13, c[0x0][0x3a0] ;  /* 0x00007400ff0d77ac */ /* 0x000e220008000800 */
[----:B------:R-:W1:Y:S01]  /*1010*/  LDCU UR9, c[0x0][0x39c] ;  /* 0x00007380ff0977ac */ /* 0x000e620008000800 */
[----:B0-----:R-:W-:Y:S01]  /*1020*/  IADD3 R10, PT, PT, -R13, UR13, RZ ;  /* 0x0000000d0d0a7c10 */ /* 0x001fe2000fffe1ff */
[----:B-1----:R-:W-:-:S04]  /*1030*/  IMAD R9, R0, UR9, R3 ;  /* 0x0000000900097c24 */ /* 0x002fc8000f8e0203 */
[C---:B------:R-:W-:Y:S02]  /*1040*/  VIADD R25, R10.reuse, 0xfffffffd ;  /* 0xfffffffd0a197836 */ /* 0x040fe40000000000 */
[C---:B------:R-:W-:Y:S02]  /*1050*/  IMAD R8, R9.reuse, UR11, R2 ;  /* 0x0000000b09087c24 */ /* 0x040fe4000f8e0202 */
[----:B------:R-:W-:Y:S01]  /*1060*/  IMAD R9, R9, UR11, R5 ;  /* 0x0000000b09097c24 */ /* 0x000fe2000f8e0205 */
[----:B------:R-:W-:Y:S01]  /*1070*/  ISETP.GE.U32.AND P0, PT, R25, 0x3, PT ;  /* 0x000000031900780c */ /* 0x000fe20003f06070 */
[----:B------:R-:W-:-:S12]  /*1080*/  VIADD R10, R10, 0xfffffffe ;  /* 0xfffffffe0a0a7836 */ /* 0x000fd80000000000 */
[----:B------:R-:W-:Y:S05]  /*1090*/  @!P0 BRA `(.L_x_7) ;  /* 0x0000000400f48947 */ /* 0x000fea0003800000 */
[C---:B------:R-:W-:Y:S01]  /*10a0*/  IMAD R12, R0.reuse, UR9, R0 ;  /* 0x00000009000c7c24 */ /* 0x040fe2000f8e0200 */
[----:B------:R-:W-:Y:S01]  /*10b0*/  MOV R7, UR9 ;  /* 0x0000000900077c02 */ /* 0x000fe20008000f00 */
[----:B------:R-:W-:Y:S01]  /*10c0*/  VIADD R22, R0, UR12 ;  /* 0x0000000c00167c36 */ /* 0x000fe20008000000 */
[----:B------:R-:W-:Y:S01]  /*10d0*/  MOV R21, UR9 ;  /* 0x0000000900157c02 */ /* 0x000fe20008000f00 */
[--C-:B------:R-:W-:Y:S01]  /*10e0*/  IMAD.IADD R12, R12, 0x1, R13.reuse ;  /* 0x000000010c0c7824 */ /* 0x100fe200078e020d */
[----:B------:R-:W-:Y:S01]  /*10f0*/  LOP3.LUT R24, R10, 0xfffffffc, RZ, 0xc0, !PT ;  /* 0xfffffffc0a187812 */ /* 0x000fe200078ec0ff */
[----:B------:R-:W-:Y:S01]  /*1100*/  IMAD.MOV.U32 R11, RZ, RZ, 0x3 ;  /* 0x00000003ff0b7424 */ /* 0x000fe200078e00ff */
[----:B------:R-:W0:Y:S01]  /*1110*/  LDCU UR10, c[0x0][0x39c] ;  /* 0x00007380ff0a77ac */ /* 0x000e220008000800 */
[----:B------:R-:W-:Y:S02]  /*1120*/  IMAD R7, R12, R7, UR9 ;  /* 0x000000090c077e24 */ /* 0x000fe4000f8e0207 */
[----:B------:R-:W-:-:S02]  /*1130*/  IMAD.IADD R12, R22, 0x1, R13 ;  /* 0x00000001160c7824 */ /* 0x000fc400078e020d */
[----:B------:R-:W-:Y:S02]  /*1140*/  IMAD.U32 R13, RZ, RZ, UR9 ;  /* 0x00000009ff0d7e24 */ /* 0x000fe4000f8e00ff */
[----:B------:R-:W-:Y:S01]  /*1150*/  VIADD R22, R22, UR13 ;  /* 0x0000000d16167c36 */ /* 0x000fe20008000000 */
[C---:B------:R-:W-:Y:S01]  /*1160*/  IADD3 R7, PT, PT, R12.reuse, 0x3, R7 ;  /* 0x000000030c077810 */ /* 0x040fe20007ffe007 */
[--C-:B------:R-:W-:Y:S01]  /*1170*/  IMAD R18, R13, 0x3, R12.reuse ;  /* 0x000000030d127824 */ /* 0x100fe200078e020c */
[C---:B------:R-:W-:Y:S01]  /*1180*/  IADD3 R27, PT, PT, R12.reuse, 0x6, RZ ;  /* 0x000000060c1b7810 */ /* 0x040fe20007ffe0ff */
[C---:B------:R-:W-:Y:S02]  /*1190*/  VIADD R13, R12.reuse, 0x4 ;  /* 0x000000040c0d7836 */ /* 0x040fe40000000000 */
[----:B------:R-:W-:Y:S02]  /*11a0*/  VIADD R23, R12, 0x5 ;  /* 0x000000050c177836 */ /* 0x000fe40000000000 */
[----:B------:R-:W-:-:S02]  /*11b0*/  IMAD R21, R21, 0x2, R12 ;  /* 0x0000000215157824 */ /* 0x000fc400078e020c */
[--C-:B------:R-:W-:Y:S02]  /*11c0*/  IMAD.IADD R20, R9, 0x1, R12.reuse ;  /* 0x0000000109147824 */ /* 0x100fe400078e020c */
[----:B------:R-:W-:Y:S02]  /*11d0*/  IMAD.IADD R19, R5, 0x1, R12 ;  /* 0x0000000105137824 */ /* 0x000fe400078e020c */
[--C-:B------:R-:W-:Y:S02]  /*11e0*/  IMAD R12, R13, UR9, R22.reuse ;  /* 0x000000090d0c7c24 */ /* 0x100fe4000f8e0216 */
[--C-:B------:R-:W-:Y:S02]  /*11f0*/  IMAD R26, R26, UR9, R22.reuse ;  /* 0x000000091a1a7c24 */ /* 0x100fe4000f8e0216 */
[--C-:B------:R-:W-:Y:S02]  /*1200*/  IMAD R23, R23, UR9, R22.reuse ;  /* 0x0000000917177c24 */ /* 0x100fe4000f8e0216 */
[----:B------:R-:W-:-:S02]  /*1210*/  IMAD R13, R7, UR9, R22 ;  /* 0x00000009070d7c24 */ /* 0x000fc4000f8e0216 */
[----:B------:R-:W-:Y:S02]  /*1220*/  IMAD.MOV R24, RZ, RZ, -R24 ;  /* 0x000000ffff187224 */ /* 0x000fe400078e0a18 */
[----:B0-----:R-:W-:-:S07]  /*1230*/  IMAD R22, R27, UR9, R22 ;  /* 0x000000091b167c24 */ /* 0x001fce000f8e0216 */
.L_x_8:
[----:B------:R-:W-:Y:S01]  /*1240*/  ISETP.NE.AND P2, PT, R11, 0x3, PT ;  /* 0x000000030b00780c */ /* 0x000fe20003f45270 */
[----:B------:R-:W-:Y:S02]  /*1250*/  HFMA2 R15, -RZ, RZ, 0, 2.384185791015625e-07 ;  /* 0x00000004ff0f7431 */ /* 0x000fe400000001ff */
[----:B------:R-:W-:-:S10]  /*1260*/  IMAD.MOV.U32 R17, RZ, RZ, 0x4 ;  /* 0x00000004ff117424 */ /* 0x000fd400078e00ff */
[----:B------:R-:W-:Y:S02]  /*1270*/  @!P2 VIADD R16, R19, 0x3 ;  /* 0x000000031310a836 */ /* 0x000fe40000000000 */
[----:B------:R-:W-:Y:S02]  /*1280*/  @!P2 VIADD R14, R13, 0x1 ;  /* 0x000000010d0ea836 */ /* 0x000fe40000000000 */
[----:B------:R-:W-:-:S04]  /*1290*/  @!P2 IMAD.WIDE R16, R16, R17, UR6 ;  /* 0x000000061010ae25 */ /* 0x000fc8000f8e0211 */
[----:B------:R-:W-:Y:S02]  /*12a0*/  @!P2 IMAD.WIDE R14, R14, R15, UR4 ;  /* 0x000000040e0eae25 */ /* 0x000fe4000f8e020f */
[----:B------:R-:W2:Y:S04]  /*12b0*/  @!P2 LDG.E.CONSTANT R16, desc[UR14][R16.64] ;  /* 0x0000000e1010a981 */ /* 0x000ea8000c1e9900 */
[----:B------:R0:W2:Y:S01]  /*12c0*/  @!P2 LDG.E R29, desc[UR14][R14.64] ;  /* 0x0000000e0e1da981 */ /* 0x0000a2000c1e1900 */
[----:B------:R-:W-:Y:S01]  /*12d0*/  ISETP.NE.AND P1, PT, R25, RZ, PT ;  /* 0x000000ff1900720c */ /* 0x000fe20003f25270 */
[----:B------:R-:W-:-:S12]  /*12e0*/  IMAD.MOV.U32 R28, RZ, RZ, 0x4 ;  /* 0x00000004ff1c7424 */ /* 0x000fd800078e00ff */
[----:B------:R-:W-:-:S04]  /*12f0*/  @!P1 VIADD R7, R26, 0x1 ;  /* 0x000000011a079836 */ /* 0x000fc80000000000 */
[----:B0-----:R-:W-:-:S04]  /*1300*/  @!P1 IMAD.WIDE R14, R7, R28, UR6 ;  /* 0x00000006070e9e25 */ /* 0x001fc8000f8e021c */
[----:B------:R-:W-:Y:S01]  /*1310*/  @!P1 VIADD R28, R20, 0x3 ;  /* 0x00000003141c9836 */ /* 0x000fe20000000000 */
[----:B------:R-:W3:Y:S01]  /*1320*/  @!P1 LDG.E.CONSTANT R7, desc[UR14][R14.64] ;  /* 0x0000000e0e079981 */ /* 0x000ee2000c1e9900 */
[----:B--2---:R-:W-:Y:S01]  /*1330*/  @!P2 FADD R17, R16, R29 ;  /* 0x0000001d1011a221 */ /* 0x004fe20000000000 */
[----:B------:R-:W-:-:S05]  /*1340*/  MOV R29, 0x4 ;  /* 0x00000004001d7802 */ /* 0x000fca0000000f00 */
[----:B------:R-:W-:-:S06]  /*1350*/  @!P1 IMAD.WIDE R28, R28, R29, UR4 ;  /* 0x000000041c1c9e25 */ /* 0x000fcc000f8e021d */
[----:B------:R-:W3:Y:S01]  /*1360*/  @!P1 LDG.E R28, desc[UR14][R28.64] ;  /* 0x0000000e1c1c9981 */ /* 0x000ee2000c1e1900 */
[CC--:B------:R-:W-:Y:S02]  /*1370*/  FSETP.GT.AND P4, PT, R17.reuse, R4.reuse, !P2 ;  /* 0x000000041100720b */ /* 0x0c0fe40005784000 */
[----:B------:R-:W-:-:S04]  /*1380*/  @!P2 FSETP.GT.AND P0, PT, R17, R4, PT ;  /* 0x000000041100a20b */ /* 0x000fc80003f04000 */
[----:B------:R-:W-:Y:S02]  /*1390*/  @!P2 FSEL R17, R17, R4, P0 ;  /* 0x000000041111a208 */ /* 0x000fe40000000000 */
[----:B------:R-:W-:-:S03]  /*13a0*/  ISETP.NE.AND P0, PT, R25, 0x1, PT ;  /* 0x000000011900780c */ /* 0x000fc60003f05270 */
[----:B------:R-:W-:Y:S02]  /*13b0*/  @!P2 IMAD.MOV.U32 R4, RZ, RZ, R17 ;  /* 0x000000ffff04a224 */ /* 0x000fe400078e0011 */
[----:B------:R-:W-:Y:S02]  /*13c0*/  IMAD.MOV.U32 R17, RZ, RZ, 0x4 ;  /* 0x00000004ff117424 */ /* 0x000fe400078e00ff */
[----:B---3--:R-:W-:Y:S01]  /*13d0*/  @!P1 FADD R29, R7, R28 ;  /* 0x0000001c071d9221 */ /* 0x008fe20000000000 */
[----:B------:R-:W-:-:S04]  /*13e0*/  IMAD.MOV.U32 R7, RZ, RZ, R27 ;  /* 0x000000ffff077224 */ /* 0x000fc800078e001b */
[----:B------:R-:W-:-:S05]  /*13f0*/  VIADD R14, R7, 0xfffffffd ;  /* 0xfffffffd070e7836 */ /* 0x000fca0000000000 */
[----:B------:R-:W-:Y:S02]  /*1400*/  SHF.R.S32.HI R16, RZ, 0x1f, R14 ;  /* 0x0000001fff107819 */ /* 0x000fe4000001140e */
[----:B------:R-:W-:Y:S02]  /*1410*/  IADD3 R15, P3, PT, R9, R14, RZ ;  /* 0x0000000e090f7210 */ /* 0x000fe40007f7e0ff */
[----:B------:R-:W-:Y:S02]  /*1420*/  @!P2 IADD3 R14, PT, PT, R21, 0x3, RZ ;  /* 0x00000003150ea810 */ /* 0x000fe40007ffe0ff */
[----:B------:R-:W-:Y:S02]  /*1430*/  LEA.HI.X.SX32 R16, R9, R16, 0x1, P3 ;  /* 0x0000001009107211 */ /* 0x000fe400018f0eff */
[----:B------:R-:W-:Y:S02]  /*1440*/  @P4 I2FP.F32.S32 R6, R14 ;  /* 0x0000000e00064245 */ /* 0x000fe40000201400 */
[----:B------:R-:W-:-:S04]  /*1450*/  LEA R14, P3, R15, UR4, 0x2 ;  /* 0x000000040f0e7c11 */ /* 0x000fc8000f8610ff */
[----:B------:R-:W-:Y:S01]  /*1460*/  LEA.HI.X R15, R15, UR5, R16, 0x2, P3 ;  /* 0x000000050f0f7c11 */ /* 0x000fe200098f1410 */
[----:B------:R-:W-:-:S04]  /*1470*/  @!P0 VIADD R16, R12, 0x1 ;  /* 0x000000010c108836 */ /* 0x000fc80000000000 */
[----:B------:R-:W-:Y:S01]  /*1480*/  @!P0 IMAD.WIDE R16, R16, R17, UR6 ;  /* 0x0000000610108e25 */ /* 0x000fe2000f8e0211 */
[----:B------:R-:W2:Y:S05]  /*1490*/  @!P0 LDG.E R28, desc[UR14][R14.64+0x4] ;  /* 0x0000040e0e1c8981 */ /* 0x000eaa000c1e1900 */
[----:B------:R0:W2:Y:S01]  /*14a0*/  @!P0 LDG.E.CONSTANT R16, desc[UR14][R16.64] ;  /* 0x0000000e10108981 */ /* 0x0000a2000c1e9900 */
[----:B------:R-:W-:Y:S02]  /*14b0*/  @!P1 FSETP.GT.AND P3, PT, R29, R4, PT ;  /* 0x000000041d00920b */ /* 0x000fe40003f64000 */
[----:B------:R-:W-:Y:S02]  /*14c0*/  PLOP3.LUT P4, PT, PT, PT, PT, 0x8, 0x80 ;  /* 0x000000000080781c */ /* 0x000fe40003f8e170 */
[----:B------:R-:W-:-:S02]  /*14d0*/  @!P1 PLOP3.LUT P4, PT, P3, PT, PT, 0x80, 0x8 ;  /* 0x000000000008981c */ /* 0x000fc40001f8f070 */
[----:B------:R-:W-:Y:S01]  /*14e0*/  ISETP.NE.AND P2, PT, R25, 0x2, PT ;  /* 0x000000021900780c */ /* 0x000fe20003f45270 */
[----:B------:R-:W-:Y:S02]  /*14f0*/  @!P1 VIADD R27, R18, 0x3 ;  /* 0x00000003121b9836 */ /* 0x000fe40000000000 */
[----:B0-----:R-:W-:-:S08]  /*1500*/  IMAD.MOV.U32 R17, RZ, RZ, 0x4 ;  /* 0x00000004ff117424 */ /* 0x001fd000078e00ff */
[----:B------:R-:W-:Y:S02]  /*1510*/  @P4 I2FP.F32.S32 R6, R27 ;  /* 0x0000001b00064245 */ /* 0x000fe40000201400 */
[----:B------:R-:W-:Y:S02]  /*1520*/  @!P1 FSEL R4, R29, R4, P3 ;  /* 0x000000041d049208 */ /* 0x000fe40001800000 */
[----:B------:R-:W3:Y:S01]  /*1530*/  @!P2 LDG.E R29, desc[UR14][R14.64+0x8] ;  /* 0x0000080e0e1da981 */ /* 0x000ee2000c1e1900 */
[----:B--2---:R-:W-:Y:S01]  /*1540*/  @!P0 FADD R27, R16, R28 ;  /* 0x0000001c101b8221 */ /* 0x004fe20000000000 */
[----:B------:R-:W-:-:S05]  /*1550*/  @!P2 IADD3 R16, PT, PT, R23, 0x1, RZ ;  /* 0x000000011710a810 */ /* 0x000fca0007ffe0ff */
[----:B------:R-:W-:-:S06]  /*1560*/  @!P2 IMAD.WIDE R16, R16, R17, UR6 ;  /* 0x000000061010ae25 */ /* 0x000fcc000f8e0211 */
[----:B------:R-:W3:Y:S01]  /*1570*/  @!P2 LDG.E.CONSTANT R16, desc[UR14][R16.64] ;  /* 0x0000000e1010a981 */ /* 0x000ee2000c1e9900 */
[----:B------:R-:W-:Y:S02]  /*1580*/  ISETP.NE.AND P3, PT, R25, 0x3, PT ;  /* 0x000000031900780c */ /* 0x000fe40003f65270 */
[----:B------:R-:W-:-:S11]  /*1590*/  @!P0 FSETP.GT.AND P6, PT, R27, R4, PT ;  /* 0x000000041b00820b */ /* 0x000fd60003fc4000 */
[----:B------:R-:W-:Y:S01]  /*15a0*/  @!P3 VIADD R28, R22, 0x1 ;  /* 0x00000001161cb836 */ /* 0x000fe20000000000 */
[----:B------:R-:W-:Y:S02]  /*15b0*/  @!P0 FSEL R4, R27, R4, P6 ;  /* 0x000000041b048208 */ /* 0x000fe40003000000 */
[----:B------:R0:W2:Y:S01]  /*15c0*/  @!P3 LDG.E R27, desc[UR14][R14.64+0xc] ;  /* 0x00000c0e0e1bb981 */ /* 0x0000a2000c1e1900 */
[----:B---3--:R-:W-:Y:S01]  /*15d0*/  @!P2 FADD R17, R16, R29 ;  /* 0x0000001d1011a221 */ /* 0x008fe20000000000 */
[----:B------:R-:W-:-:S04]  /*15e0*/  IMAD.MOV.U32 R29, RZ, RZ, 0x4 ;  /* 0x00000004ff1d7424 */ /* 0x000fc800078e00ff */
[----:B------:R-:W-:-:S06]  /*15f0*/  @!P3 IMAD.WIDE R28, R28, R29, UR6 ;  /* 0x000000061c1cbe25 */ /* 0x000fcc000f8e021d */
[----:B------:R-:W2:Y:S01]  /*1600*/  @!P3 LDG.E.CONSTANT R28, desc[UR14][R28.64] ;  /* 0x0000000e1c1cb981 */ /* 0x000ea2000c1e9900 */
[----:B------:R-:W-:Y:S01]  /*1610*/  PLOP3.LUT P5, PT, PT, PT, PT, 0x8, 0x80 ;  /* 0x000000000080781c */ /* 0x000fe20003fae170 */
[----:B------:R-:W-:Y:S01]  /*1620*/  UMOV UR9, UR10 ;  /* 0x0000000a00097c82 */ /* 0x000fe20008000000 */
[----:B------:R-:W-:Y:S01]  /*1630*/  @!P0 PLOP3.LUT P5, PT, P6, PT, PT, 0x80, 0x8 ;  /* 0x000000000008881c */ /* 0x000fe200037af070 */
[----:B0-----:R-:W-:Y:S01]  /*1640*/  IMAD.U32 R14, RZ, RZ, UR9 ;  /* 0x00000009ff0e7e24 */ /* 0x001fe2000f8e00ff */
[----:B------:R-:W-:-:S03]  /*1650*/  @!P2 FSETP.GT.AND P4, PT, R17, R4, PT ;  /* 0x000000041100a20b */ /* 0x000fc60003f84000 */
[----:B------:R-:W-:Y:S01]  /*1660*/  IMAD R13, R14, 0x4, R13 ;  /* 0x000000040e0d7824 */ /* 0x000fe200078e020d */
[----:B------:R-:W-:Y:S01]  /*1670*/  @!P2 FSEL R4, R17, R4, P4 ;  /* 0x000000041104a208 */ /* 0x000fe20002000000 */
[----:B------:R-:W-:Y:S01]  /*1680*/  VIADD R14, R18, 0x4 ;  /* 0x00000004120e7836 */ /* 0x000fe20000000000 */
[----:B------:R-:W-:Y:S02]  /*1690*/  PLOP3.LUT P1, PT, PT, PT, PT, 0x8, 0x80 ;  /* 0x000000000080781c */ /* 0x000fe40003f2e170 */
[----:B------:R-:W-:Y:S02]  /*16a0*/  IADD3 R24, PT, PT, R24, 0x4, RZ ;  /* 0x0000000418187810 */ /* 0x000fe40007ffe0ff */
[----:B------:R-:W-:Y:S01]  /*16b0*/  @!P2 PLOP3.LUT P1, PT, P4, PT, PT, 0x80, 0x8 ;  /* 0x000000000008a81c */ /* 0x000fe2000272f070 */
[----:B------:R-:W-:Y:S01]  /*16c0*/  IMAD.U32 R15, RZ, RZ, UR9 ;  /* 0x00000009ff0f7e24 */ /* 0x000fe2000f8e00ff */
[----:B------:R-:W-:Y:S02]  /*16d0*/  @P5 I2FP.F32.S32 R6, R14 ;  /* 0x0000000e00065245 */ /* 0x000fe40000201400 */
[----:B------:R-:W-:-:S02]  /*16e0*/  ISETP.NE.AND P0, PT, R24, RZ, PT ;  /* 0x000000ff1800720c */ /* 0x000fc40003f05270 */
[----:B------:R-:W-:Y:S01]  /*16f0*/  PLOP3.LUT P5, PT, PT, PT, PT, 0x8, 0x80 ;  /* 0x000000000080781c */ /* 0x000fe20003fae170 */
[C---:B------:R-:W-:Y:S01]  /*1700*/  IMAD R22, R15.reuse, 0x4, R22 ;  /* 0x000000040f167824 */ /* 0x040fe200078e0216 */
[----:B------:R-:W-:Y:S01]  /*1710*/  LEA R26, R15, R26, 0x2 ;  /* 0x0000001a0f1a7211 */ /* 0x000fe200078e10ff */
[----:B------:R-:W-:Y:S01]  /*1720*/  IMAD.U32 R16, RZ, RZ, UR9 ;  /* 0x00000009ff107e24 */ /* 0x000fe2000f8e00ff */
[----:B------:R-:W-:-:S03]  /*1730*/  @!P2 IADD3 R15, PT, PT, R18, 0x5, RZ ;  /* 0x00000005120fa810 */ /* 0x000fc60007ffe0ff */
[----:B------:R-:W-:Y:S01]  /*1740*/  IMAD R23, R16, 0x4, R23 ;  /* 0x0000000410177824 */ /* 0x000fe200078e0217 */
[----:B------:R-:W-:Y:S01]  /*1750*/  @P1 I2FP.F32.S32 R6, R15 ;  /* 0x0000000f00061245 */ /* 0x000fe20000201400 */
[----:B------:R-:W-:Y:S02]  /*1760*/  @!P3 VIADD R16, R18, 0x6 ;  /* 0x000000061210b836 */ /* 0x000fe40000000000 */
[----:B------:R-:W-:Y:S01]  /*1770*/  IMAD.U32 R15, RZ, RZ, UR9 ;  /* 0x00000009ff0f7e24 */ /* 0x000fe2000f8e00ff */
[----:B------:R-:W-:Y:S01]  /*1780*/  IADD3 R21, PT, PT, R21, 0x4, RZ ;  /* 0x0000000415157810 */ /* 0x000fe20007ffe0ff */
[----:B------:R-:W-:Y:S02]  /*1790*/  VIADD R25, R25, 0xfffffffc ;  /* 0xfffffffc19197836 */ /* 0x000fe40000000000 */
[----:B------:R-:W-:Y:S02]  /*17a0*/  IMAD R12, R15, 0x4, R12 ;  /* 0x000000040f0c7824 */ /* 0x000fe400078e020c */
[----:B------:R-:W-:-:S02]  /*17b0*/  VIADD R11, R11, 0x4 ;  /* 0x000000040b0b7836 */ /* 0x000fc40000000000 */
[----:B------:R-:W-:Y:S02]  /*17c0*/  VIADD R20, R20, 0x4 ;  /* 0x0000000414147836 */ /* 0x000fe40000000000 */
[----:B------:R-:W-:Y:S02]  /*17d0*/  VIADD R19, R19, 0x4 ;  /* 0x0000000413137836 */ /* 0x000fe40000000000 */
[----:B------:R-:W-:Y:S02]  /*17e0*/  IMAD.MOV.U32 R18, RZ, RZ, R14 ;  /* 0x000000ffff127224 */ /* 0x000fe400078e000e */
[----:B--2---:R-:W-:-:S05]  /*17f0*/  @!P3 FADD R27, R28, R27 ;  /* 0x0000001b1c1bb221 */ /* 0x004fca0000000000 */
[----:B------:R-:W-:-:S04]  /*1800*/  @!P3 FSETP.GT.AND P4, PT, R27, R4, PT ;  /* 0x000000041b00b20b */ /* 0x000fc80003f84000 */
[----:B------:R-:W-:Y:S02]  /*1810*/  @!P3 PLOP3.LUT P5, PT, P4, PT, PT, 0x80, 0x8 ;  /* 0x000000000008b81c */ /* 0x000fe400027af070 */
[----:B------:R-:W-:Y:S01]  /*1820*/  @!P3 FSEL R4, R27, R4, P4 ;  /* 0x000000041b04b208 */ /* 0x000fe20002000000 */
[----:B------:R-:W-:-:S10]  /*1830*/  VIADD R27, R7, 0x4 ;  /* 0x00000004071b7836 */ /* 0x000fd40000000000 */
[----:B------:R-:W-:Y:S01]  /*1840*/  @P5 I2FP.F32.S32 R6, R16 ;  /* 0x0000001000065245 */ /* 0x000fe20000201400 */
[----:B------:R-:W-:Y:S06]  /*1850*/  @P0 BRA `(.L_x_8) ;  /* 0xfffffff800780947 */ /* 0x000fec000383ffff */
[----:B------:R-:W-:-:S07]  /*1860*/  VIADD R26, R27, 0xfffffffd ;  /* 0xfffffffd1b1a7836 */ /* 0x000fce0000000000 */
.L_x_7:
[----:B------:R-:W-:-:S13]  /*1870*/  LOP3.LUT P0, R11, R10, 0x3, RZ, 0xc0, !PT ;  /* 0x000000030a0b7812 */ /* 0x000fda000780c0ff */
[----:B------:R-:W-:Y:S05]  /*1880*/  @!P0 BRA `(.L_x_6) ;  /* 0x0000000400d48947 */ /* 0x000fea0003800000 */
[----:B------:R-:W-:Y:S01]  /*1890*/  ISETP.NE.AND P1, PT, R11, 0x1, PT ;  /* 0x000000010b00780c */ /* 0x000fe20003f25270 */
[----:B------:R-:W-:Y:S01]  /*18a0*/  UIADD3 UR10, UPT, UPT, UR12, 0x1, URZ ;  /* 0x000000010c0a7890 */ /* 0x000fe2000fffe0ff */
[----:B------:R-:W-:Y:S01]  /*18b0*/  LOP3.LUT R10, R10, 0x1, RZ, 0xc0, !PT ;  /* 0x000000010a0a7812 */ /* 0x000fe200078ec0ff */
[----:B------:R-:W-:-:S03]  /*18c0*/  IMAD.MOV.U32 R21, RZ, RZ, R26 ;  /* 0x000000ffff157224 */ /* 0x000fc600078e001a */
[----:B------:R-:W-:Y:S02]  /*18d0*/  ISETP.NE.U32.AND P0, PT, R10, 0x1, PT ;  /* 0x000000010a00780c */ /* 0x000fe40003f05070 */
[----:B------:R-:W-:-:S05]  /*18e0*/  IADD3 R20, PT, PT, R3, UR10, RZ ;  /* 0x0000000a03147c10 */ /* 0x000fca000fffe0ff */
[----:B------:R-:W-:Y:S06]  /*18f0*/  @!P1 BRA `(.L_x_9) ;  /* 0x0000000400289947 */ /* 0x000fec0003800000 */
[CC--:B------:R-:W-:Y:S01]  /*1900*/  ISETP.NE.AND P4, PT, R7.reuse, R20.reuse, PT ;  /* 0x000000140700720c */ /* 0x0c0fe20003f85270 */
[----:B------:R-:W-:Y:S01]  /*1910*/  VIADD R7, R7, 0x2 ;  /* 0x0000000207077836 */ /* 0x000fe20000000000 */
[----:B------:R-:W-:Y:S01]  /*1920*/  ISETP.NE.AND P3, PT, R26, R20, PT ;  /* 0x000000141a00720c */ /* 0x000fe20003f65270 */
[----:B------:R-:W-:Y:S02]  /*1930*/  IMAD.MOV.U32 R11, RZ, RZ, 0x4 ;  /* 0x00000004ff0b7424 */ /* 0x000fe400078e00ff */
[----:B------:R-:W-:Y:S01]  /*1940*/  IMAD.MOV.U32 R15, RZ, RZ, 0x4 ;  /* 0x00000004ff0f7424 */ /* 0x000fe200078e00ff */
[----:B------:R-:W-:-:S07]  /*1950*/  ISETP.NE.AND P2, PT, R7, R2, PT ;  /* 0x000000020700720c */ /* 0x000fce0003f45270 */
[----:B------:R-:W-:Y:S02]  /*1960*/  @!P4 IMAD.IADD R10, R5, 0x1, R26 ;  /* 0x00000001050ac824 */ /* 0x000fe400078e021a */
[----:B------:R-:W-:Y:S02]  /*1970*/  @!P4 IMAD R14, R26, UR9, R8 ;  /* 0x000000091a0ecc24 */ /* 0x000fe4000f8e0208 */
[----:B------:R-:W-:-:S04]  /*1980*/  @!P4 IMAD.WIDE R10, R10, R11, UR6 ;  /* 0x000000060a0ace25 */ /* 0x000fc8000f8e020b */
[----:B------:R-:W-:-:S04]  /*1990*/  @!P4 IMAD.WIDE R14, R14, R15, UR4 ;  /* 0x000000040e0ece25 */ /* 0x000fc8000f8e020f */
[----:B------:R-:W-:Y:S01]  /*19a0*/  HFMA2 R17, -RZ, RZ, 0, 2.384185791015625e-07 ;  /* 0x00000004ff117431 */ /* 0x000fe200000001ff */
[----:B------:R0:W2:Y:S01]  /*19b0*/  @!P4 LDG.E.CONSTANT R23, desc[UR14][R10.64] ;  /* 0x0000000e0a17c981 */ /* 0x0000a2000c1e9900 */
[----:B------:R-:W-:-:S03]  /*19c0*/  VIADD R21, R26, 0x2 ;  /* 0x000000021a157836 */ /* 0x000fc60000000000 */
[----:B------:R1:W2:Y:S01]  /*19d0*/  @!P4 LDG.E R22, desc[UR14][R14.64] ;  /* 0x0000000e0e16c981 */ /* 0x0002a2000c1e1900 */
[----:B------:R-:W-:Y:S01]  /*19e0*/  @!P2 IADD3 R12, PT, PT, R9, R26, RZ ;  /* 0x0000001a090ca210 */ /* 0x000fe20007ffe0ff */
[----:B------:R-:W-:Y:S01]  /*19f0*/  IMAD.MOV.U32 R19, RZ, RZ, 0x4 ;  /* 0x00000004ff137424 */ /* 0x000fe200078e00ff */
[----:B------:R-:W-:Y:S01]  /*1a00*/  ISETP.NE.AND P1, PT, R21, R2, PT ;  /* 0x000000021500720c */ /* 0x000fe20003f25270 */
[----:B------:R-:W-:Y:S01]  /*1a10*/  @!P2 IMAD R16, R26, UR9, R2 ;  /* 0x000000091a10ac24 */ /* 0x000fe2000f8e0202 */
[----:B------:R-:W-:Y:S01]  /*1a20*/  @!P3 IADD3 R13, P5, PT, R20, R5, RZ ;  /* 0x00000005140db210 */ /* 0x000fe20007fbe0ff */
[----:B------:R-:W-:Y:S02]  /*1a30*/  VIADD R7, R26, 0x1 ;  /* 0x000000011a077836 */ /* 0x000fe40000000000 */
[----:B0-----:R-:W-:Y:S01]  /*1a40*/  @!P2 IMAD.WIDE R10, R12, R19, UR4 ;  /* 0x000000040c0aae25 */ /* 0x001fe2000f8e0213 */
[----:B------:R-:W-:-:S03]  /*1a50*/  @!P3 LEA.HI.X.SX32 R18, R5, RZ, 0x1, P5 ;  /* 0x000000ff0512b211 */ /* 0x000fc600028f0eff */
[----:B------:R-:W-:Y:S01]  /*1a60*/  @!P2 IMAD.WIDE R16, R16, R17, UR6 ;  /* 0x000000061010ae25 */ /* 0x000fe2000f8e0211 */
[----:B------:R-:W-:Y:S01]  /*1a70*/  @!P3 LEA R12, P5, R13, UR6, 0x2 ;  /* 0x000000060d0cbc11 */ /* 0x000fe2000f8a10ff */
[----:B------:R-:W3:Y:S02]  /*1a80*/  @!P2 LDG.E R11, desc[UR14][R10.64] ;  /* 0x0000000e0a0ba981 */ /* 0x000ee4000c1e1900 */
[----:B------:R-:W-:Y:S02]  /*1a90*/  IMAD.MOV.U32 R25, RZ, RZ, 0x4 ;  /* 0x00000004ff197424 */ /* 0x000fe400078e00ff */
[----:B-1----:R-:W-:Y:S01]  /*1aa0*/  @!P3 IMAD R14, R7, UR9, R8 ;  /* 0x00000009070ebc24 */ /* 0x002fe2000f8e0208 */
[----:B------:R0:W3:Y:S01]  /*1ab0*/  @!P2 LDG.E.CONSTANT R24, desc[UR14][R16.64] ;  /* 0x0000000e1018a981 */ /* 0x0000e2000c1e9900 */
[----:B------:R-:W-:Y:S02]  /*1ac0*/  @!P3 LEA.HI.X R13, R13, UR7, R18, 0x2, P5 ;  /* 0x000000070d0dbc11 */ /* 0x000fe4000a8f1412 */
[----:B------:R-:W-:Y:S01]  /*1ad0*/  @!P3 IMAD.WIDE R14, R14, R25, UR4 ;  /* 0x000000040e0ebe25 */ /* 0x000fe2000f8e0219 */
[----:B------:R-:W-:-:S02]  /*1ae0*/  @!P1 SHF.R.S32.HI R28, RZ, 0x1f, R26 ;  /* 0x0000001fff1c9819 */ /* 0x000fc4000001141a */
[----:B------:R-:W-:Y:S01]  /*1af0*/  @!P1 IADD3 R25, P5, PT, R9, R26, RZ ;  /* 0x0000001a09199210 */ /* 0x000fe20007fbe0ff */
[----:B------:R-:W-:Y:S01]  /*1b00*/  @!P1 IMAD R18, R7, UR9, R2 ;  /* 0x0000000907129c24 */ /* 0x000fe2000f8e0202 */
[----:B------:R-:W4:Y:S02]  /*1b10*/  @!P3 LDG.E.CONSTANT R13, desc[UR14][R12.64+0x4] ;  /* 0x0000040e0c0db981 */ /* 0x000f24000c1e9900 */
[----:B------:R-:W-:Y:S02]  /*1b20*/  @!P1 LEA.HI.X.SX32 R28, R9, R28, 0x1, P5 ;  /* 0x0000001c091c9211 */ /* 0x000fe400028f0eff */
[C---:B0-----:R-:W-:Y:S01]  /*1b30*/  @!P1 LEA R16, P5, R25.reuse, UR4, 0x2 ;  /* 0x0000000419109c11 */ /* 0x041fe2000f8a10ff */
[----:B------:R0:W4:Y:S01]  /*1b40*/  @!P3 LDG.E R14, desc[UR14][R14.64] ;  /* 0x0000000e0e0eb981 */ /* 0x000122000c1e1900 */
[----:B------:R-:W-:Y:S02]  /*1b50*/  @!P1 IMAD.WIDE R18, R18, R19, UR6 ;  /* 0x0000000612129e25 */ /* 0x000fe4000f8e0213 */
[----:B------:R-:W-:-:S04]  /*1b60*/  @!P1 LEA.HI.X R17, R25, UR5, R28, 0x2, P5 ;  /* 0x0000000519119c11 */ /* 0x000fc8000a8f141c */
[----:B------:R-:W5:Y:S04]  /*1b70*/  @!P1 LDG.E.CONSTANT R18, desc[UR14][R18.64] ;  /* 0x0000000e12129981 */ /* 0x000f68000c1e9900 */
[----:B------:R-:W5:Y:S01]  /*1b80*/  @!P1 LDG.E R17, desc[UR14][R16.64+0x4] ;  /* 0x0000040e10119981 */ /* 0x000f62000c1e1900 */
[----:B0-----:R-:W-:-:S04]  /*1b90*/  IMAD.U32 R15, RZ, RZ, UR9 ;  /* 0x00000009ff0f7e24 */ /* 0x001fc8000f8e00ff */
[----:B------:R-:W-:Y:S02]  /*1ba0*/  @!P4 IMAD R10, R15, 0x2, R26 ;  /* 0x000000020f0ac824 */ /* 0x000fe400078e021a */
[----:B------:R-:W-:Y:S02]  /*1bb0*/  IMAD.U32 R12, RZ, RZ, UR9 ;  /* 0x00000009ff0c7e24 */ /* 0x000fe4000f8e00ff */
[----:B------:R-:W-:Y:S02]  /*1bc0*/  @!P1 IMAD.MOV.U32 R21, RZ, RZ, R2 ;  /* 0x000000ffff159224 */ /* 0x000fe400078e0002 */
[----:B--2---:R-:W-:-:S05]  /*1bd0*/  @!P4 FADD R23, R23, R22 ;  /* 0x000000161717c221 */ /* 0x004fca0000000000 */
[CC--:B------:R-:W-:Y:S02]  /*1be0*/  @!P4 FSETP.GT.AND P5, PT, R23.reuse, R4.reuse, PT ;  /* 0x000000041700c20b */ /* 0x0c0fe40003fa4000 */
[CC--:B------:R-:W-:Y:S02]  /*1bf0*/  FSETP.GT.AND P6, PT, R23.reuse, R4.reuse, !P4 ;  /* 0x000000041700720b */ /* 0x0c0fe400067c4000 */
[----:B------:R-:W-:-:S05]  /*1c00*/  @!P4 FSEL R23, R23, R4, P5 ;  /* 0x000000041717c208 */ /* 0x000fca0002800000 */
[----:B------:R-:W-:Y:S02]  /*1c10*/  @!P4 IMAD.MOV.U32 R4, RZ, RZ, R23 ;  /* 0x000000ffff04c224 */ /* 0x000fe400078e0017 */
[----:B---3--:R-:W-:-:S04]  /*1c20*/  @!P2 FADD R11, R24, R11 ;  /* 0x0000000b180ba221 */ /* 0x008fc80000000000 */
[----:B------:R-:W-:Y:S02]  /*1c30*/  @P6 I2FP.F32.S32 R6, R10 ;  /* 0x0000000a00066245 */ /* 0x000fe40000201400 */
[CC--:B------:R-:W-:Y:S02]  /*1c40*/  @!P2 FSETP.GT.AND P5, PT, R11.reuse, R4.reuse, PT ;  /* 0x000000040b00a20b */ /* 0x0c0fe40003fa4000 */
[----:B------:R-:W-:Y:S02]  /*1c50*/  PLOP3.LUT P6, PT, PT, PT, PT, 0x8, 0x80 ;  /* 0x000000000080781c */ /* 0x000fe40003fce170 */
[----:B------:R-:W-:Y:S02]  /*1c60*/  @!P2 PLOP3.LUT P6, PT, P5, PT, PT, 0x80, 0x8 ;  /* 0x000000000008a81c */ /* 0x000fe40002fcf070 */
[----:B------:R-:W-:Y:S01]  /*1c70*/  @!P2 FSEL R4, R11, R4, P5 ;  /* 0x000000040b04a208 */ /* 0x000fe20002800000 */
[----:B----4-:R-:W-:Y:S01]  /*1c80*/  @!P3 FADD R13, R13, R14 ;  /* 0x0000000e0d0db221 */ /* 0x010fe20000000000 */
[----:B------:R-:W-:-:S04]  /*1c90*/  IMAD.U32 R11, RZ, RZ, UR9 ;  /* 0x00000009ff0b7e24 */ /* 0x000fc8000f8e00ff */
[-C--:B------:R-:W-:Y:S01]  /*1ca0*/  @!P3 FSETP.GT.AND P5, PT, R13, R4.reuse, PT ;  /* 0x000000040d00b20b */ /* 0x080fe20003fa4000 */
[----:B------:R-:W-:Y:S01]  /*1cb0*/  @!P2 IMAD R10, R11, 0x3, R26 ;  /* 0x000000030b0aa824 */ /* 0x000fe200078e021a */
[----:B------:R-:W-:Y:S02]  /*1cc0*/  PLOP3.LUT P4, PT, PT, PT, PT, 0x8, 0x80 ;  /* 0x000000000080781c */ /* 0x000fe40003f8e170 */
[----:B------:R-:W-:Y:S01]  /*1cd0*/  @!P3 FSEL R4, R13, R4, P5 ;  /* 0x000000040d04b208 */ /* 0x000fe20002800000 */
[----:B-----5:R-:W-:Y:S01]  /*1ce0*/  @!P1 FADD R17, R18, R17 ;  /* 0x0000001112119221 */ /* 0x020fe20000000000 */
[----:B------:R-:W-:Y:S02]  /*1cf0*/  @!P3 PLOP3.LUT P4, PT, P5, PT, PT, 0x80, 0x8 ;  /* 0x000000000008b81c */ /* 0x000fe40002f8f070 */
[----:B------:R-:W-:Y:S02]  /*1d00*/  @P6 I2FP.F32.S32 R6, R10 ;  /* 0x0000000a00066245 */ /* 0x000fe40000201400 */
[----:B------:R-:W-:-:S02]  /*1d10*/  @!P1 FSETP.GT.AND P5, PT, R17, R4, PT ;  /* 0x000000041100920b */ /* 0x000fc40003fa4000 */
[----:B------:R-:W-:Y:S02]  /*1d20*/  MOV R10, UR9 ;  /* 0x00000009000a7c02 */ /* 0x000fe40008000f00 */
[----:B------:R-:W-:Y:S02]  /*1d30*/  PLOP3.LUT P2, PT, PT, PT, PT, 0x8, 0x80 ;  /* 0x000000000080781c */ /* 0x000fe40003f4e170 */
[----:B------:R-:W-:Y:S01]  /*1d40*/  @!P1 PLOP3.LUT P2, PT, P5, PT, PT, 0x80, 0x8 ;  /* 0x000000000008981c */ /* 0x000fe20002f4f070 */
[----:B------:R-:W-:-:S05]  /*1d50*/  @!P3 IMAD R10, R10, 0x2, R7 ;  /* 0x000000020a0ab824 */ /* 0x000fca00078e0207 */
[----:B------:R-:W-:Y:S01]  /*1d60*/  @P4 I2FP.F32.S32 R6, R10 ;  /* 0x0000000a00064245 */ /* 0x000fe20000201400 */
[----:B------:R-:W-:Y:S01]  /*1d70*/  @!P1 IMAD R10, R12, 0x3, R7 ;  /* 0x000000030c0a9824 */ /* 0x000fe200078e0207 */
[----:B------:R-:W-:-:S05]  /*1d80*/  @!P1 FSEL R4, R17, R4, P5 ;  /* 0x0000000411049208 */ /* 0x000fca0002800000 */
[----:B------:R-:W-:-:S07]  /*1d90*/  @P2 I2FP.F32.S32 R6, R10 ;  /* 0x0000000a00062245 */ /* 0x000fce0000201400 */
.L_x_9:
[----:B------:R-:W-:Y:S05]  /*1da0*/  @P0 BRA `(.L_x_6) ;  /* 0x00000000008c0947 */ /* 0x000fea0003800000 */
[C---:B------:R-:W-:Y:S01]  /*1db0*/  ISETP.NE.AND P1, PT, R7.reuse, R20, PT ;  /* 0x000000140700720c */ /* 0x040fe20003f25270 */
[----:B------:R-:W-:Y:S02]  /*1dc0*/  VIADD R7, R7, 0x2 ;  /* 0x0000000207077836 */ /* 0x000fe40000000000 */
[----:B------:R-:W-:Y:S02]  /*1dd0*/  HFMA2 R11, -RZ, RZ, 0, 2.384185791015625e-07 ;  /* 0x00000004ff0b7431 */ /* 0x000fe400000001ff */
[----:B------:R-:W-:Y:S01]  /*1de0*/  IMAD.MOV.U32 R13, RZ, RZ, 0x4 ;  /* 0x00000004ff0d7424 */ /* 0x000fe200078e00ff */
[----:B------:R-:W-:-:S07]  /*1df0*/  ISETP.NE.AND P2, PT, R7, R2, PT ;  /* 0x000000020700720c */ /* 0x000fce0003f45270 */
[----:B------:R-:W-:Y:S02]  /*1e00*/  @!P1 IMAD.IADD R10, R5, 0x1, R21 ;  /* 0x00000001050a9824 */ /* 0x000fe400078e0215 */
[----:B------:R-:W-:Y:S02]  /*1e10*/  @!P1 IMAD R12, R21, UR9, R8 ;  /* 0x00000009150c9c24 */ /* 0x000fe4000f8e0208 */
[----:B------:R-:W-:-:S04]  /*1e20*/  @!P1 IMAD.WIDE R10, R10, R11, UR6 ;  /* 0x000000060a0a9e25 */ /* 0x000fc8000f8e020b */
[----:B------:R-:W-:Y:S02]  /*1e30*/  @!P1 IMAD.WIDE R12, R12, R13, UR4 ;  /* 0x000000040c0c9e25 */ /* 0x000fe4000f8e020d */
[----:B------:R-:W2:Y:S02]  /*1e40*/  @!P1 LDG.E.CONSTANT R10, desc[UR14][R10.64] ;  /* 0x0000000e0a0a9981 */ /* 0x000ea4000c1e9900 */
[----:B------:R-:W-:Y:S02]  /*1e50*/  @!P2 IMAD.IADD R14, R9, 0x1, R21 ;  /* 0x00000001090ea824 */ /* 0x000fe400078e0215 */
[----:B------:R-:W2:Y:S01]  /*1e60*/  @!P1 LDG.E R13, desc[UR14][R12.64] ;  /* 0x0000000e0c0d9981 */ /* 0x000ea2000c1e1900 */
[----:B------:R-:W-:Y:S01]  /*1e70*/  MOV R9, 0x4 ;  /* 0x0000000400097802 */ /* 0x000fe20000000f00 */
[----:B------:R-:W-:Y:S02]  /*1e80*/  IMAD.MOV.U32 R15, RZ, RZ, 0x4 ;  /* 0x00000004ff0f7424 */ /* 0x000fe400078e00ff */
[----:B------:R-:W-:-:S02]  /*1e90*/  @!P2 IMAD R8, R21, UR9, R2 ;  /* 0x000000091508ac24 */ /* 0x000fc4000f8e0202 */
[----:B------:R-:W-:-:S04]  /*1ea0*/  @!P2 IMAD.WIDE R14, R14, R15, UR4 ;  /* 0x000000040e0eae25 */ /* 0x000fc8000f8e020f */
[----:B------:R-:W-:Y:S02]  /*1eb0*/  @!P2 IMAD.WIDE R8, R8, R9, UR6 ;  /* 0x000000060808ae25 */ /* 0x000fe4000f8e0209 */
[----:B------:R-:W3:Y:S04]  /*1ec0*/  @!P2 LDG.E R15, desc[UR14][R14.64] ;  /* 0x0000000e0e0fa981 */ /* 0x000ee8000c1e1900 */
[----:B------:R-:W3:Y:S01]  /*1ed0*/  @!P2 LDG.E.CONSTANT R8, desc[UR14][R8.64] ;  /* 0x0000000e0808a981 */ /* 0x000ee2000c1e9900 */
[----:B------:R-:W-:Y:S01]  /*1ee0*/  PLOP3.LUT P4, PT, PT, PT, PT, 0x8, 0x80 ;  /* 0x000000000080781c */ /* 0x000fe20003f8e170 */
[----:B--2---:R-:W-:Y:S01]  /*1ef0*/  @!P1 FADD R5, R10, R13 ;  /* 0x0000000d0a059221 */ /* 0x004fe20000000000 */
[----:B------:R-:W-:-:S04]  /*1f00*/  IMAD.U32 R10, RZ, RZ, UR9 ;  /* 0x00000009ff0a7e24 */ /* 0x000fc8000f8e00ff */
[CC--:B------:R-:W-:Y:S02]  /*1f10*/  @!P1 FSETP.GT.AND P0, PT, R5.reuse, R4.reuse, PT ;  /* 0x000000040500920b */ /* 0x0c0fe40003f04000 */
[CC--:B------:R-:W-:Y:S02]  /*1f20*/  FSETP.GT.AND P3, PT, R5.reuse, R4.reuse, !P1 ;  /* 0x000000040500720b */ /* 0x0c0fe40004f64000 */
[----:B------:R-:W-:Y:S01]  /*1f30*/  @!P1 FSEL R7, R5, R4, P0 ;  /* 0x0000000405079208 */ /* 0x000fe20000000000 */
[----:B------:R-:W-:-:S04]  /*1f40*/  @!P1 IMAD R5, R10, 0x2, R21 ;  /* 0x000000020a059824 */ /* 0x000fc800078e0215 */
[----:B------:R-:W-:Y:S02]  /*1f50*/  @!P1 IMAD.MOV.U32 R4, RZ, RZ, R7 ;  /* 0x000000ffff049224 */ /* 0x000fe400078e0007 */
[----:B---3--:R-:W-:Y:S01]  /*1f60*/  @!P2 FADD R11, R8, R15 ;  /* 0x0000000f080ba221 */ /* 0x008fe20000000000 */
[----:B------:R-:W-:-:S03]  /*1f70*/  IMAD.U32 R8, RZ, RZ, UR9 ;  /* 0x00000009ff087e24 */ /* 0x000fc6000f8e00ff */
[----:B------:R-:W-:Y:S01]  /*1f80*/  @P3 I2FP.F32.S32 R6, R5 ;  /* 0x0000000500063245 */ /* 0x000fe20000201400 */
[----:B------:R-:W-:Y:S01]  /*1f90*/  @!P2 IMAD R21, R8, 0x3, R21 ;  /* 0x000000030815a824 */ /* 0x000fe200078e0215 */
[----:B------:R-:W-:-:S04]  /*1fa0*/  @!P2 FSETP.GT.AND P0, PT, R11, R4, PT ;  /* 0x000000040b00a20b */ /* 0x000fc80003f04000 */
[----:B------:R-:W-:Y:S02]  /*1fb0*/  @!P2 PLOP3.LUT P4, PT, P0, PT, PT, 0x80, 0x8 ;  /* 0x000000000008a81c */ /* 0x000fe4000078f070 */
[----:B------:R-:W-:-:S11]  /*1fc0*/  @!P2 FSEL R4, R11, R4, P0 ;  /* 0x000000040b04a208 */ /* 0x000fd60000000000 */
[----:B------:R-:W-:-:S07]  /*1fd0*/  @P4 I2FP.F32.S32 R6, R21 ;  /* 0x0000001500064245 */ /* 0x000fce0000201400 */
.L_x_6:
[----:B------:R-:W-:Y:S05]  /*1fe0*/  BSYNC.RECONVERGENT B0 ;  /* 0x0000000000007941 */ /* 0x000fea0003800200 */
.L_x_5:
[----:B------:R-:W0:Y:S01]  /*1ff0*/  LDCU UR9, c[0x0][0x39c] ;  /* 0x00007380ff0977ac */ /* 0x000e220008000800 */
[----:B------:R-:W1:Y:S01]  /*2000*/  LDC.64 R8, c[0x0][0x380] ;  /* 0x0000e000ff087b82 */ /* 0x000e620000000a00 */
[----:B------:R-:W-:-:S06]  /*2010*/  UIADD3 UR10, UPT, UPT, UR12, 0x1, URZ ;  /* 0x000000010c0a7890 */ /* 0x000fcc000fffe0ff */
[----:B------:R-:W-:-:S05]  /*2020*/  IADD3 R10, PT, PT, R3, UR10, RZ ;  /* 0x0000000a030a7c10 */ /* 0x000fca000fffe0ff */
[----:B0-----:R-:W-:-:S04]  /*2030*/  IMAD R5, R3, UR9, R10 ;  /* 0x0000000903057c24 */ /* 0x001fc8000f8e020a */
[----:B------:R-:W-:-:S04]  /*2040*/  IMAD R5, R0, UR11, R5 ;  /* 0x0000000b00057c24 */ /* 0x000fc8000f8e0205 */
[----:B------:R-:W-:-:S04]  /*2050*/  IMAD R5, R5, UR9, R2 ;  /* 0x0000000905057c24 */ /* 0x000fc8000f8e0202 */
[----:B------:R-:W-:-:S04]  /*2060*/  VIADD R7, R5, UR8 ;  /* 0x0000000805077c36 */ /* 0x000fc80008000000 */
[----:B-1----:R-:W-:-:S06]  /*2070*/  IMAD.WIDE R8, R7, 0x4, R8 ;  /* 0x0000000407087825 */ /* 0x002fcc00078e0208 */
[----:B------:R-:W2:Y:S01]  /*2080*/  LDG.E.CONSTANT R9, desc[UR14][R8.64] ;  /* 0x0000000e08097981 */ /* 0x000ea2000c1e9900 */
[----:B------:R-:W-:Y:S02]  /*2090*/  IMAD R0, R0, UR9, R10 ;  /* 0x0000000900007c24 */ /* 0x000fe4000f8e020a */
[----:B------:R-:W-:Y:S02]  /*20a0*/  IMAD.MOV.U32 R10, RZ, RZ, 0x4 ;  /* 0x00000004ff0a7424 */ /* 0x000fe400078e00ff */
[----:B------:R-:W-:Y:S02]  /*20b0*/  IMAD R3, R3, UR11, R0 ;  /* 0x0000000b03037c24 */ /* 0x000fe4000f8e0200 */
[----:B------:R-:W-:Y:S02]  /*20c0*/  IMAD.MOV.U32 R11, RZ, RZ, 0x4 ;  /* 0x00000004ff0b7424 */ /* 0x000fe400078e00ff */
[----:B------:R-:W-:Y:S02]  /*20d0*/  IMAD R0, R3, UR9, R2 ;  /* 0x0000000903007c24 */ /* 0x000fe4000f8e0202 */
[----:B------:R-:W-:-:S04]  /*20e0*/  IMAD.WIDE R2, R5, R10, UR4 ;  /* 0x0000000405027e25 */ /* 0x000fc8000f8e020a */
[----:B--2---:R-:W-:Y:S01]  /*20f0*/  FADD R7, R9, R4 ;  /* 0x0000000409077221 */ /* 0x004fe20000000000 */
[----:B------:R-:W-:-:S04]  /*2100*/  IMAD.WIDE R4, R0, R11, UR4 ;  /* 0x0000000400047e25 */ /* 0x000fc8000f8e020b */
[----:B------:R-:W-:Y:S04]  /*2110*/  STG.E desc[UR14][R2.64], R7 ;  /* 0x0000000702007986 */ /* 0x000fe8000c10190e */
[----:B------:R-:W-:Y:S01]  /*2120*/  STG.E desc[UR14][R4.64], R6 ;  /* 0x0000000604007986 */ /* 0x000fe2000c10190e */
[----:B------:R-:W-:Y:S05]  /*2130*/  EXIT ;  /* 0x000000000000794d */ /* 0x000fea0003800000 */
.L_x_10:
[----:B------:R-:W-:-:S00]  /*2140*/  BRA `(.L_x_10) ;  /* 0xfffffffc00fc7947 */ /* 0x000fc0000383ffff */
[----:B------:R-:W-:-:S00]  /*2150*/  NOP ;  /* 0x0000000000007918 */ /* 0x000fc00000000000 */
        /* <DEDUP_REMOVED lines=10> */
.L_x_106:


//--------------------- .text._Z19kernel_argmax_d_on3IfEvPKT_PS0_S3_iii --------------------------
	.section	.text._Z19kernel_argmax_d_on3IfEvPKT_PS0_S3_iii,"ax",@progbits
	.align	128
        .global         _Z19kernel_argmax_d_on3IfEvPKT_PS0_S3_iii
        .type           _Z19kernel_argmax_d_on3IfEvPKT_PS0_S3_iii,@function
        .size           _Z19kernel_argmax_d_on3IfEvPKT_PS0_S3_iii,(.L_x_107 - _Z19kernel_argmax_d_on3IfEvPKT_PS0_S3_iii)
        .other          _Z19kernel_argmax_d_on3IfEvPKT_PS0_S3_iii,@"STO_CUDA_ENTRY STV_DEFAULT"
_Z19kernel_argmax_d_on3IfEvPKT_PS0_S3_iii:
.text._Z19kernel_argmax_d_on3IfEvPKT_PS0_S3_iii:
[----:B------:R-:W-:Y:S01]  /*0000*/  LDC R1, c[0x0][0x37c] ;  /* 0x0000df00ff017b82 */ /* 0x000fe20000000800 */
[----:B------:R-:W0:Y:S01]  /*0010*/  S2R R5, SR_CTAID.Z ;  /* 0x0000000000057919 */ /* 0x000e220000002700 */
[----:B------:R-:W1:Y:S01]  /*0020*/  LDCU UR4, c[0x0][0x3a0] ;  /* 0x00007400ff0477ac */ /* 0x000e620008000800 */
[----:B------:R-:W0:Y:S01]  /*0030*/  S2R R4, SR_TID.X ;  /* 0x0000000000047919 */ /* 0x000e220000002100 */
[----:B------:R-:W2:Y:S01]  /*0040*/  LDCU UR8, c[0x0][0x39c] ;  /* 0x00007380ff0877ac */ /* 0x000ea20008000800 */
[----:B0-----:R-:W-:-:S04]  /*0050*/  IADD3 R5, PT, PT, R5, 0x1, R4 ;  /* 0x0000000105057810 */ /* 0x001fc80007ffe004 */
[----:B-1----:R-:W-:-:S04]  /*0060*/  IADD3 R0, PT, PT, R5, UR4, RZ ;  /* 0x0000000405007c10 */ /* 0x002fc8000fffe0ff */
[----:B--2---:R-:W-:-:S13]  /*0070*/  ISETP.GE.AND P0, PT, R0, UR8, PT ;  /* 0x0000000800007c0c */ /* 0x004fda000bf06270 */
[----:B------:R-:W-:Y:S05]  /*0080*/  @P0 EXIT ;  /* 0x000000000000094d */ /* 0x000fea0003800000 */
[----:B------:R-:W0:Y:S02]  /*0090*/  S2R R9, SR_CTAID.Y ;  /* 0x0000000000097919 */ /* 0x000e240000002600 */
[----:B0-----:R-:W-:-:S04]  /*00a0*/  IADD3 R6, PT, PT, R9, 0x1, RZ ;  /* 0x0000000109067810 */ /* 0x001fc80007ffe0ff */
[----:B------:R-:W-:-:S13]  /*00b0*/  ISETP.GE.AND P0, PT, R6, UR4, PT ;  /* 0x0000000406007c0c */ /* 0x000fda000bf06270 */
[----:B------:R-:W-:Y:S05]  /*00c0*/  @P0 EXIT ;  /* 0x000000000000094d */ /* 0x000fea0003800000 */
[----:B------:R-:W0:Y:S01]  /*00d0*/  S2R R12, SR_CTAID.X ;  /* 0x00000000000c7919 */ /* 0x000e220000002500 */
[----:B------:R-:W1:Y:S01]  /*00e0*/  LDC.64 R10, c[0x0][0x388] ;  /* 0x0000e200ff0a7b82 */ /* 0x000e620000000a00 */
[----:B------:R-:W-:Y:S01]  /*00f0*/  UIMAD UR4, UR8, UR8, URZ ;  /* 0x00000008080472a4 */ /* 0x000fe2000f8e02ff */
[----:B------:R-:W-:Y:S01]  /*0100*/  IADD3 R5, PT, PT, R5, R6, RZ ;  /* 0x0000000605057210 */ /* 0x000fe20007ffe0ff */
[----:B------:R-:W-:Y:S01]  /*0110*/  IMAD R8, R4, UR8, RZ ;  /* 0x0000000804087c24 */ /* 0x000fe2000f8e02ff */
[----:B------:R-:W-:Y:S01]  /*0120*/  IADD3 R6, PT, PT, R6, R4, RZ ;  /* 0x0000000406067210 */ /* 0x000fe20007ffe0ff */
[----:B------:R-:W2:Y:S01]  /*0130*/  LDCU.64 UR6, c[0x0][0x358] ;  /* 0x00006b00ff0677ac */ /* 0x000ea20008000a00 */
[----:B------:R-:W-:Y:S01]  /*0140*/  IADD3 R9, PT, PT, R4, R9, RZ ;  /* 0x0000000904097210 */ /* 0x000fe20007ffe0ff */
[----:B------:R-:W-:Y:S01]  /*0150*/  IMAD R13, R5, UR8, R0 ;  /* 0x00000008050d7c24 */ /* 0x000fe2000f8e0200 */
[----:B------:R-:W3:Y:S01]  /*0160*/  LDC.64 R2, c[0x0][0x380] ;  /* 0x0000e000ff027b82 */ /* 0x000ee20000000a00 */
[----:B------:R-:W-:Y:S01]  /*0170*/  UIMAD UR5, UR4, UR8, URZ ;  /* 0x00000008040572a4 */ /* 0x000fe2000f8e02ff */
[----:B------:R-:W-:-:S04]  /*0180*/  IADD3 R15, P0, PT, R8, R9, RZ ;  /* 0x00000009080f7210 */ /* 0x000fc80007f1e0ff */
[----:B------:R-:W-:Y:S01]  /*0190*/  LEA.HI.X.SX32 R16, R8, RZ, 0x1, P0 ;  /* 0x000000ff08107211 */ /* 0x000fe200000f0eff */
[----:B0-----:R-:W-:-:S04]  /*01a0*/  IMAD R7, R12, UR4, RZ ;  /* 0x000000040c077c24 */ /* 0x001fc8000f8e02ff */
[----:B-1----:R-:W-:-:S04]  /*01b0*/  IMAD.WIDE.U32 R10, R7, 0x4, R10 ;  /* 0x00000004070a7825 */ /* 0x002fc800078e000a */
[----:B------:R-:W-:Y:S01]  /*01c0*/  IMAD R7, R6, UR8, R5 ;  /* 0x0000000806077c24 */ /* 0x000fe2000f8e0205 */
[----:B------:R-:W-:-:S03]  /*01d0*/  LEA R8, P0, R15, R10, 0x2 ;  /* 0x0000000a0f087211 */ /* 0x000fc600078010ff */
[----:B------:R-:W-:Y:S02]  /*01e0*/  IMAD R9, R4, UR4, R7 ;  /* 0x0000000404097c24 */ /* 0x000fe4000f8e0207 */
[----:B------:R-:W-:Y:S02]  /*01f0*/  IMAD R7, R12, UR8, RZ ;  /* 0x000000080c077c24 */ /* 0x000fe4000f8e02ff */
[----:B------:R-:W-:Y:S01]  /*0200*/  IMAD R14, R9, UR8, R0 ;  /* 0x00000008090e7c24 */ /* 0x000fe2000f8e0200 */
[----:B------:R-:W-:Y:S01]  /*0210*/  LEA.HI.X R9, R15, R11, R16, 0x2, P0 ;  /* 0x0000000b0f097211 */ /* 0x000fe200000f1410 */
[----:B------:R-:W-:-:S04]  /*0220*/  IMAD.WIDE R12, R13, 0x4, R10 ;  /* 0x000000040d0c7825 */ /* 0x000fc800078e020a */
[----:B------:R-:W-:Y:S01]  /*0230*/  IMAD R15, R7, UR5, R14 ;  /* 0x00000005070f7c24 */ /* 0x000fe2000f8e020e */
[----:B--2---:R0:W2:Y:S03]  /*0240*/  LDG.E.CONSTANT R8, desc[UR6][R8.64+0x4] ;  /* 0x0000040608087981 */ /* 0x0040a6000c1e9900 */
[----:B---3--:R-:W-:Y:S01]  /*0250*/  IMAD.WIDE R10, R15, 0x4, R2 ;  /* 0x000000040f0a7825 */ /* 0x008fe200078e0202 */
[----:B------:R-:W2:Y:S01]  /*0260*/  LDG.E.CONSTANT R13, desc[UR6][R12.64] ;  /* 0x000000060c0d7981 */ /* 0x000ea2000c1e9900 */
[----:B------:R-:W1:Y:S04]  /*0270*/  LDC.64 R2, c[0x0][0x390] ;  /* 0x0000e400ff027b82 */ /* 0x000e680000000a00 */
[----:B------:R-:W3:Y:S01]  /*0280*/  LDG.E.CONSTANT R11, desc[UR6][R10.64] ;  /* 0x000000060a0b7981 */ /* 0x000ee2000c1e9900 */
[----:B------:R-:W-:-:S04]  /*0290*/  IMAD R5, R4, UR8, R5 ;  /* 0x0000000804057c24 */ /* 0x000fc8000f8e0205 */
[----:B------:R-:W-:-:S04]  /*02a0*/  IMAD R5, R6, UR4, R5 ;  /* 0x0000000406057c24 */ /* 0x000fc8000f8e0205 */
[----:B------:R-:W-:-:S04]  /*02b0*/  IMAD R0, R5, UR8, R0 ;  /* 0x0000000805007c24 */ /* 0x000fc8000f8e0200 */
[----:B------:R-:W-:Y:S02]  /*02c0*/  IMAD R7, R7, UR5, R0 ;  /* 0x0000000507077c24 */ /* 0x000fe4000f8e0200 */
[----:B0-----:R-:W-:Y:S02]  /*02d0*/  HFMA2 R9, -RZ, RZ, -1.875, 0 ;  /* 0xbf800000ff097431 */ /* 0x001fe400000001ff */
[----:B-1----:R-:W-:-:S04]  /*02e0*/  IMAD.WIDE R4, R15, 0x4, R2 ;  /* 0x000000040f047825 */ /* 0x002fc800078e0202 */
[----:B------:R-:W-:-:S04]  /*02f0*/  IMAD.WIDE R2, R7, 0x4, R2 ;  /* 0x0000000407027825 */ /* 0x000fc800078e0202 */
[----:B--2---:R-:W-:-:S04]  /*0300*/  FADD R0, R8, R13 ;  /* 0x0000000d08007221 */ /* 0x004fc80000000000 */
[----:B---3--:R-:W-:-:S05]  /*0310*/  FADD R7, R0, R11 ;  /* 0x0000000b00077221 */ /* 0x008fca0000000000 */
[----:B------:R-:W-:Y:S04]  /*0320*/  STG.E desc[UR6][R4.64], R7 ;  /* 0x0000000704007986 */ /* 0x000fe8000c101906 */
[----:B------:R-:W-:Y:S01]  /*0330*/  STG.E desc[UR6][R2.64], R9 ;  /* 0x0000000902007986 */ /* 0x000fe2000c101906 */
[----:B------:R-:W-:Y:S05]  /*0340*/  EXIT ;  /* 0x000000000000794d */ /* 0x000fea0003800000 */
.L_x_11:
        /* <DEDUP_REMOVED lines=11> */
.L_x_107:


//--------------------- .text._Z15kernel_argmax_dIfEvPKT_PS0_S3_iii --------------------------
	.section	.text._Z15kernel_argmax_dIfEvPKT_PS0_S3_iii,"ax",@progbits
	.align	128
        .global         _Z15kernel_argmax_dIfEvPKT_PS0_S3_iii
        .type           _Z15kernel_argmax_dIfEvPKT_PS0_S3_iii,@function
        .size           _Z15kernel_argmax_dIfEvPKT_PS0_S3_iii,(.L_x_108 - _Z15kernel_argmax_dIfEvPKT_PS0_S3_iii)
        .other          _Z15kernel_argmax_dIfEvPKT_PS0_S3_iii,@"STO_CUDA_ENTRY STV_DEFAULT"
_Z15kernel_argmax_dIfEvPKT_PS0_S3_iii:
.text._Z15kernel_argmax_dIfEvPKT_PS0_S3_iii:
[----:B------:R-:W-:Y:S01]  /*0000*/  LDC R1, c[0x0][0x37c] ;  /* 0x0000df00ff017b82 */ /* 0x000fe20000000800 */
[----:B------:R-:W0:Y:S01]  /*0010*/  S2R R0, SR_CTAID.Z ;  /* 0x0000000000007919 */ /* 0x000e220000002700 */
[----:B------:R-:W1:Y:S01]  /*0020*/  LDCU UR5, c[0x0][0x3a0] ;  /* 0x00007400ff0577ac */ /* 0x000e620008000800 */
[----:B------:R-:W1:Y:S01]  /*0030*/  S2R R3, SR_TID.X ;  /* 0x0000000000037919 */ /* 0x000e620000002100 */
[----:B------:R-:W2:Y:S01]  /*0040*/  LDCU UR11, c[0x0][0x39c] ;  /* 0x00007380ff0b77ac */ /* 0x000ea20008000800 */
[----:B0-----:R-:W-:-:S05]  /*0050*/  VIADD R8, R0, 0x1 ;  /* 0x0000000100087836 */ /* 0x001fca0000000000 */
[----:B-1----:R-:W-:-:S04]  /*0060*/  IADD3 R2, PT, PT, R8, UR5, R3 ;  /* 0x0000000508027c10 */ /* 0x002fc8000fffe003 */
[----:B--2---:R-:W-:-:S13]  /*0070*/  ISETP.GE.AND P0, PT, R2, UR11, PT ;  /* 0x0000000b02007c0c */ /* 0x004fda000bf06270 */
[----:B------:R-:W-:Y:S05]  /*0080*/  @P0 EXIT ;  /* 0x000000000000094d */ /* 0x000fea0003800000 */
[----:B------:R-:W0:Y:S02]  /*0090*/  S2UR UR15, SR_CTAID.Y ;  /* 0x00000000000f79c3 */ /* 0x000e240000002600 */
[----:B0-----:R-:W-:-:S04]  /*00a0*/  UIADD3 UR4, UPT, UPT, UR15, 0x1, URZ ;  /* 0x000000010f047890 */ /* 0x001fc8000fffe0ff */
[----:B------:R-:W-:-:S06]  /*00b0*/  UISETP.GE.AND UP0, UPT, UR4, UR5, UPT ;  /* 0x000000050400728c */ /* 0x000fcc000bf06270 */
[----:B------:R-:W-:-:S13]  /*00c0*/  PLOP3.LUT P0, PT, PT, PT, UP0, 0x80, 0x8 ;  /* 0x000000000008781c */ /* 0x000fda0003f0f008 */
[----:B------:R-:W-:Y:S05]  /*00d0*/  @P0 EXIT ;  /* 0x000000000000094d */ /* 0x000fea0003800000 */
[----:B------:R-:W0:Y:S01]  /*00e0*/  S2UR UR5, SR_CTAID.X ;  /* 0x00000000000579c3 */ /* 0x000e220000002500 */
[----:B------:R-:W1:Y:S01]  /*00f0*/  LDCU.64 UR8, c[0x0][0x388] ;  /* 0x00007100ff0877ac */ /* 0x000e620008000a00 */
[C---:B------:R-:W-:Y:S02]  /*0100*/  VIADD R4, R3.reuse, UR15 ;  /* 0x0000000f03047c36 */ /* 0x040fe40008000000 */
[----:B------:R-:W-:Y:S01]  /*0110*/  IMAD R5, R3, UR11, RZ ;  /* 0x0000000b03057c24 */ /* 0x000fe2000f8e02ff */
[----:B------:R-:W-:Y:S01]  /*0120*/  UIMAD UR12, UR11, UR11, URZ ;  /* 0x0000000b0b0c72a4 */ /* 0x000fe2000f8e02ff */
[----:B------:R-:W-:Y:S01]  /*0130*/  IMAD.MOV.U32 R13, RZ, RZ, 0x4 ;  /* 0x00000004ff0d7424 */ /* 0x000fe200078e00ff */
[C---:B------:R-:W-:Y:S01]  /*0140*/  IADD3 R6, PT, PT, R4.reuse, 0x1, RZ ;  /* 0x0000000104067810 */ /* 0x040fe20007ffe0ff */
[----:B------:R-:W2:Y:S01]  /*0150*/  LDCU.64 UR16, c[0x0][0x358] ;  /* 0x00006b00ff1077ac */ /* 0x000ea20008000a00 */
[----:B------:R-:W-:Y:S02]  /*0160*/  SHF.R.S32.HI R7, RZ, 0x1f, R5 ;  /* 0x0000001fff077819 */ /* 0x000fe40000011405 */
[----:B------:R-:W-:Y:S01]  /*0170*/  IADD3 R11, P0, PT, R4, R5, RZ ;  /* 0x00000005040b7210 */ /* 0x000fe20007f1e0ff */
[----:B------:R-:W-:Y:S01]  /*0180*/  IMAD.IADD R9, R8, 0x1, R6 ;  /* 0x0000000108097824 */ /* 0x000fe200078e0206 */
[----:B------:R-:W3:Y:S02]  /*0190*/  LDCU.64 UR6, c[0x0][0x390] ;  /* 0x00007200ff0677ac */ /* 0x000ee40008000a00 */
[----:B------:R-:W-:Y:S01]  /*01a0*/  IADD3.X R14, PT, PT, RZ, R7, RZ, P0, !PT ;  /* 0x00000007ff0e7210 */ /* 0x000fe200007fe4ff */
[----:B------:R-:W-:Y:S01]  /*01b0*/  IMAD R12, R9, UR11, R2 ;  /* 0x0000000b090c7c24 */ /* 0x000fe2000f8e0202 */
[----:B0-----:R-:W-:-:S04]  /*01c0*/  UIMAD UR4, UR12, UR5, URZ ;  /* 0x000000050c0472a4 */ /* 0x001fc8000f8e02ff */
[----:B-1----:R-:W-:-:S06]  /*01d0*/  UIMAD.WIDE.U32 UR8, UR4, 0x4, UR8 ;  /* 0x00000004040878a5 */ /* 0x002fcc000f8e0008 */
[----:B------:R-:W-:Y:S01]  /*01e0*/  LEA R10, P0, R11, UR8, 0x2 ;  /* 0x000000080b0a7c11 */ /* 0x000fe2000f8010ff */
[----:B------:R-:W-:-:S03]  /*01f0*/  IMAD.WIDE R8, R12, R13, UR8 ;  /* 0x000000080c087e25 */ /* 0x000fc6000f8e020d */
[----:B------:R-:W-:-:S03]  /*0200*/  LEA.HI.X R11, R11, UR9, R14, 0x2, P0 ;  /* 0x000000090b0b7c11 */ /* 0x000fc600080f140e */
[----:B--2---:R-:W2:Y:S04]  /*0210*/  LDG.E.CONSTANT R9, desc[UR16][R8.64] ;  /* 0x0000001008097981 */ /* 0x004ea8000c1e9900 */
[----:B------:R-:W2:Y:S01]  /*0220*/  LDG.E.CONSTANT R10, desc[UR16][R10.64+0x4] ;  /* 0x000004100a0a7981 */ /* 0x000ea2000c1e9900 */
[----:B------:R-:W-:Y:S01]  /*0230*/  UISETP.NE.AND UP0, UPT, UR15, URZ, UPT ;  /* 0x000000ff0f00728c */ /* 0x000fe2000bf05270 */
[----:B------:R-:W-:Y:S01]  /*0240*/  IMAD.MOV.U32 R24, RZ, RZ, -0x40800000 ;  /* 0xbf800000ff187424 */ /* 0x000fe200078e00ff */
[----:B------:R-:W-:Y:S02]  /*0250*/  UIMAD UR10, UR12, UR11, URZ ;  /* 0x0000000b0c0a72a4 */ /* 0x000fe4000f8e02ff */
[----:B------:R-:W-:-:S04]  /*0260*/  UIMAD UR4, UR5, UR11, URZ ;  /* 0x0000000b050472a4 */ /* 0x000fc8000f8e02ff */
[----:B------:R-:W-:-:S04]  /*0270*/  UIMAD UR5, UR10, UR4, URZ ;  /* 0x000000040a0572a4 */ /* 0x000fc8000f8e02ff */
[----:B---3--:R-:W-:Y:S01]  /*0280*/  UIMAD.WIDE UR6, UR5, 0x4, UR6 ;  /* 0x00000004050678a5 */ /* 0x008fe2000f8e0206 */
[----:B--2---:R-:W-:Y:S01]  /*0290*/  FADD R22, R10, R9 ;  /* 0x000000090a167221 */ /* 0x004fe20000000000 */
[----:B------:R-:W-:Y:S10]  /*02a0*/  BRA.U !UP0, `(.L_x_12) ;  /* 0x0000000d086c7547 */ /* 0x000ff4000b800000 */
[----:B------:R-:W-:Y:S01]  /*02b0*/  UISETP.GE.U32.AND UP1, UPT, UR15, 0x4, UPT ;  /* 0x000000040f00788c */ /* 0x000fe2000bf26070 */
[----:B------:R-:W-:Y:S01]  /*02c0*/  IMAD.MOV.U32 R24, RZ, RZ, -0x40800000 ;  /* 0xbf800000ff187424 */ /* 0x000fe200078e00ff */
[----:B------:R-:W-:Y:S01]  /*02d0*/  MOV R10, R3 ;  /* 0x00000003000a7202 */ /* 0x000fe20000000f00 */
[----:B------:R-:W-:-:S06]  /*02e0*/  ULOP3.LUT UP0, UR14, UR15, 0x3, URZ, 0xc0, !UPT ;  /* 0x000000030f0e7892 */ /* 0x000fcc000f80c0ff */
[----:B------:R-:W-:Y:S06]  /*02f0*/  BRA.U !UP1, `(.L_x_13) ;  /* 0x0000000509c07547 */ /* 0x000fec000b800000 */
[--C-:B------:R-:W-:Y:S01]  /*0300*/  IMAD R11, R6, UR12, R12.reuse ;  /* 0x0000000c060b7c24 */ /* 0x100fe2000f8e020c */
[----:B------:R-:W0:Y:S01]  /*0310*/  LDCU UR11, c[0x0][0x39c] ;  /* 0x00007380ff0b77ac */ /* 0x000e220008000800 */
[----:B------:R-:W-:Y:S02]  /*0320*/  IMAD R9, R3, UR10, R12 ;  /* 0x0000000a03097c24 */ /* 0x000fe4000f8e020c */
[----:B------:R-:W-:Y:S01]  /*0330*/  IMAD.MOV.U32 R24, RZ, RZ, -0x40800000 ;  /* 0xbf800000ff187424 */ /* 0x000fe200078e00ff */
[----:B------:R-:W-:Y:S01]  /*0340*/  ULOP3.LUT UR13, UR15, 0xfffc, URZ, 0xc0, !UPT ;  /* 0x0000fffc0f0d7892 */ /* 0x000fe2000f8ec0ff */
[----:B------:R-:W-:Y:S01]  /*0350*/  IMAD.MOV.U32 R10, RZ, RZ, R3 ;  /* 0x000000ffff0a7224 */ /* 0x000fe200078e0003 */
[----:B------:R-:W-:-:S10]  /*0360*/  UMOV UR4, URZ ;  /* 0x000000ff00047c82 */ /* 0x000fd40008000000 */
.L_x_14:
[----:B------:R-:W-:Y:S01]  /*0370*/  MOV R13, UR10 ;  /* 0x0000000a000d7c02 */ /* 0x000fe20008000f00 */
[----:B------:R-:W-:Y:S01]  /*0380*/  IMAD.MOV.U32 R15, RZ, RZ, 0x4 ;  /* 0x00000004ff0f7424 */ /* 0x000fe200078e00ff */
[----:B------:R-:W-:-:S03]  /*0390*/  IADD3 R12, P0, PT, R5, R10, RZ ;  /* 0x0000000a050c7210 */ /* 0x000fc60007f1e0ff */
[C---:B------:R-:W-:Y:S01]  /*03a0*/  IMAD R8, R10.reuse, R13, UR10 ;  /* 0x0000000a0a087e24 */ /* 0x040fe2000f8e020d */
[----:B------:R-:W-:Y:S02]  /*03b0*/  LEA.HI.X.SX32 R13, R10, R7, 0x1, P0 ;  /* 0x000000070a0d7211 */ /* 0x000fe400000f0eff */
[----:B------:R-:W-:Y:S01]  /*03c0*/  LEA R20, P0, R12, UR8, 0x2 ;  /* 0x000000080c147c11 */ /* 0x000fe2000f8010ff */
[----:B------:R-:W-:-:S03]  /*03d0*/  IMAD.IADD R8, R11, 0x1, R8 ;  /* 0x000000010b087824 */ /* 0x000fc600078e0208 */
[----:B------:R-:W-:Y:S01]  /*03e0*/  LEA.HI.X R21, R12, UR9, R13, 0x2, P0 ;  /* 0x000000090c157c11 */ /* 0x000fe200080f140d */
[----:B------:R-:W-:Y:S01]  /*03f0*/  IMAD.WIDE R14, R8, R15, UR6 ;  /* 0x00000006080e7e25 */ /* 0x000fe2000f8e020f */
[----:B0-----:R-:W-:-:S03]  /*0400*/  MOV R23, UR11 ;  /* 0x0000000b00177c02 */ /* 0x001fc60008000f00 */
[----:B------:R-:W2:Y:S04]  /*0410*/  LDG.E.CONSTANT R17, desc[UR16][R20.64+0x4] ;  /* 0x0000041014117981 */ /* 0x000ea8000c1e9900 */
[----:B------:R0:W2:Y:S01]  /*0420*/  LDG.E R12, desc[UR16][R14.64] ;  /* 0x000000100e0c7981 */ /* 0x0000a2000c1e1900 */
[----:B------:R-:W-:Y:S02]  /*0430*/  IMAD R23, R10, R23, UR11 ;  /* 0x0000000b0a177e24 */ /* 0x000fe4000f8e0217 */
[----:B------:R-:W-:-:S03]  /*0440*/  IMAD.U32 R19, RZ, RZ, UR12 ;  /* 0x0000000cff137e24 */ /* 0x000fc6000f8e00ff */
[----:B------:R-:W-:Y:S01]  /*0450*/  IADD3 R13, P0, PT, R4, R23, RZ ;  /* 0x00000017040d7210 */ /* 0x000fe20007f1e0ff */
[----:B------:R-:W-:Y:S02]  /*0460*/  IMAD R8, R10, R19, UR12 ;  /* 0x0000000c0a087e24 */ /* 0x000fe4000f8e0213 */
[----:B------:R-:W-:Y:S01]  /*0470*/  IMAD.MOV.U32 R19, RZ, RZ, 0x4 ;  /* 0x00000004ff137424 */ /* 0x000fe200078e00ff */
[----:B------:R-:W-:Y:S02]  /*0480*/  LEA.HI.X.SX32 R16, R23, RZ, 0x1, P0 ;  /* 0x000000ff17107211 */ /* 0x000fe400000f0eff */
[----:B------:R-:W-:Y:S02]  /*0490*/  LEA R26, P0, R13, UR8, 0x2 ;  /* 0x000000080d1a7c11 */ /* 0x000fe4000f8010ff */
[----:B------:R-:W-:Y:S02]  /*04a0*/  IADD3 R8, PT, PT, R9, R8, RZ ;  /* 0x0000000809087210 */ /* 0x000fe40007ffe0ff */
[----:B------:R-:W-:-:S03]  /*04b0*/  LEA.HI.X R27, R13, UR9, R16, 0x2, P0 ;  /* 0x000000090d1b7c11 */ /* 0x000fc600080f1410 */
[----:B------:R-:W-:-:S03]  /*04c0*/  IMAD.WIDE R18, R8, R19, UR6 ;  /* 0x0000000608127e25 */ /* 0x000fc6000f8e0213 */
[----:B------:R-:W3:Y:S04]  /*04d0*/  LDG.E.CONSTANT R27, desc[UR16][R26.64+0x4] ;  /* 0x000004101a1b7981 */ /* 0x000ee8000c1e9900 */
[----:B------:R-:W3:Y:S01]  /*04e0*/  LDG.E R16, desc[UR16][R18.64] ;  /* 0x0000001012107981 */ /* 0x000ee2000c1e1900 */
[----:B------:R-:W-:-:S04]  /*04f0*/  IMAD.U32 R13, RZ, RZ, UR10 ;  /* 0x0000000aff0d7e24 */ /* 0x000fc8000f8e00ff */
[----:B0-----:R-:W-:Y:S01]  /*0500*/  IMAD.WIDE R14, R13, 0x4, R14 ;  /* 0x000000040d0e7825 */ /* 0x001fe200078e020e */
[----:B------:R-:W4:Y:S04]  /*0510*/  LDG.E.CONSTANT R26, desc[UR16][R20.64+0xc] ;  /* 0x00000c10141a7981 */ /* 0x000f28000c1e9900 */
[----:B------:R-:W5:Y:S04]  /*0520*/  LDG.E.CONSTANT R13, desc[UR16][R20.64+0x8] ;  /* 0x00000810140d7981 */ /* 0x000f68000c1e9900 */
[----:B------:R0:W5:Y:S01]  /*0530*/  LDG.E R8, desc[UR16][R14.64] ;  /* 0x000000100e087981 */ /* 0x000162000c1e1900 */
[----:B------:R-:W-:-:S02]  /*0540*/  VIADD R23, R23, UR11 ;  /* 0x0000000b17177c36 */ /* 0x000fc40008000000 */
[----:B--2---:R-:W-:-:S03]  /*0550*/  FADD R17, R17, R12 ;  /* 0x0000000c11117221 */ /* 0x004fc60000000000 */
[----:B------:R-:W-:Y:S02]  /*0560*/  IADD3 R12, P0, PT, R4, R23, RZ ;  /* 0x00000017040c7210 */ /* 0x000fe40007f1e0ff */
[----:B------:R-:W-:-:S04]  /*0570*/  FSETP.GT.AND P4, PT, R17, R22, PT ;  /* 0x000000161100720b */ /* 0x000fc80003f84000 */
[----:B------:R-:W-:Y:S02]  /*0580*/  FSEL R22, R17, R22, P4 ;  /* 0x0000001611167208 */ /* 0x000fe40002000000 */
[----:B------:R-:W-:Y:S02]  /*0590*/  LEA.HI.X.SX32 R17, R23, RZ, 0x1, P0 ;  /* 0x000000ff17117211 */ /* 0x000fe400000f0eff */
[----:B------:R-:W-:-:S04]  /*05a0*/  LEA R28, P0, R12, UR8, 0x2 ;  /* 0x000000080c1c7c11 */ /* 0x000fc8000f8010ff */
[----:B------:R-:W-:Y:S02]  /*05b0*/  LEA.HI.X R29, R12, UR9, R17, 0x2, P0 ;  /* 0x000000090c1d7c11 */ /* 0x000fe400080f1411 */
[----:B------:R-:W-:Y:S01]  /*05c0*/  MOV R17, UR10 ;  /* 0x0000000a00117c02 */ /* 0x000fe20008000f00 */
[----:B------:R1:W2:Y:S04]  /*05d0*/  LDG.E.CONSTANT R12, desc[UR16][R20.64+0x10] ;  /* 0x00001010140c7981 */ /* 0x0002a8000c1e9900 */
[----:B0-----:R-:W-:Y:S01]  /*05e0*/  IMAD.WIDE R14, R17, 0x4, R14 ;  /* 0x00000004110e7825 */ /* 0x001fe200078e020e */
[----:B------:R-:W4:Y:S03]  /*05f0*/  LDG.E.CONSTANT R25, desc[UR16][R28.64+0x4] ;  /* 0x000004101c197981 */ /* 0x000f26000c1e9900 */
[----:B------:R-:W-:-:S02]  /*0600*/  IMAD.U32 R17, RZ, RZ, UR12 ;  /* 0x0000000cff117e24 */ /* 0x000fc4000f8e00ff */
[----:B---3--:R-:W-:Y:S01]  /*0610*/  FADD R27, R27, R16 ;  /* 0x000000101b1b7221 */ /* 0x008fe20000000000 */
[----:B------:R-:W-:Y:S02]  /*0620*/  IMAD.U32 R16, RZ, RZ, UR10 ;  /* 0x0000000aff107e24 */ /* 0x000fe4000f8e00ff */
[----:B------:R-:W-:Y:S01]  /*0630*/  IMAD.WIDE.U32 R18, R17, 0x4, R18 ;  /* 0x0000000411127825 */ /* 0x000fe200078e0012 */
[----:B------:R0:W3:Y:S01]  /*0640*/  LDG.E R29, desc[UR16][R14.64] ;  /* 0x000000100e1d7981 */ /* 0x0000e2000c1e1900 */
[----:B-1----:R-:W-:Y:S02]  /*0650*/  MOV R21, UR12 ;  /* 0x0000000c00157c02 */ /* 0x002fe40008000f00 */
[----:B------:R-:W-:Y:S01]  /*0660*/  VIADD R23, R23, UR11 ;  /* 0x0000000b17177c36 */ /* 0x000fe20008000000 */
[----:B------:R-:W4:Y:S01]  /*0670*/  LDG.E R28, desc[UR16][R18.64] ;  /* 0x00000010121c7981 */ /* 0x000f22000c1e1900 */
[----:B0-----:R-:W-:-:S04]  /*0680*/  IMAD.WIDE R14, R16, 0x4, R14 ;  /* 0x00000004100e7825 */ /* 0x001fc800078e020e */
[----:B------:R-:W-:-:S04]  /*0690*/  IMAD.WIDE.U32 R16, R17, 0x4, R18 ;  /* 0x0000000411107825 */ /* 0x000fc800078e0012 */
[----:B-----5:R-:W-:Y:S01]  /*06a0*/  FADD R8, R13, R8 ;  /* 0x000000080d087221 */ /* 0x020fe20000000000 */
[----:B------:R-:W2:Y:S01]  /*06b0*/  LDG.E R19, desc[UR16][R14.64] ;  /* 0x000000100e137981 */ /* 0x000ea2000c1e1900 */
[----:B------:R-:W-:-:S03]  /*06c0*/  IMAD.WIDE.U32 R20, R21, 0x4, R16 ;  /* 0x0000000415147825 */ /* 0x000fc600078e0010 */
[----:B------:R0:W5:Y:S04]  /*06d0*/  LDG.E R18, desc[UR16][R16.64] ;  /* 0x0000001010127981 */ /* 0x000168000c1e1900 */
[----:B------:R-:W5:Y:S01]  /*06e0*/  LDG.E R20, desc[UR16][R20.64] ;  /* 0x0000001014147981 */ /* 0x000f62000c1e1900 */
[----:B0-----:R-:W-:-:S04]  /*06f0*/  IADD3 R17, P0, PT, R4, R23, RZ ;  /* 0x0000001704117210 */ /* 0x001fc80007f1e0ff */
[----:B------:R-:W-:Y:S02]  /*0700*/  LEA.HI.X.SX32 R13, R23, RZ, 0x1, P0 ;  /* 0x000000ff170d7211 */ /* 0x000fe400000f0eff */
[----:B------:R-:W-:Y:S01]  /*0710*/  LEA R16, P0, R17, UR8, 0x2 ;  /* 0x0000000811107c11 */ /* 0x000fe2000f8010ff */
[----:B------:R-:W-:-:S03]  /*0720*/  VIADD R23, R23, UR11 ;  /* 0x0000000b17177c36 */ /* 0x000fc60008000000 */
[----:B------:R-:W-:Y:S02]  /*0730*/  LEA.HI.X R17, R17, UR9, R13, 0x2, P0 ;  /* 0x0000000911117c11 */ /* 0x000fe400080f140d */
[----:B------:R-:W-:-:S03]  /*0740*/  IADD3 R15, P0, PT, R4, R23, RZ ;  /* 0x00000017040f7210 */ /* 0x000fc60007f1e0ff */
[----:B------:R-:W5:Y:S01]  /*0750*/  LDG.E.CONSTANT R13, desc[UR16][R16.64+0x4] ;  /* 0x00000410100d7981 */ /* 0x000f62000c1e9900 */
[----:B------:R-:W-:Y:S02]  /*0760*/  LEA.HI.X.SX32 R23, R23, RZ, 0x1, P0 ;  /* 0x000000ff17177211 */ /* 0x000fe400000f0eff */
[----:B------:R-:W-:-:S04]  /*0770*/  LEA R14, P0, R15, UR8, 0x2 ;  /* 0x000000080f0e7c11 */ /* 0x000fc8000f8010ff */
[----:B------:R-:W-:-:S06]  /*0780*/  LEA.HI.X R15, R15, UR9, R23, 0x2, P0 ;  /* 0x000000090f0f7c11 */ /* 0x000fcc00080f1417 */
[----:B------:R-:W5:Y:S01]  /*0790*/  LDG.E.CONSTANT R15, desc[UR16][R14.64+0x4] ;  /* 0x000004100e0f7981 */ /* 0x000f62000c1e9900 */
[----:B------:R-:W-:-:S04]  /*07a0*/  FSETP.GT.AND P0, PT, R27, R22, PT ;  /* 0x000000161b00720b */ /* 0x000fc80003f04000 */
[----:B------:R-:W-:-:S04]  /*07b0*/  FSEL R27, R27, R22, P0 ;  /* 0x000000161b1b7208 */ /* 0x000fc80000000000 */
[----:B------:R-:W-:-:S04]  /*07c0*/  FSETP.GT.AND P1, PT, R8, R27, PT ;  /* 0x0000001b0800720b */ /* 0x000fc80003f24000 */
[----:B------:R-:W-:Y:S01]  /*07d0*/  FSEL R8, R8, R27, P1 ;  /* 0x0000001b08087208 */ /* 0x000fe20000800000 */
[----:B------:R-:W-:-:S04]  /*07e0*/  UIADD3 UR4, UPT, UPT, UR4, 0x4, URZ ;  /* 0x0000000404047890 */ /* 0x000fc8000fffe0ff */
[----:B------:R-:W-:Y:S01]  /*07f0*/  UISETP.NE.AND UP1, UPT, UR4, UR13, UPT ;  /* 0x0000000d0400728c */ /* 0x000fe2000bf25270 */
[----:B----4-:R-:W-:Y:S01]  /*0800*/  FADD R25, R25, R28 ;  /* 0x0000001c19197221 */ /* 0x010fe20000000000 */
[----:B---3--:R-:W-:-:S04]  /*0810*/  FADD R26, R26, R29 ;  /* 0x0000001d1a1a7221 */ /* 0x008fc80000000000 */
[----:B------:R-:W-:-:S04]  /*0820*/  FSETP.GT.AND P2, PT, R25, R8, PT ;  /* 0x000000081900720b */ /* 0x000fc80003f44000 */
[----:B------:R-:W-:-:S04]  /*0830*/  FSEL R25, R25, R8, P2 ;  /* 0x0000000819197208 */ /* 0x000fc80001000000 */
[-C--:B------:R-:W-:Y:S02]  /*0840*/  FSETP.GT.AND P3, PT, R26, R25.reuse, PT ;  /* 0x000000191a00720b */ /* 0x080fe40003f64000 */
[----:B------:R-:W-:Y:S02]  /*0850*/  IADD3 R8, PT, PT, R10, 0x1, RZ ;  /* 0x000000010a087810 */ /* 0x000fe40007ffe0ff */
[----:B------:R-:W-:Y:S02]  /*0860*/  FSEL R25, R26, R25, P3 ;  /* 0x000000191a197208 */ /* 0x000fe40001800000 */
[----:B------:R-:W-:Y:S01]  /*0870*/  @P4 I2FP.F32.U32 R24, R8 ;  /* 0x0000000800184245 */ /* 0x000fe20000201000 */
[----:B------:R-:W-:Y:S02]  /*0880*/  VIADD R8, R8, UR11 ;  /* 0x0000000b08087c36 */ /* 0x000fe40008000000 */
[----:B--2---:R-:W-:-:S03]  /*0890*/  FADD R19, R12, R19 ;  /* 0x000000130c137221 */ /* 0x004fc60000000000 */
[----:B------:R-:W-:Y:S01]  /*08a0*/  @P0 I2FP.F32.S32 R24, R8 ;  /* 0x0000000800180245 */ /* 0x000fe20000201400 */
[----:B-----5:R-:W-:-:S05]  /*08b0*/  FADD R18, R13, R18 ;  /* 0x000000120d127221 */ /* 0x020fca0000000000 */
[----:B------:R-:W-:-:S04]  /*08c0*/  FSETP.GT.AND P4, PT, R18, R25, PT ;  /* 0x000000191200720b */ /* 0x000fc80003f84000 */
[----:B------:R-:W-:Y:S01]  /*08d0*/  FSEL R18, R18, R25, P4 ;  /* 0x0000001912127208 */ /* 0x000fe20002000000 */
[----:B------:R-:W-:-:S03]  /*08e0*/  VIADD R13, R10, 0x2 ;  /* 0x000000020a0d7836 */ /* 0x000fc60000000000 */
[----:B------:R-:W-:Y:S01]  /*08f0*/  FSETP.GT.AND P0, PT, R19, R18, PT ;  /* 0x000000121300720b */ /* 0x000fe20003f04000 */
[----:B------:R-:W-:-:S03]  /*0900*/  FADD R15, R15, R20 ;  /* 0x000000140f0f7221 */ /* 0x000fc60000000000 */
[----:B------:R-:W-:Y:S02]  /*0910*/  FSEL R18, R19, R18, P0 ;  /* 0x0000001213127208 */ /* 0x000fe40000000000 */
[----:B------:R-:W-:Y:S02]  /*0920*/  @P1 I2FP.F32.U32 R24, R13 ;  /* 0x0000000d00181245 */ /* 0x000fe40000201000 */
[----:B------:R-:W-:Y:S02]  /*0930*/  IADD3 R12, PT, PT, R8, 0x1, RZ ;  /* 0x00000001080c7810 */ /* 0x000fe40007ffe0ff */
[----:B------:R-:W-:Y:S02]  /*0940*/  FSETP.GT.AND P1, PT, R15, R18, PT ;  /* 0x000000120f00720b */ /* 0x000fe40003f24000 */
[----:B------:R-:W-:Y:S01]  /*0950*/  @P2 I2FP.F32.S32 R24, R12 ;  /* 0x0000000c00182245 */ /* 0x000fe20000201400 */
[----:B------:R-:W-:Y:S02]  /*0960*/  VIADD R12, R10, 0x3 ;  /* 0x000000030a0c7836 */ /* 0x000fe40000000000 */
[----:B------:R-:W-:Y:S01]  /*0970*/  VIADD R13, R8, 0x2 ;  /* 0x00000002080d7836 */ /* 0x000fe20000000000 */
[----:B------:R-:W-:Y:S01]  /*0980*/  IADD3 R10, PT, PT, R10, 0x4, RZ ;  /* 0x000000040a0a7810 */ /* 0x000fe20007ffe0ff */
[----:B------:R-:W-:Y:S01]  /*0990*/  VIADD R8, R8, 0x3 ;  /* 0x0000000308087836 */ /* 0x000fe20000000000 */
[----:B------:R-:W-:-:S02]  /*09a0*/  @P3 I2FP.F32.U32 R24, R12 ;  /* 0x0000000c00183245 */ /* 0x000fc40000201000 */
[----:B------:R-:W-:Y:S02]  /*09b0*/  @P4 I2FP.F32.S32 R24, R13 ;  /* 0x0000000d00184245 */ /* 0x000fe40000201400 */
[----:B------:R-:W-:Y:S02]  /*09c0*/  @P0 I2FP.F32.U32 R24, R10 ;  /* 0x0000000a00180245 */ /* 0x000fe40000201000 */
[----:B------:R-:W-:Y:S02]  /*09d0*/  @P1 I2FP.F32.S32 R24, R8 ;  /* 0x0000000800181245 */ /* 0x000fe40000201400 */
[----:B------:R-:W-:Y:S01]  /*09e0*/  FSEL R22, R15, R18, P1 ;  /* 0x000000120f167208 */ /* 0x000fe20000800000 */
[----:B------:R-:W-:Y:S06]  /*09f0*/  BRA.U UP1, `(.L_x_14) ;  /* 0xfffffff9015c7547 */ /* 0x000fec000b83ffff */
.L_x_13:
[----:B------:R-:W-:Y:S05]  /*0a00*/  BRA.U !UP0, `(.L_x_12) ;  /* 0x0000000508947547 */ /* 0x000fea000b800000 */
[----:B------:R-:W-:Y:S01]  /*0a10*/  VIADD R9, R0, 0x1 ;  /* 0x0000000100097836 */ /* 0x000fe20000000000 */
[----:B------:R-:W-:Y:S02]  /*0a20*/  UISETP.NE.AND UP0, UPT, UR14, 0x1, UPT ;  /* 0x000000010e00788c */ /* 0x000fe4000bf05270 */
[----:B------:R-:W-:Y:S02]  /*0a30*/  ULOP3.LUT UR4, UR15, 0x1, URZ, 0xc0, !UPT ;  /* 0x000000010f047892 */ /* 0x000fe4000f8ec0ff */
[----:B------:R-:W-:Y:S02]  /*0a40*/  IADD3 R9, PT, PT, R9, R6, RZ ;  /* 0x0000000609097210 */ /* 0x000fe40007ffe0ff */
[----:B------:R-:W-:-:S03]  /*0a50*/  UISETP.NE.U32.AND UP1, UPT, UR4, 0x1, UPT ;  /* 0x000000010400788c */ /* 0x000fc6000bf25070 */
[----:B------:R-:W-:-:S04]  /*0a60*/  IMAD R20, R9, UR11, R2 ;  /* 0x0000000b09147c24 */ /* 0x000fc8000f8e0202 */
[--C-:B------:R-:W-:Y:S02]  /*0a70*/  IMAD R11, R3, UR10, R20.reuse ;  /* 0x0000000a030b7c24 */ /* 0x100fe4000f8e0214 */
[----:B------:R-:W-:Y:S01]  /*0a80*/  IMAD R20, R6, UR12, R20 ;  /* 0x0000000c06147c24 */ /* 0x000fe2000f8e0214 */
[----:B------:R-:W-:Y:S06]  /*0a90*/  BRA.U !UP0, `(.L_x_15) ;  /* 0x0000000108e47547 */ /* 0x000fec000b800000 */
[----:B------:R-:W-:Y:S01]  /*0aa0*/  IMAD.U32 R9, RZ, RZ, UR10 ;  /* 0x0000000aff097e24 */ /* 0x000fe2000f8e00ff */
[----:B------:R-:W-:Y:S01]  /*0ab0*/  IADD3 R12, P0, PT, R5, R10, RZ ;  /* 0x0000000a050c7210 */ /* 0x000fe20007f1e0ff */
[----:B------:R-:W-:Y:S01]  /*0ac0*/  IMAD.U32 R19, RZ, RZ, UR11 ;  /* 0x0000000bff137e24 */ /* 0x000fe2000f8e00ff */
[----:B------:R-:W-:Y:S01]  /*0ad0*/  MOV R15, UR12 ;  /* 0x0000000c000f7c02 */ /* 0x000fe20008000f00 */
[C---:B------:R-:W-:Y:S01]  /*0ae0*/  IMAD R9, R10.reuse, R9, UR10 ;  /* 0x0000000a0a097e24 */ /* 0x040fe2000f8e0209 */
[C---:B------:R-:W-:Y:S01]  /*0af0*/  LEA.HI.X.SX32 R13, R10.reuse, R7, 0x1, P0 ;  /* 0x000000070a0d7211 */ /* 0x040fe200000f0eff */
[----:B------:R-:W-:Y:S01]  /*0b00*/  IMAD R19, R10, R19, UR11 ;  /* 0x0000000b0a137e24 */ /* 0x000fe2000f8e0213 */
[----:B------:R-:W-:Y:S01]  /*0b10*/  LEA R16, P0, R12, UR8, 0x2 ;  /* 0x000000080c107c11 */ /* 0x000fe2000f8010ff */
[----:B------:R-:W-:Y:S02]  /*0b20*/  IMAD.MOV.U32 R14, RZ, RZ, 0x4 ;  /* 0x00000004ff0e7424 */ /* 0x000fe400078e00ff */
[----:B------:R-:W-:-:S02]  /*0b30*/  HFMA2 R25, -RZ, RZ, 0, 2.384185791015625e-07 ;  /* 0x00000004ff197431 */ /* 0x000fc400000001ff */
[----:B------:R-:W-:Y:S01]  /*0b40*/  IMAD.IADD R9, R20, 0x1, R9 ;  /* 0x0000000114097824 */ /* 0x000fe200078e0209 */
[----:B------:R-:W-:Y:S01]  /*0b50*/  LEA.HI.X R17, R12, UR9, R13, 0x2, P0 ;  /* 0x000000090c117c11 */ /* 0x000fe200080f140d */
[----:B------:R-:W-:Y:S01]  /*0b60*/  IMAD R8, R10, R15, UR12 ;  /* 0x0000000c0a087e24 */ /* 0x000fe2000f8e020f */
[----:B------:R-:W-:Y:S01]  /*0b70*/  IADD3 R15, P0, PT, R4, R19, RZ ;  /* 0x00000013040f7210 */ /* 0x000fe20007f1e0ff */
[----:B------:R-:W-:Y:S02]  /*0b80*/  IMAD.WIDE R12, R9, R14, UR6 ;  /* 0x00000006090c7e25 */ /* 0x000fe4000f8e020e */
[----:B------:R-:W2:Y:S01]  /*0b90*/  LDG.E.CONSTANT R26, desc[UR16][R16.64+0x4] ;  /* 0x00000410101a7981 */ /* 0x000ea2000c1e9900 */
[----:B------:R-:W-:Y:S01]  /*0ba0*/  LEA.HI.X.SX32 R18, R19, RZ, 0x1, P0 ;  /* 0x000000ff13127211 */ /* 0x000fe200000f0eff */
[----:B------:R-:W-:Y:S01]  /*0bb0*/  IMAD.IADD R8, R11, 0x1, R8 ;  /* 0x000000010b087824 */ /* 0x000fe200078e0208 */
[C---:B------:R-:W-:Y:S01]  /*0bc0*/  LEA R14, P0, R15.reuse, UR8, 0x2 ;  /* 0x000000080f0e7c11 */ /* 0x040fe2000f8010ff */
[----:B------:R-:W2:Y:S02]  /*0bd0*/  LDG.E R21, desc[UR16][R12.64] ;  /* 0x000000100c157981 */ /* 0x000ea4000c1e1900 */
[----:B------:R-:W-:Y:S01]  /*0be0*/  IMAD.WIDE R8, R8, R25, UR6 ;  /* 0x0000000608087e25 */ /* 0x000fe2000f8e0219 */
[----:B------:R-:W-:Y:S01]  /*0bf0*/  LEA.HI.X R15, R15, UR9, R18, 0x2, P0 ;  /* 0x000000090f0f7c11 */ /* 0x000fe200080f1412 */
[----:B------:R0:W3:Y:S01]  /*0c00*/  LDG.E.CONSTANT R23, desc[UR16][R16.64+0x8] ;  /* 0x0000081010177981 */ /* 0x0000e2000c1e9900 */
[----:B------:R-:W-:Y:S01]  /*0c10*/  IADD3 R29, PT, PT, R19, UR11, RZ ;  /* 0x0000000b131d7c10 */ /* 0x000fe2000fffe0ff */
[----:B------:R-:W-:-:S02]  /*0c20*/  IMAD.U32 R18, RZ, RZ, UR10 ;  /* 0x0000000aff127e24 */ /* 0x000fc4000f8e00ff */
[----:B------:R-:W4:Y:S01]  /*0c30*/  LDG.E.CONSTANT R14, desc[UR16][R14.64+0x4] ;  /* 0x000004100e0e7981 */ /* 0x000f22000c1e9900 */
[----:B------:R-:W-:Y:S01]  /*0c40*/  IADD3 R27, P0, PT, R4, R29, RZ ;  /* 0x0000001d041b7210 */ /* 0x000fe20007f1e0ff */
[----:B------:R-:W-:Y:S02]  /*0c50*/  IMAD.WIDE R18, R18, 0x4, R12 ;  /* 0x0000000412127825 */ /* 0x000fe400078e020c */
[----:B------:R1:W4:Y:S01]  /*0c60*/  LDG.E R25, desc[UR16][R8.64] ;  /* 0x0000001008197981 */ /* 0x000322000c1e1900 */
[----:B------:R-:W-:Y:S01]  /*0c70*/  LEA.HI.X.SX32 R28, R29, RZ, 0x1, P0 ;  /* 0x000000ff1d1c7211 */ /* 0x000fe200000f0eff */
[----:B0-----:R-:W-:Y:S01]  /*0c80*/  IMAD.U32 R17, RZ, RZ, UR12 ;  /* 0x0000000cff117e24 */ /* 0x001fe2000f8e00ff */
[----:B------:R-:W-:Y:S01]  /*0c90*/  LEA R12, P0, R27, UR8, 0x2 ;  /* 0x000000081b0c7c11 */ /* 0x000fe2000f8010ff */
[----:B------:R-:W3:Y:S02]  /*0ca0*/  LDG.E R18, desc[UR16][R18.64] ;  /* 0x0000001012127981 */ /* 0x000ee4000c1e1900 */
[----:B------:R-:W-:Y:S01]  /*0cb0*/  IMAD.WIDE.U32 R16, R17, 0x4, R8 ;  /* 0x0000000411107825 */ /* 0x000fe200078e0008 */
[----:B------:R-:W-:-:S05]  /*0cc0*/  LEA.HI.X R13, R27, UR9, R28, 0x2, P0 ;  /* 0x000000091b0d7c11 */ /* 0x000fca00080f141c */
[----:B------:R-:W5:Y:S04]  /*0cd0*/  LDG.E R17, desc[UR16][R16.64] ;  /* 0x0000001010117981 */ /* 0x000f68000c1e1900 */
[----:B------:R-:W5:Y:S01]  /*0ce0*/  LDG.E.CONSTANT R12, desc[UR16][R12.64+0x4] ;  /* 0x000004100c0c7981 */ /* 0x000f62000c1e9900 */
[----:B-1----:R-:W-:-:S05]  /*0cf0*/  VIADD R8, R10, 0x1 ;  /* 0x000000010a087836 */ /* 0x002fca0000000000 */
[----:B------:R-:W-:Y:S01]  /*0d00*/  IADD3 R9, PT, PT, R8, UR11, RZ ;  /* 0x0000000b08097c10 */ /* 0x000fe2000fffe0ff */
[----:B------:R-:W-:Y:S02]  /*0d10*/  VIADD R10, R10, 0x2 ;  /* 0x000000020a0a7836 */ /* 0x000fe40000000000 */
[----:B--2---:R-:W-:-:S05]  /*0d20*/  FADD R21, R26, R21 ;  /* 0x000000151a157221 */ /* 0x004fca0000000000 */
[----:B------:R-:W-:-:S04]  /*0d30*/  FSETP.GT.AND P0, PT, R21, R22, PT ;  /* 0x000000161500720b */ /* 0x000fc80003f04000 */
[----:B------:R-:W-:Y:S01]  /*0d40*/  FSEL R21, R21, R22, P0 ;  /* 0x0000001615157208 */ /* 0x000fe20000000000 */
[----:B----4-:R-:W-:-:S05]  /*0d50*/  FADD R14, R14, R25 ;  /* 0x000000190e0e7221 */ /* 0x010fca0000000000 */
[----:B------:R-:W-:Y:S01]  /*0d60*/  FSETP.GT.AND P1, PT, R14, R21, PT ;  /* 0x000000150e00720b */ /* 0x000fe20003f24000 */
[----:B---3--:R-:W-:-:S03]  /*0d70*/  FADD R23, R23, R18 ;  /* 0x0000001217177221 */ /* 0x008fc60000000000 */
[----:B------:R-:W-:-:S04]  /*0d80*/  FSEL R14, R14, R21, P1 ;  /* 0x000000150e0e7208 */ /* 0x000fc80000800000 */
[----:B------:R-:W-:Y:S01]  /*0d90*/  FSETP.GT.AND P2, PT, R23, R14, PT ;  /* 0x0000000e1700720b */ /* 0x000fe20003f44000 */
[----:B-----5:R-:W-:-:S03]  /*0da0*/  FADD R17, R12, R17 ;  /* 0x000000110c117221 */ /* 0x020fc60000000000 */
[----:B------:R-:W-:-:S04]  /*0db0*/  FSEL R14, R23, R14, P2 ;  /* 0x0000000e170e7208 */ /* 0x000fc80001000000 */
[----:B------:R-:W-:Y:S02]  /*0dc0*/  FSETP.GT.AND P3, PT, R17, R14, PT ;  /* 0x0000000e1100720b */ /* 0x000fe40003f64000 */
[----:B------:R-:W-:Y:S02]  /*0dd0*/  @P0 I2FP.F32.U32 R24, R8 ;  /* 0x0000000800180245 */ /* 0x000fe40000201000 */
[----:B------:R-:W-:Y:S01]  /*0de0*/  @P1 I2FP.F32.S32 R24, R9 ;  /* 0x0000000900181245 */ /* 0x000fe20000201400 */
[----:B------:R-:W-:Y:S01]  /*0df0*/  VIADD R9, R9, 0x1 ;  /* 0x0000000109097836 */ /* 0x000fe20000000000 */
[----:B------:R-:W-:Y:S02]  /*0e00*/  @P2 I2FP.F32.U32 R24, R10 ;  /* 0x0000000a00182245 */ /* 0x000fe40000201000 */
[----:B------:R-:W-:-:S05]  /*0e10*/  FSEL R22, R17, R14, P3 ;  /* 0x0000000e11167208 */ /* 0x000fca0001800000 */
[----:B------:R-:W-:-:S07]  /*0e20*/  @P3 I2FP.F32.S32 R24, R9 ;  /* 0x0000000900183245 */ /* 0x000fce0000201400 */
.L_x_15:
[----:B------:R-:W-:Y:S05]  /*0e30*/  BRA.U UP1, `(.L_x_12) ;  /* 0x0000000101887547 */ /* 0x000fea000b800000 */
[----:B------:R-:W-:Y:S01]  /*0e40*/  MOV R13, UR10 ;  /* 0x0000000a000d7c02 */ /* 0x000fe20008000f00 */
[----:B------:R-:W-:Y:S01]  /*0e50*/  IMAD.U32 R17, RZ, RZ, UR12 ;  /* 0x0000000cff117e24 */ /* 0x000fe2000f8e00ff */
[----:B------:R-:W-:Y:S01]  /*0e60*/  IADD3 R9, P0, PT, R5, R10, RZ ;  /* 0x0000000a05097210 */ /* 0x000fe20007f1e0ff */
[----:B------:R-:W-:Y:S02]  /*0e70*/  IMAD.U32 R15, RZ, RZ, UR11 ;  /* 0x0000000bff0f7e24 */ /* 0x000fe4000f8e00ff */
[C---:B------:R-:W-:Y:S01]  /*0e80*/  IMAD R5, R10.reuse, R13, UR10 ;  /* 0x0000000a0a057e24 */ /* 0x040fe2000f8e020d */
[C---:B------:R-:W-:Y:S01]  /*0e90*/  LEA.HI.X.SX32 R14, R10.reuse, R7, 0x1, P0 ;  /* 0x000000070a0e7211 */ /* 0x040fe200000f0eff */
[C---:B------:R-:W-:Y:S01]  /*0ea0*/  IMAD R12, R10.reuse, R17, UR12 ;  /* 0x0000000c0a0c7e24 */ /* 0x040fe2000f8e0211 */
[C---:B------:R-:W-:Y:S01]  /*0eb0*/  LEA R8, P0, R9.reuse, UR8, 0x2 ;  /* 0x0000000809087c11 */ /* 0x040fe2000f8010ff */
[----:B------:R-:W-:Y:S01]  /*0ec0*/  IMAD R7, R10, R15, UR11 ;  /* 0x0000000b0a077e24 */ /* 0x000fe2000f8e020f */
[----:B------:R-:W-:Y:S01]  /*0ed0*/  IADD3 R5, PT, PT, R20, R5, RZ ;  /* 0x0000000514057210 */ /* 0x000fe20007ffe0ff */
[----:B------:R-:W-:Y:S01]  /*0ee0*/  IMAD.MOV.U32 R16, RZ, RZ, 0x4 ;  /* 0x00000004ff107424 */ /* 0x000fe200078e00ff */
[----:B------:R-:W-:Y:S01]  /*0ef0*/  LEA.HI.X R9, R9, UR9, R14, 0x2, P0 ;  /* 0x0000000909097c11 */ /* 0x000fe200080f140e */
[----:B------:R-:W-:Y:S01]  /*0f00*/  IMAD.IADD R14, R11, 0x1, R12 ;  /* 0x000000010b0e7824 */ /* 0x000fe200078e020c */
[----:B------:R-:W-:Y:S01]  /*0f10*/  IADD3 R11, P0, PT, R4, R7, RZ ;  /* 0x00000007040b7210 */ /* 0x000fe20007f1e0ff */
[----:B------:R-:W-:Y:S01]  /*0f20*/  IMAD.WIDE R12, R5, R16, UR6 ;  /* 0x00000006050c7e25 */ /* 0x000fe2000f8e0210 */
[----:B------:R-:W-:Y:S01]  /*0f30*/  MOV R15, 0x4 ;  /* 0x00000004000f7802 */ /* 0x000fe20000000f00 */
[----:B------:R-:W2:Y:S01]  /*0f40*/  LDG.E.CONSTANT R8, desc[UR16][R8.64+0x4] ;  /* 0x0000041008087981 */ /* 0x000ea2000c1e9900 */
[----:B------:R-:W-:-:S02]  /*0f50*/  LEA.HI.X.SX32 R16, R7, RZ, 0x1, P0 ;  /* 0x000000ff07107211 */ /* 0x000fc400000f0eff */
[C---:B------:R-:W-:Y:S01]  /*0f60*/  LEA R4, P0, R11.reuse, UR8, 0x2 ;  /* 0x000000080b047c11 */ /* 0x040fe2000f8010ff */
[----:B------:R-:W2:Y:S01]  /*0f70*/  LDG.E R13, desc[UR16][R12.64] ;  /* 0x000000100c0d7981 */ /* 0x000ea2000c1e1900 */
[----:B------:R-:W-:Y:S02]  /*0f80*/  IMAD.WIDE R14, R14, R15, UR6 ;  /* 0x000000060e0e7e25 */ /* 0x000fe4000f8e020f */
[----:B------:R-:W-:-:S04]  /*0f90*/  LEA.HI.X R5, R11, UR9, R16, 0x2, P0 ;  /* 0x000000090b057c11 */ /* 0x000fc800080f1410 */
[----:B------:R-:W3:Y:S04]  /*0fa0*/  LDG.E R15, desc[UR16][R14.64] ;  /* 0x000000100e0f7981 */ /* 0x000ee8000c1e1900 */
[----:B------:R-:W3:Y:S01]  /*0fb0*/  LDG.E.CONSTANT R4, desc[UR16][R4.64+0x4] ;  /* 0x0000041004047981 */ /* 0x000ee2000c1e9900 */
[----:B--2---:R-:W-:-:S05]  /*0fc0*/  FADD R7, R8, R13 ;  /* 0x0000000d08077221 */ /* 0x004fca0000000000 */
[----:B------:R-:W-:-:S04]  /*0fd0*/  FSETP.GT.AND P0, PT, R7, R22, PT ;  /* 0x000000160700720b */ /* 0x000fc80003f04000 */
[----:B------:R-:W-:Y:S01]  /*0fe0*/  FSEL R22, R7, R22, P0 ;  /* 0x0000001607167208 */ /* 0x000fe20000000000 */
[----:B---3--:R-:W-:Y:S01]  /*0ff0*/  FADD R11, R4, R15 ;  /* 0x0000000f040b7221 */ /* 0x008fe20000000000 */
[----:B------:R-:W-:-:S04]  /*1000*/  VIADD R7, R10, 0x1 ;  /* 0x000000010a077836 */ /* 0x000fc80000000000 */
[-C--:B------:R-:W-:Y:S01]  /*1010*/  FSETP.GT.AND P1, PT, R11, R22.reuse, PT ;  /* 0x000000160b00720b */ /* 0x080fe20003f24000 */
[----:B------:R-:W-:Y:S02]  /*1020*/  VIADD R8, R7, UR11 ;  /* 0x0000000b07087c36 */ /* 0x000fe40008000000 */
[----:B------:R-:W-:Y:S02]  /*1030*/  @P0 I2FP.F32.U32 R24, R7 ;  /* 0x0000000700180245 */ /* 0x000fe40000201000 */
[----:B------:R-:W-:-:S08]  /*1040*/  FSEL R22, R11, R22, P1 ;  /* 0x000000160b167208 */ /* 0x000fd00000800000 */
[----:B------:R-:W-:-:S07]  /*1050*/  @P1 I2FP.F32.S32 R24, R8 ;  /* 0x0000000800181245 */ /* 0x000fce0000201400 */
.L_x_12:
[----:B------:R-:W-:Y:S01]  /*1060*/  IADD3 R19, PT, PT, R0, 0x2, R6 ;  /* 0x0000000200137810 */ /* 0x000fe20007ffe006 */
[----:B------:R-:W-:Y:S03]  /*1070*/  BSSY.RECONVERGENT B0, `(.L_x_16) ;  /* 0x00000d2000007945 */ /* 0x000fe60003800200 */
[----:B------:R-:W-:-:S13]  /*1080*/  ISETP.GE.AND P0, PT, R19, R2, PT ;  /* 0x000000021300720c */ /* 0x000fda0003f06270 */
[----:B------:R-:W-:Y:S05]  /*1090*/  @P0 BRA `(.L_x_17) ;  /* 0x0000000c003c0947 */ /* 0x000fea0003800000 */
[----:B------:R-:W0:Y:S01]  /*10a0*/  LDCU UR13, c[0x0][0x3a0] ;  /* 0x00007400ff0d77ac */ /* 0x000e220008000800 */
[----:B------:R-:W-:-:S04]  /*10b0*/  IMAD R7, R3, UR11, R6 ;  /* 0x0000000b03077c24 */ /* 0x000fc8000f8e0206 */
[----:B------:R-:W-:Y:S01]  /*10c0*/  IMAD R7, R7, UR12, RZ ;  /* 0x0000000c07077c24 */ /* 0x000fe2000f8e02ff */
[----:B0-----:R-:W-:-:S04]  /*10d0*/  UIADD3 UR4, UPT, UPT, -UR15, UR13, URZ ;  /* 0x0000000d0f047290 */ /* 0x001fc8000fffe1ff */
[----:B------:R-:W-:Y:S02]  /*10e0*/  UIADD3 UR10, UPT, UPT, UR4, -0x3, URZ ;  /* 0xfffffffd040a7890 */ /* 0x000fe4000fffe0ff */
[----:B------:R-:W-:Y:S02]  /*10f0*/  UIADD3 UR4, UPT, UPT, UR4, -0x2, URZ ;  /* 0xfffffffe04047890 */ /* 0x000fe4000fffe0ff */
[----:B------:R-:W-:-:S09]  /*1100*/  UISETP.GE.U32.AND UP0, UPT, UR10, 0x3, UPT ;  /* 0x000000030a00788c */ /* 0x000fd2000bf06070 */
[----:B------:R-:W-:Y:S05]  /*1110*/  BRA.U !UP0, `(.L_x_18) ;  /* 0x0000000508d07547 */ /* 0x000fea000b800000 */
[--C-:B------:R-:W-:Y:S01]  /*1120*/  IMAD R4, R3, UR11, R3.reuse ;  /* 0x0000000b03047c24 */ /* 0x100fe2000f8e0203 */
[----:B------:R-:W-:Y:S01]  /*1130*/  MOV R8, UR11 ;  /* 0x0000000b00087c02 */ /* 0x000fe20008000f00 */
[----:B------:R-:W-:Y:S01]  /*1140*/  VIADD R11, R0, 0x1 ;  /* 0x00000001000b7836 */ /* 0x000fe20000000000 */
[----:B------:R-:W-:Y:S01]  /*1150*/  MOV R13, UR11 ;  /* 0x0000000b000d7c02 */ /* 0x000fe20008000f00 */
[----:B------:R-:W-:Y:S01]  /*1160*/  VIADD R5, R4, UR15 ;  /* 0x0000000f04057c36 */ /* 0x000fe20008000000 */
[----:B------:R-:W-:Y:S01]  /*1170*/  ULOP3.LUT UR10, UR4, 0xfffffffc, URZ, 0xc0, !UPT ;  /* 0xfffffffc040a7892 */ /* 0x000fe2000f8ec0ff */
[----:B------:R-:W-:Y:S02]  /*1180*/  IMAD.IADD R4, R0, 0x1, R3 ;  /* 0x0000000100047824 */ /* 0x000fe400078e0203 */
[----:B------:R-:W-:Y:S01]  /*1190*/  IMAD R5, R5, R8, UR11 ;  /* 0x0000000b05057e24 */ /* 0x000fe2000f8e0208 */
[----:B------:R-:W-:Y:S01]  /*11a0*/  UIADD3 UR10, UPT, UPT, -UR10, URZ, URZ ;  /* 0x000000ff0a0a7290 */ /* 0x000fe2000fffe1ff */
[C---:B------:R-:W-:Y:S01]  /*11b0*/  VIADD R8, R4.reuse, UR13 ;  /* 0x0000000d04087c36 */ /* 0x040fe20008000000 */
[----:B------:R-:W-:Y:S01]  /*11c0*/  IADD3 R18, PT, PT, R4, UR15, RZ ;  /* 0x0000000f04127c10 */ /* 0x000fe2000fffe0ff */
[----:B------:R-:W-:-:S02]  /*11d0*/  IMAD.IADD R11, R11, 0x1, R6 ;  /* 0x000000010b0b7824 */ /* 0x000fc400078e0206 */
[----:B------:R-:W-:Y:S02]  /*11e0*/  IMAD R4, R19, UR11, R8 ;  /* 0x0000000b13047c24 */ /* 0x000fe4000f8e0208 */
[----:B------:R-:W-:-:S05]  /*11f0*/  IMAD.IADD R5, R18, 0x1, R5 ;  /* 0x0000000112057824 */ /* 0x000fca00078e0205 */
[C---:B------:R-:W-:Y:S01]  /*1200*/  IADD3 R9, PT, PT, R5.reuse, 0x3, RZ ;  /* 0x0000000305097810 */ /* 0x040fe20007ffe0ff */
[----:B------:R-:W-:-:S04]  /*1210*/  VIADD R5, R5, 0x2 ;  /* 0x0000000205057836 */ /* 0x000fc80000000000 */
[----:B------:R-:W-:Y:S01]  /*1220*/  IMAD R19, R9, UR11, R8 ;  /* 0x0000000b09137c24 */ /* 0x000fe2000f8e0208 */
[----:B------:R-:W-:Y:S01]  /*1230*/  LEA R8, R13, R18, 0x1 ;  /* 0x000000120d087211 */ /* 0x000fe200078e08ff */
[----:B------:R-:W-:Y:S02]  /*1240*/  IMAD.U32 R9, RZ, RZ, UR11 ;  /* 0x0000000bff097e24 */ /* 0x000fe4000f8e00ff */
[--C-:B------:R-:W-:Y:S02]  /*1250*/  IMAD R5, R5, UR11, R18.reuse ;  /* 0x0000000b05057c24 */ /* 0x100fe4000f8e0212 */
[--C-:B------:R-:W-:Y:S02]  /*1260*/  IMAD R20, R9, 0x3, R18.reuse ;  /* 0x0000000309147824 */ /* 0x100fe400078e0212 */
[----:B------:R-:W-:Y:S02]  /*1270*/  IMAD R9, R11, UR11, R18 ;  /* 0x0000000b0b097c24 */ /* 0x000fe4000f8e0212 */
[----:B------:R-:W-:-:S07]  /*1280*/  VIADD R18, R18, 0x6 ;  /* 0x0000000612127836 */ /* 0x000fce0000000000 */
.L_x_19:
[----:B------:R-:W-:Y:S02]  /*1290*/  HFMA2 R13, -RZ, RZ, 0, 2.384185791015625e-07 ;  /* 0x00000004ff0d7431 */ /* 0x000fe400000001ff */
[----:B------:R-:W-:Y:S02]  /*12a0*/  VIADD R12, R9, 0x3 ;  /* 0x00000003090c7836 */ /* 0x000fe40000000000 */
[----:B------:R-:W-:Y:S02]  /*12b0*/  VIADD R14, R19, 0x1 ;  /* 0x00000001130e7836 */ /* 0x000fe40000000000 */
[----:B------:R-:W-:-:S04]  /*12c0*/  IMAD.MOV.U32 R15, RZ, RZ, 0x4 ;  /* 0x00000004ff0f7424 */ /* 0x000fc800078e00ff */
[----:B------:R-:W-:-:S04]  /*12d0*/  IMAD.WIDE R14, R14, R15, UR6 ;  /* 0x000000060e0e7e25 */ /* 0x000fc8000f8e020f */
[----:B------:R-:W-:Y:S01]  /*12e0*/  IMAD.WIDE R12, R12, R13, UR8 ;  /* 0x000000080c0c7e25 */ /* 0x000fe2000f8e020d */
[----:B------:R0:W2:Y:S04]  /*12f0*/  LDG.E R23, desc[UR16][R14.64] ;  /* 0x000000100e177981 */ /* 0x0000a8000c1e1900 */
[----:B------:R-:W2:Y:S01]  /*1300*/  LDG.E.CONSTANT R28, desc[UR16][R12.64] ;  /* 0x000000100c1c7981 */ /* 0x000ea2000c1e9900 */
[----:B------:R-:W-:Y:S01]  /*1310*/  IADD3 R16, PT, PT, R4, 0x1, RZ ;  /* 0x0000000104107810 */ /* 0x000fe20007ffe0ff */
[----:B------:R-:W-:Y:S01]  /*1320*/  IMAD.MOV.U32 R17, RZ, RZ, 0x4 ;  /* 0x00000004ff117424 */ /* 0x000fe200078e00ff */
[----:B------:R-:W-:Y:S01]  /*1330*/  IADD3 R10, PT, PT, R5, 0x3, RZ ;  /* 0x00000003050a7810 */ /* 0x000fe20007ffe0ff */
[----:B------:R-:W-:Y:S02]  /*1340*/  IMAD.MOV.U32 R11, RZ, RZ, 0x4 ;  /* 0x00000004ff0b7424 */ /* 0x000fe400078e00ff */
[----:B------:R-:W-:-:S04]  /*1350*/  IMAD.WIDE R16, R16, R17, UR8 ;  /* 0x0000000810107e25 */ /* 0x000fc8000f8e0211 */
[----:B------:R-:W-:Y:S01]  /*1360*/  IMAD.WIDE R10, R10, R11, UR6 ;  /* 0x000000060a0a7e25 */ /* 0x000fe2000f8e020b */
[----:B------:R-:W3:Y:S04]  /*1370*/  LDG.E.CONSTANT R21, desc[UR16][R16.64] ;  /* 0x0000001010157981 */ /* 0x000ee8000c1e9900 */
[----:B------:R-:W3:Y:S01]  /*1380*/  LDG.E R26, desc[UR16][R10.64] ;  /* 0x000000100a1a7981 */ /* 0x000ee2000c1e1900 */
[----:B------:R-:W-:-:S05]  /*1390*/  MOV R25, UR11 ;  /* 0x0000000b00197c02 */ /* 0x000fca0008000f00 */
[----:B0-----:R-:W-:-:S04]  /*13a0*/  IMAD.WIDE R14, R25, 0x4, R14 ;  /* 0x00000004190e7825 */ /* 0x001fc800078e020e */
[----:B--2---:R-:W-:Y:S02]  /*13b0*/  FADD R23, R28, R23 ;  /* 0x000000171c177221 */ /* 0x004fe40000000000 */
[----:B------:R-:W2:Y:S03]  /*13c0*/  LDG.E R28, desc[UR16][R14.64] ;  /* 0x000000100e1c7981 */ /* 0x000ea6000c1e1900 */
[----:B------:R-:W-:-:S04]  /*13d0*/  FSETP.GT.AND P4, PT, R23, R22, PT ;  /* 0x000000161700720b */ /* 0x000fc80003f84000 */
[----:B------:R-:W-:Y:S02]  /*13e0*/  FSEL R22, R23, R22, P4 ;  /* 0x0000001617167208 */ /* 0x000fe40002000000 */
[----:B------:R-:W2:Y:S01]  /*13f0*/  LDG.E.CONSTANT R23, desc[UR16][R12.64+0x4] ;  /* 0x000004100c177981 */ /* 0x000ea2000c1e9900 */
[----:B---3--:R-:W-:Y:S01]  /*1400*/  FADD R25, R21, R26 ;  /* 0x0000001a15197221 */ /* 0x008fe20000000000 */
[----:B------:R-:W-:Y:S02]  /*1410*/  IMAD.U32 R21, RZ, RZ, UR11 ;  /* 0x0000000bff157e24 */ /* 0x000fe4000f8e00ff */
[----:B------:R-:W3:Y:S02]  /*1420*/  LDG.E R26, desc[UR16][R10.64+0x4] ;  /* 0x000004100a1a7981 */ /* 0x000ee4000c1e1900 */
[----:B------:R-:W-:-:S05]  /*1430*/  IMAD.WIDE R16, R21, 0x4, R16 ;  /* 0x0000000415107825 */ /* 0x000fca00078e0210 */
[----:B------:R-:W3:Y:S01]  /*1440*/  LDG.E.CONSTANT R21, desc[UR16][R16.64] ;  /* 0x0000001010157981 */ /* 0x000ee2000c1e9900 */
[----:B------:R-:W-:Y:S02]  /*1450*/  MOV R29, UR11 ;  /* 0x0000000b001d7c02 */ /* 0x000fe40008000f00 */
[----:B------:R-:W-:-:S04]  /*1460*/  FSETP.GT.AND P0, PT, R25, R22, PT ;  /* 0x000000161900720b */ /* 0x000fc80003f04000 */
[----:B------:R-:W-:Y:S02]  /*1470*/  FSEL R22, R25, R22, P0 ;  /* 0x0000001619167208 */ /* 0x000fe40000000000 */
[----:B------:R-:W4:Y:S01]  /*1480*/  LDG.E.CONSTANT R25, desc[UR16][R12.64+0xc] ;  /* 0x00000c100c197981 */ /* 0x000f22000c1e9900 */
[----:B--2---:R-:W-:Y:S01]  /*1490*/  FADD R23, R23, R28 ;  /* 0x0000001c17177221 */ /* 0x004fe20000000000 */
[----:B------:R-:W-:-:S04]  /*14a0*/  IMAD.WIDE R28, R29, 0x4, R14 ;  /* 0x000000041d1c7825 */ /* 0x000fc800078e020e */
[----:B------:R-:W-:Y:S01]  /*14b0*/  IMAD.U32 R15, RZ, RZ, UR11 ;  /* 0x0000000bff0f7e24 */ /* 0x000fe2000f8e00ff */
[-C--:B------:R-:W-:Y:S01]  /*14c0*/  FSETP.GT.AND P1, PT, R23, R22.reuse, PT ;  /* 0x000000161700720b */ /* 0x080fe20003f24000 */
[----:B------:R0:W2:Y:S02]  /*14d0*/  LDG.E R27, desc[UR16][R28.64] ;  /* 0x000000101c1b7981 */ /* 0x0000a4000c1e1900 */
[----:B------:R-:W-:Y:S01]  /*14e0*/  IMAD.WIDE R14, R15, 0x4, R28 ;  /* 0x000000040f0e7825 */ /* 0x000fe200078e021c */
[----:B------:R-:W-:Y:S02]  /*14f0*/  FSEL R23, R23, R22, P1 ;  /* 0x0000001617177208 */ /* 0x000fe40000800000 */
[----:B------:R1:W2:Y:S04]  /*1500*/  LDG.E.CONSTANT R22, desc[UR16][R12.64+0x8] ;  /* 0x000008100c167981 */ /* 0x0002a8000c1e9900 */
[----:B------:R-:W4:Y:S01]  /*1510*/  LDG.E R15, desc[UR16][R14.64] ;  /* 0x000000100e0f7981 */ /* 0x000f22000c1e1900 */
[----:B0-----:R-:W-:-:S05]  /*1520*/  MOV R29, UR11 ;  /* 0x0000000b001d7c02 */ /* 0x001fca0008000f00 */
[----:B------:R-:W-:Y:S01]  /*1530*/  IMAD.WIDE R16, R29, 0x4, R16 ;  /* 0x000000041d107825 */ /* 0x000fe200078e0210 */
[----:B------:R-:W5:Y:S04]  /*1540*/  LDG.E R14, desc[UR16][R10.64+0x8] ;  /* 0x000008100a0e7981 */ /* 0x000f68000c1e1900 */
[----:B------:R-:W5:Y:S01]  /*1550*/  LDG.E.CONSTANT R29, desc[UR16][R16.64] ;  /* 0x00000010101d7981 */ /* 0x000f62000c1e9900 */
[----:B-1----:R-:W-:-:S04]  /*1560*/  IMAD.U32 R13, RZ, RZ, UR11 ;  /* 0x0000000bff0d7e24 */ /* 0x002fc8000f8e00ff */
[----:B------:R-:W-:-:S04]  /*1570*/  IMAD.WIDE R12, R13, 0x4, R16 ;  /* 0x000000040d0c7825 */ /* 0x000fc800078e0210 */
[----:B---3--:R-:W-:Y:S02]  /*1580*/  FADD R26, R21, R26 ;  /* 0x0000001a151a7221 */ /* 0x008fe40000000000 */
[----:B------:R0:W3:Y:S04]  /*1590*/  LDG.E R21, desc[UR16][R10.64+0xc] ;  /* 0x00000c100a157981 */ /* 0x0000e8000c1e1900 */
[----:B------:R1:W3:Y:S01]  /*15a0*/  LDG.E.CONSTANT R12, desc[UR16][R12.64] ;  /* 0x000000100c0c7981 */ /* 0x0002e2000c1e9900 */
[----:B------:R-:W-:-:S04]  /*15b0*/  FSETP.GT.AND P2, PT, R26, R23, PT ;  /* 0x000000171a00720b */ /* 0x000fc80003f44000 */
[----:B------:R-:W-:Y:S01]  /*15c0*/  FSEL R23, R26, R23, P2 ;  /* 0x000000171a177208 */ /* 0x000fe20001000000 */
[C---:B0-----:R-:W-:Y:S02]  /*15d0*/  VIADD R10, R20.reuse, 0x3 ;  /* 0x00000003140a7836 */ /* 0x041fe40000000000 */
[----:B------:R-:W-:Y:S01]  /*15e0*/  VIADD R11, R20, 0x4 ;  /* 0x00000004140b7836 */ /* 0x000fe20000000000 */
[----:B-1----:R-:W-:Y:S01]  /*15f0*/  IADD3 R13, PT, PT, R8, 0x5, RZ ;  /* 0x00000005080d7810 */ /* 0x002fe20007ffe0ff */
[----:B------:R-:W-:-:S04]  /*1600*/  UIADD3 UR10, UPT, UPT, UR10, 0x4, URZ ;  /* 0x000000040a0a7890 */ /* 0x000fc8000fffe0ff */
[----:B------:R-:W-:Y:S01]  /*1610*/  UISETP.NE.AND UP0, UPT, UR10, URZ, UPT ;  /* 0x000000ff0a00728c */ /* 0x000fe2000bf05270 */
[----:B------:R-:W-:Y:S01]  /*1620*/  IADD3 R18, PT, PT, R18, 0x4, RZ ;  /* 0x0000000412127810 */ /* 0x000fe20007ffe0ff */
[----:B------:R-:W-:Y:S01]  /*1630*/  VIADD R5, R5, 0x4 ;  /* 0x0000000405057836 */ /* 0x000fe20000000000 */
[----:B------:R-:W-:Y:S01]  /*1640*/  IADD3 R9, PT, PT, R9, 0x4, RZ ;  /* 0x0000000409097810 */ /* 0x000fe20007ffe0ff */
[----:B--2---:R-:W-:Y:S01]  /*1650*/  FADD R28, R22, R27 ;  /* 0x0000001b161c7221 */ /* 0x004fe20000000000 */
[----:B------:R-:W-:-:S04]  /*1660*/  IADD3 R22, PT, PT, R8, 0x3, RZ ;  /* 0x0000000308167810 */ /* 0x000fc80007ffe0ff */
[----:B------:R-:W-:-:S04]  /*1670*/  FSETP.GT.AND P3, PT, R28, R23, PT ;  /* 0x000000171c00720b */ /* 0x000fc80003f64000 */
[----:B------:R-:W-:Y:S02]  /*1680*/  FSEL R23, R28, R23, P3 ;  /* 0x000000171c177208 */ /* 0x000fe40001800000 */
[----:B------:R-:W-:Y:S01]  /*1690*/  @P4 I2FP.F32.S32 R24, R22 ;  /* 0x0000001600184245 */ /* 0x000fe20000201400 */
[----:B-----5:R-:W-:Y:S01]  /*16a0*/  FADD R14, R29, R14 ;  /* 0x0000000e1d0e7221 */ /* 0x020fe20000000000 */
[----:B----4-:R-:W-:-:S04]  /*16b0*/  FADD R15, R25, R15 ;  /* 0x0000000f190f7221 */ /* 0x010fc80000000000 */
[----:B------:R-:W-:-:S04]  /*16c0*/  FSETP.GT.AND P4, PT, R14, R23, PT ;  /* 0x000000170e00720b */ /* 0x000fc80003f84000 */
[----:B------:R-:W-:Y:S02]  /*16d0*/  FSEL R14, R14, R23, P4 ;  /* 0x000000170e0e7208 */ /* 0x000fe40002000000 */
[----:B------:R-:W-:Y:S02]  /*16e0*/  @P0 I2FP.F32.S32 R24, R10 ;  /* 0x0000000a00180245 */ /* 0x000fe40000201400 */
[CC--:B------:R-:W-:Y:S01]  /*16f0*/  FSETP.GT.AND P0, PT, R15.reuse, R14.reuse, PT ;  /* 0x0000000e0f00720b */ /* 0x0c0fe20003f04000 */
[----:B---3--:R-:W-:Y:S01]  /*1700*/  FADD R21, R12, R21 ;  /* 0x000000150c157221 */ /* 0x008fe20000000000 */
[----:B------:R-:W-:Y:S02]  /*1710*/  IADD3 R10, PT, PT, R8, 0x4, RZ ;  /* 0x00000004080a7810 */ /* 0x000fe40007ffe0ff */
[----:B------:R-:W-:Y:S02]  /*1720*/  FSEL R14, R15, R14, P0 ;  /* 0x0000000e0f0e7208 */ /* 0x000fe40000000000 */
[----:B------:R-:W-:-:S02]  /*1730*/  @P1 I2FP.F32.S32 R24, R10 ;  /* 0x0000000a00181245 */ /* 0x000fc40000201400 */
[----:B------:R-:W-:Y:S02]  /*1740*/  @P2 I2FP.F32.S32 R24, R11 ;  /* 0x0000000b00182245 */ /* 0x000fe40000201400 */
[----:B------:R-:W-:Y:S02]  /*1750*/  FSETP.GT.AND P1, PT, R21, R14, PT ;  /* 0x0000000e1500720b */ /* 0x000fe40003f24000 */
[----:B------:R-:W-:Y:S01]  /*1760*/  @P3 I2FP.F32.S32 R24, R13 ;  /* 0x0000000d00183245 */ /* 0x000fe20000201400 */
[----:B------:R-:W-:Y:S02]  /*1770*/  VIADD R13, R20, 0x5 ;  /* 0x00000005140d7836 */ /* 0x000fe40000000000 */
[----:B------:R-:W-:Y:S01]  /*1780*/  VIADD R8, R8, 0x6 ;  /* 0x0000000608087836 */ /* 0x000fe20000000000 */
[----:B------:R-:W-:Y:S02]  /*1790*/  MOV R12, UR11 ;  /* 0x0000000b000c7c02 */ /* 0x000fe40008000f00 */
[----:B------:R-:W-:-:S02]  /*17a0*/  @P4 I2FP.F32.S32 R24, R13 ;  /* 0x0000000d00184245 */ /* 0x000fc40000201400 */
[----:B------:R-:W-:Y:S02]  /*17b0*/  @P0 I2FP.F32.S32 R24, R8 ;  /* 0x0000000800180245 */ /* 0x000fe40000201400 */
[----:B------:R-:W-:Y:S02]  /*17c0*/  MOV R13, UR11 ;  /* 0x0000000b000d7c02 */ /* 0x000fe40008000f00 */
[----:B------:R-:W-:Y:S01]  /*17d0*/  IADD3 R8, PT, PT, R20, 0x6, RZ ;  /* 0x0000000614087810 */ /* 0x000fe20007ffe0ff */
[----:B------:R-:W-:Y:S01]  /*17e0*/  IMAD R19, R12, 0x4, R19 ;  /* 0x000000040c137824 */ /* 0x000fe200078e0213 */
[----:B------:R-:W-:Y:S01]  /*17f0*/  FSEL R22, R21, R14, P1 ;  /* 0x0000000e15167208 */ /* 0x000fe20000800000 */
[----:B------:R-:W-:Y:S01]  /*1800*/  IMAD R4, R13, 0x4, R4 ;  /* 0x000000040d047824 */ /* 0x000fe200078e0204 */
[----:B------:R-:W-:Y:S01]  /*1810*/  @P1 I2FP.F32.S32 R24, R8 ;  /* 0x0000000800181245 */ /* 0x000fe20000201400 */
[----:B------:R-:W-:Y:S01]  /*1820*/  IMAD.MOV.U32 R8, RZ, RZ, R10 ;  /* 0x000000ffff087224 */ /* 0x000fe200078e000a */
[----:B------:R-:W-:Y:S01]  /*1830*/  MOV R20, R11 ;  /* 0x0000000b00147202 */ /* 0x000fe20000000f00 */
[----:B------:R-:W-:Y:S06]  /*1840*/  BRA.U UP0, `(.L_x_19) ;  /* 0xfffffff900907547 */ /* 0x000fec000b83ffff */
[----:B------:R-:W-:-:S07]  /*1850*/  VIADD R19, R18, 0xfffffffd ;  /* 0xfffffffd12137836 */ /* 0x000fce0000000000 */
.L_x_18:
[----:B------:R-:W-:-:S09]  /*1860*/  ULOP3.LUT UP0, UR10, UR4, 0x3, URZ, 0xc0, !UPT ;  /* 0x00000003040a7892 */ /* 0x000fd2000f80c0ff */
[----:B------:R-:W-:Y:S05]  /*1870*/  BRA.U !UP0, `(.L_x_17) ;  /* 0x0000000508447547 */ /* 0x000fea000b800000 */
[----:B------:R-:W-:Y:S01]  /*1880*/  UISETP.NE.AND UP0, UPT, UR10, 0x1, UPT ;  /* 0x000000010a00788c */ /* 0x000fe2000bf05270 */
[----:B------:R-:W-:Y:S01]  /*1890*/  IADD3 R5, PT, PT, R0, 0x1, RZ ;  /* 0x0000000100057810 */ /* 0x000fe20007ffe0ff */
[----:B------:R-:W-:Y:S01]  /*18a0*/  ULOP3.LUT UR4, UR4, 0x1, URZ, 0xc0, !UPT ;  /* 0x0000000104047892 */ /* 0x000fe2000f8ec0ff */
[----:B------:R-:W-:Y:S02]  /*18b0*/  IMAD.IADD R18, R2, 0x1, R7 ;  /* 0x0000000102127824 */ /* 0x000fe400078e0207 */
[----:B------:R-:W-:Y:S01]  /*18c0*/  IADD3 R20, PT, PT, R5, R6, RZ ;  /* 0x0000000605147210 */ /* 0x000fe20007ffe0ff */
[----:B------:R-:W-:-:S03]  /*18d0*/  UISETP.NE.U32.AND UP1, UPT, UR4, 0x1, UPT ;  /* 0x000000010400788c */ /* 0x000fc6000bf25070 */
[----:B------:R-:W-:Y:S08]  /*18e0*/  BRA.U !UP0, `(.L_x_20) ;  /* 0x0000000108b87547 */ /* 0x000ff0000b800000 */
[----:B------:R-:W-:Y:S02]  /*18f0*/  HFMA2 R13, -RZ, RZ, 0, 2.384185791015625e-07 ;  /* 0x00000004ff0d7431 */ /* 0x000fe400000001ff */
[----:B------:R-:W-:Y:S01]  /*1900*/  IMAD R4, R20, UR11, R19 ;  /* 0x0000000b14047c24 */ /* 0x000fe2000f8e0213 */
[----:B------:R-:W-:Y:S01]  /*1910*/  MOV R5, 0x4 ;  /* 0x0000000400057802 */ /* 0x000fe20000000f00 */
[----:B------:R-:W-:Y:S02]  /*1920*/  IMAD.MOV.U32 R9, RZ, RZ, 0x4 ;  /* 0x00000004ff097424 */ /* 0x000fe400078e00ff */
[----:B------:R-:W-:Y:S02]  /*1930*/  IMAD R12, R19, UR11, R18 ;  /* 0x0000000b130c7c24 */ /* 0x000fe4000f8e0212 */
[----:B------:R-:W-:-:S04]  /*1940*/  IMAD.WIDE R8, R4, R9, UR8 ;  /* 0x0000000804087e25 */ /* 0x000fc8000f8e0209 */
[----:B------:R-:W-:Y:S01]  /*1950*/  IMAD.WIDE R12, R12, R13, UR6 ;  /* 0x000000060c0c7e25 */ /* 0x000fe2000f8e020d */
[----:B------:R-:W2:Y:S03]  /*1960*/  LDG.E.CONSTANT R26, desc[UR16][R8.64] ;  /* 0x00000010081a7981 */ /* 0x000ea6000c1e9900 */
[----:B------:R-:W-:Y:S01]  /*1970*/  IMAD R10, R19, UR11, R2 ;  /* 0x0000000b130a7c24 */ /* 0x000fe2000f8e0202 */
[----:B------:R-:W2:Y:S01]  /*1980*/  LDG.E R21, desc[UR16][R12.64] ;  /* 0x000000100c157981 */ /* 0x000ea2000c1e1900 */
[----:B------:R-:W-:Y:S02]  /*1990*/  IMAD.MOV.U32 R11, RZ, RZ, 0x4 ;  /* 0x00000004ff0b7424 */ /* 0x000fe400078e00ff */
[----:B------:R-:W-:Y:S01]  /*19a0*/  IMAD.IADD R4, R7, 0x1, R4 ;  /* 0x0000000107047824 */ /* 0x000fe200078e0204 */
[----:B------:R-:W-:Y:S01]  /*19b0*/  MOV R15, UR11 ;  /* 0x0000000b000f7c02 */ /* 0x000fe20008000f00 */
[----:B------:R-:W-:Y:S01]  /*19c0*/  IMAD.WIDE R10, R10, R11, UR8 ;  /* 0x000000080a0a7e25 */ /* 0x000fe2000f8e020b */
[----:B------:R0:W3:Y:S03]  /*19d0*/  LDG.E.CONSTANT R25, desc[UR16][R8.64+0x4] ;  /* 0x0000041008197981 */ /* 0x0000e6000c1e9900 */
[----:B------:R-:W-:Y:S01]  /*19e0*/  IMAD.WIDE R4, R4, R5, UR6 ;  /* 0x0000000604047e25 */ /* 0x000fe2000f8e0205 */
[----:B------:R-:W4:Y:S04]  /*19f0*/  LDG.E.CONSTANT R28, desc[UR16][R10.64] ;  /* 0x000000100a1c7981 */ /* 0x000f28000c1e9900 */
[----:B------:R-:W4:Y:S01]  /*1a00*/  LDG.E R23, desc[UR16][R4.64] ;  /* 0x0000001004177981 */ /* 0x000f22000c1e1900 */
[----:B------:R-:W-:-:S03]  /*1a10*/  IMAD.WIDE R14, R15, 0x4, R12 ;  /* 0x000000040f0e7825 */ /* 0x000fc600078e020c */
[----:B------:R1:W5:Y:S01]  /*1a20*/  LDG.E R13, desc[UR16][R4.64+0x4] ;  /* 0x00000410040d7981 */ /* 0x000362000c1e1900 */
[----:B------:R-:W-:-:S03]  /*1a30*/  IMAD.U32 R17, RZ, RZ, UR11 ;  /* 0x0000000bff117e24 */ /* 0x000fc6000f8e00ff */
[----:B------:R-:W3:Y:S01]  /*1a40*/  LDG.E R14, desc[UR16][R14.64] ;  /* 0x000000100e0e7981 */ /* 0x000ee2000c1e1900 */
[----:B------:R-:W-:-:S06]  /*1a50*/  IMAD.WIDE R16, R17, 0x4, R10 ;  /* 0x0000000411107825 */ /* 0x000fcc00078e020a */
[----:B------:R-:W5:Y:S01]  /*1a60*/  LDG.E.CONSTANT R16, desc[UR16][R16.64] ;  /* 0x0000001010107981 */ /* 0x000f62000c1e9900 */
[----:B0-----:R-:W-:-:S05]  /*1a70*/  MOV R8, UR11 ;  /* 0x0000000b00087c02 */ /* 0x001fca0008000f00 */
[----:B------:R-:W-:-:S05]  /*1a80*/  IMAD R8, R8, 0x2, R19 ;  /* 0x0000000208087824 */ /* 0x000fca00078e0213 */
[----:B-1----:R-:W-:Y:S01]  /*1a90*/  IADD3 R4, PT, PT, R8, UR11, RZ ;  /* 0x0000000b08047c10 */ /* 0x002fe2000fffe0ff */
        /* <DEDUP_REMOVED lines=11> */
[C---:B------:R-:W-:Y:S02]  /*1b50*/  FSETP.GT.AND P3, PT, R13.reuse, R10, PT ;  /* 0x0000000a0d00720b */ /* 0x040fe40003f64000 */
[----:B------:R-:W-:Y:S01]  /*1b60*/  @P0 I2FP.F32.S32 R24, R8 ;  /* 0x0000000800180245 */ /* 0x000fe20000201400 */
[----:B------:R-:W-:Y:S01]  /*1b70*/  VIADD R8, R8, 0x1 ;  /* 0x0000000108087836 */ /* 0x000fe20000000000 */
[----:B------:R-:W-:Y:S02]  /*1b80*/  @P1 I2FP.F32.S32 R24, R4 ;  /* 0x0000000400181245 */ /* 0x000fe40000201400 */
[----:B------:R-:W-:Y:S02]  /*1b90*/  IADD3 R4, PT, PT, R4, 0x1, RZ ;  /* 0x0000000104047810 */ /* 0x000fe40007ffe0ff */
[----:B------:R-:W-:Y:S02]  /*1ba0*/  @P2 I2FP.F32.S32 R24, R8 ;  /* 0x0000000800182245 */ /* 0x000fe40000201400 */
[----:B------:R-:W-:-:S03]  /*1bb0*/  FSEL R22, R13, R10, P3 ;  /* 0x0000000a0d167208 */ /* 0x000fc60001800000 */
[----:B------:R-:W-:-:S07]  /*1bc0*/  @P3 I2FP.F32.S32 R24, R4 ;  /* 0x0000000400183245 */ /* 0x000fce0000201400 */
.L_x_20:
[----:B------:R-:W-:Y:S05]  /*1bd0*/  BRA.U UP1, `(.L_x_17) ;  /* 0x00000001016c7547 */ /* 0x000fea000b800000 */
[----:B------:R-:W-:Y:S02]  /*1be0*/  HFMA2 R5, -RZ, RZ, 0, 2.384185791015625e-07 ;  /* 0x00000004ff057431 */ /* 0x000fe400000001ff */
[----:B------:R-:W-:Y:S01]  /*1bf0*/  IMAD R8, R20, UR11, R19 ;  /* 0x0000000b14087c24 */ /* 0x000fe2000f8e0213 */
[----:B------:R-:W-:Y:S01]  /*1c00*/  MOV R11, 0x4 ;  /* 0x00000004000b7802 */ /* 0x000fe20000000f00 */
[----:B------:R-:W-:Y:S02]  /*1c10*/  IMAD R4, R19, UR11, R18 ;  /* 0x0000000b13047c24 */ /* 0x000fe4000f8e0212 */
[----:B------:R-:W-:Y:S01]  /*1c20*/  IMAD.MOV.U32 R9, RZ, RZ, 0x4 ;  /* 0x00000004ff097424 */ /* 0x000fe200078e00ff */
[----:B------:R-:W-:Y:S01]  /*1c30*/  IADD3 R12, PT, PT, R7, R8, RZ ;  /* 0x00000008070c7210 */ /* 0x000fe20007ffe0ff */
[----:B------:R-:W-:Y:S02]  /*1c40*/  IMAD.MOV.U32 R13, RZ, RZ, 0x4 ;  /* 0x00000004ff0d7424 */ /* 0x000fe400078e00ff */
[----:B------:R-:W-:-:S04]  /*1c50*/  IMAD.WIDE R8, R8, R9, UR8 ;  /* 0x0000000808087e25 */ /* 0x000fc8000f8e0209 */
[----:B------:R-:W-:Y:S02]  /*1c60*/  IMAD.WIDE R4, R4, R5, UR6 ;  /* 0x0000000604047e25 */ /* 0x000fe4000f8e0205 */
[----:B------:R-:W2:Y:S02]  /*1c70*/  LDG.E.CONSTANT R8, desc[UR16][R8.64] ;  /* 0x0000001008087981 */ /* 0x000ea4000c1e9900 */
[----:B------:R-:W-:Y:S02]  /*1c80*/  IMAD R10, R19, UR11, R2 ;  /* 0x0000000b130a7c24 */ /* 0x000fe4000f8e0202 */
[----:B------:R0:W2:Y:S01]  /*1c90*/  LDG.E R5, desc[UR16][R4.64] ;  /* 0x0000001004057981 */ /* 0x0000a2000c1e1900 */
[----:B------:R-:W-:-:S04]  /*1ca0*/  IMAD.WIDE R12, R12, R13, UR6 ;  /* 0x000000060c0c7e25 */ /* 0x000fc8000f8e020d */
[----:B------:R-:W-:Y:S02]  /*1cb0*/  IMAD.WIDE R10, R10, R11, UR8 ;  /* 0x000000080a0a7e25 */ /* 0x000fe4000f8e020b */
[----:B------:R-:W3:Y:S04]  /*1cc0*/  LDG.E R13, desc[UR16][R12.64] ;  /* 0x000000100c0d7981 */ /* 0x000ee8000c1e1900 */
[----:B------:R-:W3:Y:S01]  /*1cd0*/  LDG.E.CONSTANT R10, desc[UR16][R10.64] ;  /* 0x000000100a0a7981 */ /* 0x000ee2000c1e9900 */
[----:B------:R-:W-:-:S05]  /*1ce0*/  IMAD.U32 R14, RZ, RZ, UR11 ;  /* 0x0000000bff0e7e24 */ /* 0x000fca000f8e00ff */
[----:B------:R-:W-:-:S05]  /*1cf0*/  LEA R19, R14, R19, 0x1 ;  /* 0x000000130e137211 */ /* 0x000fca00078e08ff */
[----:B0-----:R-:W-:Y:S02]  /*1d00*/  VIADD R4, R19, UR11 ;  /* 0x0000000b13047c36 */ /* 0x001fe40008000000 */
[----:B--2---:R-:W-:-:S05]  /*1d10*/  FADD R7, R8, R5 ;  /* 0x0000000508077221 */ /* 0x004fca0000000000 */
[----:B------:R-:W-:-:S04]  /*1d20*/  FSETP.GT.AND P0, PT, R7, R22, PT ;  /* 0x000000160700720b */ /* 0x000fc80003f04000 */
[----:B------:R-:W-:Y:S01]  /*1d30*/  FSEL R22, R7, R22, P0 ;  /* 0x0000001607167208 */ /* 0x000fe20000000000 */
[----:B---3--:R-:W-:-:S05]  /*1d40*/  FADD R15, R10, R13 ;  /* 0x0000000d0a0f7221 */ /* 0x008fca0000000000 */
[----:B------:R-:W-:-:S03]  /*1d50*/  FSETP.GT.AND P1, PT, R15, R22, PT ;  /* 0x000000160f00720b */ /* 0x000fc60003f24000 */
[----:B------:R-:W-:Y:S02]  /*1d60*/  @P0 I2FP.F32.S32 R24, R19 ;  /* 0x0000001300180245 */ /* 0x000fe40000201400 */
[----:B------:R-:W-:-:S08]  /*1d70*/  FSEL R22, R15, R22, P1 ;  /* 0x000000160f167208 */ /* 0x000fd00000800000 */
[----:B------:R-:W-:-:S07]  /*1d80*/  @P1 I2FP.F32.S32 R24, R4 ;  /* 0x0000000400181245 */ /* 0x000fce0000201400 */
.L_x_17:
[----:B------:R-:W-:Y:S05]  /*1d90*/  BSYNC.RECONVERGENT B0 ;  /* 0x0000000000007941 */ /* 0x000fea0003800200 */
.L_x_16:
[----:B------:R-:W-:Y:S01]  /*1da0*/  IADD3 R7, PT, PT, R0, 0x1, RZ ;  /* 0x0000000100077810 */ /* 0x000fe20007ffe0ff */
[----:B------:R-:W0:Y:S04]  /*1db0*/  LDC.64 R4, c[0x0][0x380] ;  /* 0x0000e000ff047b82 */ /* 0x000e280000000a00 */
[----:B------:R-:W-:-:S04]  /*1dc0*/  IMAD.IADD R8, R7, 0x1, R6 ;  /* 0x0000000107087824 */ /* 0x000fc800078e0206 */
[----:B------:R-:W-:-:S04]  /*1dd0*/  IMAD R0, R6, UR11, R8 ;  /* 0x0000000b06007c24 */ /* 0x000fc8000f8e0208 */
[----:B------:R-:W-:-:S04]  /*1de0*/  IMAD R7, R3, UR12, R0 ;  /* 0x0000000c03077c24 */ /* 0x000fc8000f8e0200 */
[----:B------:R-:W-:-:S05]  /*1df0*/  IMAD R0, R7, UR11, R2 ;  /* 0x0000000b07007c24 */ /* 0x000fca000f8e0202 */
[----:B------:R-:W-:-:S05]  /*1e00*/  IADD3 R7, PT, PT, R0, UR5, RZ ;  /* 0x0000000500077c10 */ /* 0x000fca000fffe0ff */
[----:B0-----:R-:W-:-:S06]  /*1e10*/  IMAD.WIDE R4, R7, 0x4, R4 ;  /* 0x0000000407047825 */ /* 0x001fcc00078e0204 */
[----:B------:R-:W2:Y:S01]  /*1e20*/  LDG.E.CONSTANT R5, desc[UR16][R4.64] ;  /* 0x0000001004057981 */ /* 0x000ea2000c1e9900 */
[----:B------:R-:W-:Y:S02]  /*1e30*/  IMAD R3, R3, UR11, R8 ;  /* 0x0000000b03037c24 */ /* 0x000fe4000f8e0208 */
[----:B------:R-:W-:Y:S02]  /*1e40*/  HFMA2 R11, -RZ, RZ, 0, 2.384185791015625e-07 ;  /* 0x00000004ff0b7431 */ /* 0x000fe400000001ff */
[----:B------:R-:W-:Y:S02]  /*1e50*/  IMAD.MOV.U32 R7, RZ, RZ, 0x4 ;  /* 0x00000004ff077424 */ /* 0x000fe400078e00ff */
[----:B------:R-:W-:-:S04]  /*1e60*/  IMAD R3, R6, UR12, R3 ;  /* 0x0000000c06037c24 */ /* 0x000fc8000f8e0203 */
[----:B------:R-:W-:Y:S02]  /*1e70*/  IMAD R6, R3, UR11, R2 ;  /* 0x0000000b03067c24 */ /* 0x000fe4000f8e0202 */
[----:B------:R-:W-:-:S04]  /*1e80*/  IMAD.WIDE R2, R0, R7, UR6 ;  /* 0x0000000600027e25 */ /* 0x000fc8000f8e0207 */
[----:B------:R-:W-:-:S04]  /*1e90*/  IMAD.WIDE R6, R6, R11, UR6 ;  /* 0x0000000606067e25 */ /* 0x000fc8000f8e020b */
[----:B--2---:R-:W-:-:S05]  /*1ea0*/  FADD R9, R5, R22 ;  /* 0x0000001605097221 */ /* 0x004fca0000000000 */
[----:B------:R-:W-:Y:S04]  /*1eb0*/  STG.E desc[UR16][R2.64], R9 ;  /* 0x0000000902007986 */ /* 0x000fe8000c101910 */
[----:B------:R-:W-:Y:S01]  /*1ec0*/  STG.E desc[UR16][R6.64], R24 ;  /* 0x0000001806007986 */ /* 0x000fe2000c101910 */
[----:B------:R-:W-:Y:S05]  /*1ed0*/  EXIT ;  /* 0x000000000000794d */ /* 0x000fea0003800000 */
.L_x_21:
        /* <DEDUP_REMOVED lines=10> */
.L_x_108:


//--------------------- .text._Z15kernel_argmax_cIfEvPKT_PS0_S3_iii --------------------------
	.section	.text._Z15kernel_argmax_cIfEvPKT_PS0_S3_iii,"ax",@progbits
	.align	128
        .global         _Z15kernel_argmax_cIfEvPKT_PS0_S3_iii
        .type           _Z15kernel_argmax_cIfEvPKT_PS0_S3_iii,@function
        .size           _Z15kernel_argmax_cIfEvPKT_PS0_S3_iii,(.L_x_109 - _Z15kernel_argmax_cIfEvPKT_PS0_S3_iii)
        .other          _Z15kernel_argmax_cIfEvPKT_PS0_S3_iii,@"STO_CUDA_ENTRY STV_DEFAULT"
_Z15kernel_argmax_cIfEvPKT_PS0_S3_iii:
.text._Z15kernel_argmax_cIfEvPKT_PS0_S3_iii:
[----:B------:R-:W-:Y:S01]  /*0000*/  LDC R1, c[0x0][0x37c] ;  /* 0x0000df00ff017b82 */ /* 0x000fe20000000800 */
[----:B------:R-:W0:Y:S01]  /*0010*/  LDCU UR6, c[0x0][0x39c] ;  /* 0x00007380ff0677ac */ /* 0x000e220008000800 */
[----:B------:R-:W1:Y:S06]  /*0020*/  S2R R4, SR_TID.X ;  /* 0x0000000000047919 */ /* 0x000e6c0000002100 */
[----:B------:R-:W2:Y:S01]  /*0030*/  S2UR UR5, SR_CTAID.X ;  /* 0x00000000000579c3 */ /* 0x000ea20000002500 */
[----:B------:R-:W-:Y:S01]  /*0040*/  IMAD.MOV.U32 R16, RZ, RZ, -0x39e3c400 ;  /* 0xc61c3c00ff107424 */ /* 0x000fe200078e00ff */
[----:B------:R-:W3:Y:S01]  /*0050*/  LDCU UR4, c[0x0][0x3a0] ;  /* 0x00007400ff0477ac */ /* 0x000ee20008000800 */
[----:B------:R-:W-:Y:S01]  /*0060*/  IMAD.MOV.U32 R20, RZ, RZ, -0x800000 ;  /* 0xff800000ff147424 */ /* 0x000fe200078e00ff */
[----:B------:R-:W4:Y:S01]  /*0070*/  LDCU.64 UR12, c[0x0][0x358] ;  /* 0x00006b00ff0c77ac */ /* 0x000f220008000a00 */
[----:B0-----:R-:W-:Y:S01]  /*0080*/  IMAD.U32 R0, RZ, RZ, UR6 ;  /* 0x00000006ff007e24 */ /* 0x001fe2000f8e00ff */
[----:B---3--:R-:W-:-:S04]  /*0090*/  UISETP.GE.AND UP0, UPT, UR4, 0x2, UPT ;  /* 0x000000020400788c */ /* 0x008fc8000bf06270 */
[----:B------:R-:W-:Y:S01]  /*00a0*/  R2UR UR7, R0 ;  /* 0x00000000000772ca */ /* 0x000fe200000e0000 */
[----:B-1----:R-:W-:-:S12]  /*00b0*/  VIADD R5, R4, UR4 ;  /* 0x0000000404057c36 */ /* 0x002fd80008000000 */
[----:B--2---:R-:W-:Y:S01]  /*00c0*/  UIMAD UR7, UR5, UR7, URZ ;  /* 0x00000007050772a4 */ /* 0x004fe2000f8e02ff */
[----:B----4-:R-:W-:Y:S11]  /*00d0*/  BRA.U !UP0, `(.L_x_22) ;  /* 0x0000001108f87547 */ /* 0x010ff6000b800000 */
[C---:B------:R-:W-:Y:S01]  /*00e0*/  IMAD R2, R0.reuse, R0, RZ ;  /* 0x0000000000027224 */ /* 0x040fe200078e02ff */
[----:B------:R-:W0:Y:S01]  /*00f0*/  LDCU.64 UR8, c[0x0][0x388] ;  /* 0x00007100ff0877ac */ /* 0x000e220008000a00 */
[----:B------:R-:W-:Y:S01]  /*0100*/  R2UR UR6, R0 ;  /* 0x00000000000672ca */ /* 0x000fe200000e0000 */
[----:B------:R-:W-:Y:S01]  /*0110*/  BSSY.RECONVERGENT B1, `(.L_x_22) ;  /* 0x000013a000017945 */ /* 0x000fe20003800200 */
[----:B------:R-:W-:Y:S01]  /*0120*/  VIADD R7, R4, 0x1 ;  /* 0x0000000104077836 */ /* 0x000fe20000000000 */
[----:B------:R-:W-:Y:S01]  /*0130*/  R2UR UR10, R2 ;  /* 0x00000000020a72ca */ /* 0x000fe200000e0000 */
[----:B------:R-:W-:Y:S01]  /*0140*/  IMAD.MOV.U32 R20, RZ, RZ, -0x800000 ;  /* 0xff800000ff147424 */ /* 0x000fe200078e00ff */
[----:B------:R-:W-:Y:S01]  /*0150*/  PRMT R8, RZ, 0x7610, R8 ;  /* 0x00007610ff087816 */ /* 0x000fe20000000008 */
[----:B------:R-:W-:Y:S01]  /*0160*/  IMAD.MOV.U32 R16, RZ, RZ, -0x39e3c400 ;  /* 0xc61c3c00ff107424 */ /* 0x000fe200078e00ff */
[----:B------:R-:W-:Y:S01]  /*0170*/  PRMT R9, RZ, 0x7610, R9 ;  /* 0x00007610ff097816 */ /* 0x000fe20000000009 */
[----:B------:R-:W-:Y:S01]  /*0180*/  IMAD.MOV.U32 R6, RZ, RZ, RZ ;  /* 0x000000ffff067224 */ /* 0x000fe200078e00ff */
[----:B------:R-:W1:Y:S07]  /*0190*/  LDCU.64 UR14, c[0x0][0x390] ;  /* 0x00007200ff0e77ac */ /* 0x000e6e0008000a00 */
[----:B------:R-:W-:-:S02]  /*01a0*/  UIMAD UR6, UR10, UR6, URZ ;  /* 0x000000060a0672a4 */ /* 0x000fc4000f8e02ff */
[----:B------:R-:W-:-:S04]  /*01b0*/  UIMAD UR5, UR10, UR5, URZ ;  /* 0x000000050a0572a4 */ /* 0x000fc8000f8e02ff */
[----:B0-----:R-:W-:Y:S01]  /*01c0*/  ULEA UR4, UP0, UR5, UR8, 0x2 ;  /* 0x0000000805047291 */ /* 0x001fe2000f8010ff */
[----:B------:R-:W-:Y:S01]  /*01d0*/  IMAD R11, R4, UR6, R5 ;  /* 0x00000006040b7c24 */ /* 0x000fe2000f8e0205 */
[----:B------:R-:W-:Y:S02]  /*01e0*/  UIMAD UR8, UR6, UR7, URZ ;  /* 0x00000007060872a4 */ /* 0x000fe4000f8e02ff */
[----:B------:R-:W-:-:S12]  /*01f0*/  ULEA.HI.X UR5, UR5, UR9, URZ, 0x2, UP0 ;  /* 0x0000000905057291 */ /* 0x000fd800080f14ff */
.L_x_33:
[----:B------:R-:W0:Y:S01]  /*0200*/  S2R R19, SR_TID.X ;  /* 0x0000000000137919 */ /* 0x000e220000002100 */
[----:B------:R-:W2:Y:S01]  /*0210*/  LDCU UR6, c[0x0][0x39c] ;  /* 0x00007380ff0677ac */ /* 0x000ea20008000800 */
[----:B------:R-:W-:Y:S02]  /*0220*/  IMAD.MOV.U32 R3, RZ, RZ, 0x4 ;  /* 0x00000004ff037424 */ /* 0x000fe400078e00ff */
[----:B------:R-:W-:Y:S02]  /*0230*/  IMAD.MOV.U32 R12, RZ, RZ, 0x4 ;  /* 0x00000004ff0c7424 */ /* 0x000fe400078e00ff */
[----:B--2---:R-:W-:-:S04]  /*0240*/  IMAD.U32 R0, RZ, RZ, UR6 ;  /* 0x00000006ff007e24 */ /* 0x004fc8000f8e00ff */
[----:B------:R-:W-:-:S04]  /*0250*/  IMAD R2, R7, R0, R5 ;  /* 0x0000000007027224 */ /* 0x000fc800078e0205 */
[----:B------:R-:W-:-:S04]  /*0260*/  IMAD.WIDE R2, R2, R3, UR4 ;  /* 0x0000000402027e25 */ /* 0x000fc8000f8e0203 */
[----:B0-----:R-:W-:Y:S02]  /*0270*/  IMAD R19, R19, R0, R7 ;  /* 0x0000000013137224 */ /* 0x001fe400078e0207 */
[----:B------:R-:W2:Y:S02]  /*0280*/  LDG.E R2, desc[UR12][R2.64] ;  /* 0x0000000c02027981 */ /* 0x000ea4000c1e1900 */
[----:B------:R-:W-:-:S06]  /*0290*/  IMAD.WIDE R12, R19, R12, UR4 ;  /* 0x00000004130c7e25 */ /* 0x000fcc000f8e020c */
[----:B------:R-:W2:Y:S01]  /*02a0*/  LDG.E R13, desc[UR12][R12.64] ;  /* 0x0000000c0c0d7981 */ /* 0x000ea2000c1e1900 */
[----:B------:R-:W-:-:S05]  /*02b0*/  VIADD R17, R4, 0x2 ;  /* 0x0000000204117836 */ /* 0x000fca0000000000 */
[----:B------:R-:W-:Y:S01]  /*02c0*/  ISETP.GE.AND P1, PT, R17, R5, PT ;  /* 0x000000051100720c */ /* 0x000fe20003f26270 */
[----:B------:R-:W-:Y:S01]  /*02d0*/  BSSY.RECONVERGENT B0, `(.L_x_23) ;  /* 0x0000117000007945 */ /* 0x000fe20003800200 */
[----:B------:R-:W-:Y:S02]  /*02e0*/  IMAD.MOV.U32 R14, RZ, RZ, R4 ;  /* 0x000000ffff0e7224 */ /* 0x000fe400078e0004 */
[----:B------:R-:W-:Y:S02]  /*02f0*/  IMAD.MOV.U32 R4, RZ, RZ, R7 ;  /* 0x000000ffff047224 */ /* 0x000fe400078e0007 */
[----:B--2---:R-:W-:-:S05]  /*0300*/  FADD R15, R2, R13 ;  /* 0x0000000d020f7221 */ /* 0x004fca0000000000 */
[----:B------:R-:W-:-:S04]  /*0310*/  FSETP.GT.AND P0, PT, R15, R20, PT ;  /* 0x000000140f00720b */ /* 0x000fc80003f04000 */
[----:B------:R-:W-:-:S09]  /*0320*/  FSEL R20, R15, R20, P0 ;  /* 0x000000140f147208 */ /* 0x000fd20000000000 */
[----:B------:R-:W-:Y:S01]  /*0330*/  @P0 I2FP.F32.U32 R16, R7 ;  /* 0x0000000700100245 */ /* 0x000fe20000201000 */
[----:B------:R-:W-:Y:S06]  /*0340*/  @P1 BRA `(.L_x_24) ;  /* 0x00000010003c1947 */ /* 0x000fec0003800000 */
[----:B------:R-:W0:Y:S01]  /*0350*/  LDCU UR6, c[0x0][0x3a0] ;  /* 0x00007400ff0677ac */ /* 0x000e220008000800 */
[----:B------:R-:W-:Y:S01]  /*0360*/  BSSY.RECONVERGENT B2, `(.L_x_25) ;  /* 0x000008a000027945 */ /* 0x000fe20003800200 */
[----:B------:R-:W-:Y:S01]  /*0370*/  IMAD R13, R4, UR10, R11 ;  /* 0x0000000a040d7c24 */ /* 0x000fe2000f8e020b */
[----:B------:R-:W-:Y:S02]  /*0380*/  LOP3.LUT R15, RZ, R14, RZ, 0x33, !PT ;  /* 0x0000000eff0f7212 */ /* 0x000fe400078e33ff */
[----:B0-----:R-:W-:-:S05]  /*0390*/  IADD3 R12, PT, PT, -R6, UR6, RZ ;  /* 0x00000006060c7c10 */ /* 0x001fca000fffe1ff */
[----:B------:R-:W-:-:S05]  /*03a0*/  VIADD R2, R12, 0xfffffffd ;  /* 0xfffffffd0c027836 */ /* 0x000fca0000000000 */
[----:B------:R-:W-:-:S13]  /*03b0*/  ISETP.GE.U32.AND P0, PT, R2, 0x7, PT ;  /* 0x000000070200780c */ /* 0x000fda0003f06070 */
[----:B------:R-:W-:Y:S05]  /*03c0*/  @!P0 BRA `(.L_x_26) ;  /* 0x00000008000c8947 */ /* 0x000fea0003800000 */
[----:B------:R-:W-:Y:S01]  /*03d0*/  VIADD R12, R12, 0xfffffffe ;  /* 0xfffffffe0c0c7836 */ /* 0x000fe20000000000 */
[----:B------:R-:W-:Y:S01]  /*03e0*/  BSSY.RECONVERGENT B3, `(.L_x_27) ;  /* 0x0000080000037945 */ /* 0x000fe20003800200 */
[CC--:B------:R-:W-:Y:S02]  /*03f0*/  IMAD R17, R19.reuse, R0.reuse, R17 ;  /* 0x0000000013117224 */ /* 0x0c0fe400078e0211 */
[-CC-:B------:R-:W-:Y:S01]  /*0400*/  IMAD R3, R19, R0.reuse, R14.reuse ;  /* 0x0000000013037224 */ /* 0x180fe200078e020e */
[----:B------:R-:W-:Y:S01]  /*0410*/  LOP3.LUT R18, R12, 0xfffffff8, RZ, 0xc0, !PT ;  /* 0xfffffff80c127812 */ /* 0x000fe200078ec0ff */
[-C--:B------:R-:W-:Y:S02]  /*0420*/  IMAD R37, R17, R0.reuse, R5 ;  /* 0x0000000011257224 */ /* 0x080fe400078e0205 */
[----:B------:R-:W-:Y:S02]  /*0430*/  IMAD R2, R15, R0, -R14 ;  /* 0x000000000f027224 */ /* 0x000fe400078e0a0e */
[----:B------:R-:W-:-:S02]  /*0440*/  VIADD R17, R3, 0x3 ;  /* 0x0000000303117836 */ /* 0x000fc40000000000 */
[C---:B------:R-:W-:Y:S02]  /*0450*/  VIADD R21, R3.reuse, 0x4 ;  /* 0x0000000403157836 */ /* 0x040fe40000000000 */
[C---:B------:R-:W-:Y:S02]  /*0460*/  VIADD R31, R3.reuse, 0x5 ;  /* 0x00000005031f7836 */ /* 0x040fe40000000000 */
[C---:B------:R-:W-:Y:S02]  /*0470*/  VIADD R33, R3.reuse, 0x6 ;  /* 0x0000000603217836 */ /* 0x040fe40000000000 */
[C---:B------:R-:W-:Y:S02]  /*0480*/  VIADD R35, R3.reuse, 0x7 ;  /* 0x0000000703237836 */ /* 0x040fe40000000000 */
[C---:B------:R-:W-:Y:S02]  /*0490*/  VIADD R19, R3.reuse, 0x8 ;  /* 0x0000000803137836 */ /* 0x040fe40000000000 */
[----:B------:R-:W-:-:S02]  /*04a0*/  VIADD R12, R3, 0x9 ;  /* 0x00000009030c7836 */ /* 0x000fc40000000000 */
[-C--:B------:R-:W-:Y:S02]  /*04b0*/  IMAD R10, R7, R0.reuse, R14 ;  /* 0x00000000070a7224 */ /* 0x080fe400078e020e */
[----:B------:R-:W-:Y:S02]  /*04c0*/  VIADD R2, R2, 0xfffffffc ;  /* 0xfffffffc02027836 */ /* 0x000fe40000000000 */
[----:B------:R-:W-:Y:S02]  /*04d0*/  IMAD.MOV R3, RZ, RZ, -R18 ;  /* 0x000000ffff037224 */ /* 0x000fe400078e0a12 */
[-CC-:B------:R-:W-:Y:S02]  /*04e0*/  IMAD R17, R17, R0.reuse, R5.reuse ;  /* 0x0000000011117224 */ /* 0x180fe400078e0205 */
[-CC-:B------:R-:W-:Y:S02]  /*04f0*/  IMAD R21, R21, R0.reuse, R5.reuse ;  /* 0x0000000015157224 */ /* 0x180fe400078e0205 */
[----:B------:R-:W-:-:S02]  /*0500*/  IMAD R31, R31, R0, R5 ;  /* 0x000000001f1f7224 */ /* 0x000fc400078e0205 */
[-CC-:B------:R-:W-:Y:S02]  /*0510*/  IMAD R33, R33, R0.reuse, R5.reuse ;  /* 0x0000000021217224 */ /* 0x180fe400078e0205 */
[-CC-:B------:R-:W-:Y:S02]  /*0520*/  IMAD R35, R35, R0.reuse, R5.reuse ;  /* 0x0000000023237224 */ /* 0x180fe400078e0205 */
[-CC-:B------:R-:W-:Y:S02]  /*0530*/  IMAD R19, R19, R0.reuse, R5.reuse ;  /* 0x0000000013137224 */ /* 0x180fe400078e0205 */
[----:B------:R-:W-:-:S07]  /*0540*/  IMAD R12, R12, R0, R5 ;  /* 0x000000000c0c7224 */ /* 0x000fce00078e0205 */
.L_x_28:
[----:B------:R-:W-:Y:S02]  /*0550*/  USHF.R.S32.HI UR6, URZ, 0x1f, UR8 ;  /* 0x0000001fff067899 */ /* 0x000fe40008011408 */
[C---:B------:R-:W-:Y:S01]  /*0560*/  IADD3 R18, P0, PT, R37.reuse, UR8, RZ ;  /* 0x0000000825127c10 */ /* 0x040fe2000ff1e0ff */
[----:B------:R-:W-:Y:S02]  /*0570*/  VIADD R22, R10, 0x2 ;  /* 0x000000020a167836 */ /* 0x000fe40000000000 */
[----:B------:R-:W-:Y:S01]  /*0580*/  IMAD.MOV.U32 R23, RZ, RZ, 0x4 ;  /* 0x00000004ff177424 */ /* 0x000fe200078e00ff */
[----:B------:R-:W-:Y:S02]  /*0590*/  LEA.HI.X.SX32 R25, R37, UR6, 0x1, P0 ;  /* 0x0000000625197c11 */ /* 0x000fe400080f0eff */
[----:B-1----:R-:W-:Y:S01]  /*05a0*/  LEA R24, P0, R18, UR14, 0x2 ;  /* 0x0000000e12187c11 */ /* 0x002fe2000f8010ff */
[----:B------:R-:W-:-:S03]  /*05b0*/  IMAD.WIDE R22, R22, R23, UR4 ;  /* 0x0000000416167e25 */ /* 0x000fc6000f8e0217 */
[----:B------:R-:W-:Y:S02]  /*05c0*/  LEA.HI.X R25, R18, UR15, R25, 0x2, P0 ;  /* 0x0000000f12197c11 */ /* 0x000fe400080f1419 */
[----:B------:R-:W2:Y:S04]  /*05d0*/  LDG.E R18, desc[UR12][R22.64] ;  /* 0x0000000c16127981 */ /* 0x000ea8000c1e1900 */
[----:B------:R-:W2:Y:S01]  /*05e0*/  LDG.E.CONSTANT R25, desc[UR12][R24.64] ;  /* 0x0000000c18197981 */ /* 0x000ea2000c1e9900 */
[----:B------:R-:W-:-:S03]  /*05f0*/  IADD3 R27, P0, PT, R17, UR8, RZ ;  /* 0x00000008111b7c10 */ /* 0x000fc6000ff1e0ff */
[----:B------:R-:W3:Y:S01]  /*0600*/  LDG.E R32, desc[UR12][R22.64+0x4] ;  /* 0x0000040c16207981 */ /* 0x000ee2000c1e1900 */
[----:B------:R-:W-:Y:S02]  /*0610*/  LEA.HI.X.SX32 R28, R17, UR6, 0x1, P0 ;  /* 0x00000006111c7c11 */ /* 0x000fe400080f0eff */
[----:B------:R-:W-:-:S04]  /*0620*/  LEA R26, P0, R27, UR14, 0x2 ;  /* 0x0000000e1b1a7c11 */ /* 0x000fc8000f8010ff */
[----:B------:R-:W-:Y:S02]  /*0630*/  LEA.HI.X R27, R27, UR15, R28, 0x2, P0 ;  /* 0x0000000f1b1b7c11 */ /* 0x000fe400080f141c */
[----:B------:R-:W-:-:S03]  /*0640*/  IADD3 R29, P0, PT, R21, UR8, RZ ;  /* 0x00000008151d7c10 */ /* 0x000fc6000ff1e0ff */
[----:B------:R0:W3:Y:S01]  /*0650*/  LDG.E.CONSTANT R26, desc[UR12][R26.64] ;  /* 0x0000000c1a1a7981 */ /* 0x0000e2000c1e9900 */
[----:B------:R-:W-:Y:S02]  /*0660*/  LEA.HI.X.SX32 R30, R21, UR6, 0x1, P0 ;  /* 0x00000006151e7c11 */ /* 0x000fe400080f0eff */
[----:B------:R-:W-:-:S04]  /*0670*/  LEA R28, P0, R29, UR14, 0x2 ;  /* 0x0000000e1d1c7c11 */ /* 0x000fc8000f8010ff */
[----:B------:R-:W-:Y:S02]  /*0680*/  LEA.HI.X R29, R29, UR15, R30, 0x2, P0 ;  /* 0x0000000f1d1d7c11 */ /* 0x000fe400080f141e */
[----:B------:R-:W-:Y:S01]  /*0690*/  IADD3 R36, P0, PT, R31, UR8, RZ ;  /* 0x000000081f247c10 */ /* 0x000fe2000ff1e0ff */
[----:B------:R-:W4:Y:S04]  /*06a0*/  LDG.E R30, desc[UR12][R22.64+0x8] ;  /* 0x0000080c161e7981 */ /* 0x000f28000c1e1900 */
[----:B------:R1:W4:Y:S01]  /*06b0*/  LDG.E.CONSTANT R29, desc[UR12][R28.64] ;  /* 0x0000000c1c1d7981 */ /* 0x000322000c1e9900 */
[----:B--2---:R-:W-:Y:S01]  /*06c0*/  FADD R34, R25, R18 ;  /* 0x0000001219227221 */ /* 0x004fe20000000000 */
[----:B------:R-:W-:Y:S02]  /*06d0*/  LEA.HI.X.SX32 R25, R31, UR6, 0x1, P0 ;  /* 0x000000061f197c11 */ /* 0x000fe400080f0eff */
[----:B------:R-:W-:-:S02]  /*06e0*/  LEA R24, P0, R36, UR14, 0x2 ;  /* 0x0000000e24187c11 */ /* 0x000fc4000f8010ff */
[-C--:B------:R-:W-:Y:S02]  /*06f0*/  FSETP.GT.AND P4, PT, R34, R20.reuse, PT ;  /* 0x000000142200720b */ /* 0x080fe40003f84000 */
[----:B------:R-:W-:Y:S02]  /*0700*/  LEA.HI.X R25, R36, UR15, R25, 0x2, P0 ;  /* 0x0000000f24197c11 */ /* 0x000fe400080f1419 */
[----:B------:R-:W-:Y:S02]  /*0710*/  FSEL R34, R34, R20, P4 ;  /* 0x0000001422227208 */ /* 0x000fe40002000000 */
[----:B------:R-:W2:Y:S04]  /*0720*/  LDG.E R20, desc[UR12][R22.64+0xc] ;  /* 0x00000c0c16147981 */ /* 0x000ea8000c1e1900 */
[----:B------:R5:W2:Y:S01]  /*0730*/  LDG.E.CONSTANT R18, desc[UR12][R24.64] ;  /* 0x0000000c18127981 */ /* 0x000aa2000c1e9900 */
[----:B0-----:R-:W-:Y:S01]  /*0740*/  IADD3 R27, P0, PT, R33, UR8, RZ ;  /* 0x00000008211b7c10 */ /* 0x001fe2000ff1e0ff */
[----:B---3--:R-:W-:-:S03]  /*0750*/  FADD R36, R26, R32 ;  /* 0x000000201a247221 */ /* 0x008fc60000000000 */
[----:B-1----:R-:W-:Y:S02]  /*0760*/  LEA.HI.X.SX32 R28, R33, UR6, 0x1, P0 ;  /* 0x00000006211c7c11 */ /* 0x002fe400080f0eff */
[----:B------:R-:W-:-:S04]  /*0770*/  LEA R26, P0, R27, UR14, 0x2 ;  /* 0x0000000e1b1a7c11 */ /* 0x000fc8000f8010ff */
[----:B------:R-:W-:Y:S02]  /*0780*/  LEA.HI.X R27, R27, UR15, R28, 0x2, P0 ;  /* 0x0000000f1b1b7c11 */ /* 0x000fe400080f141c */
[----:B-----5:R-:W-:Y:S01]  /*0790*/  IADD3 R25, P1, PT, R35, UR8, RZ ;  /* 0x0000000823197c10 */ /* 0x020fe2000ff3e0ff */
[----:B------:R-:W3:Y:S01]  /*07a0*/  LDG.E R28, desc[UR12][R22.64+0x10] ;  /* 0x0000100c161c7981 */ /* 0x000ee2000c1e1900 */
[----:B------:R-:W-:-:S03]  /*07b0*/  FSETP.GT.AND P0, PT, R36, R34, PT ;  /* 0x000000222400720b */ /* 0x000fc60003f04000 */
[----:B------:R4:W3:Y:S01]  /*07c0*/  LDG.E.CONSTANT R32, desc[UR12][R26.64] ;  /* 0x0000000c1a207981 */ /* 0x0008e2000c1e9900 */
[----:B------:R-:W-:-:S03]  /*07d0*/  FSEL R34, R36, R34, P0 ;  /* 0x0000002224227208 */ /* 0x000fc60000000000 */
[----:B------:R-:W5:Y:S01]  /*07e0*/  LDG.E R36, desc[UR12][R22.64+0x1c] ;  /* 0x00001c0c16247981 */ /* 0x000f62000c1e1900 */
[----:B----4-:R-:W-:Y:S01]  /*07f0*/  FADD R27, R29, R30 ;  /* 0x0000001e1d1b7221 */ /* 0x010fe20000000000 */
[----:B------:R-:W-:Y:S02]  /*0800*/  LEA.HI.X.SX32 R30, R35, UR6, 0x1, P1 ;  /* 0x00000006231e7c11 */ /* 0x000fe400088f0eff */
[----:B------:R-:W4:Y:S01]  /*0810*/  LDG.E R29, desc[UR12][R22.64+0x14] ;  /* 0x0000140c161d7981 */ /* 0x000f22000c1e1900 */
[----:B------:R-:W-:-:S04]  /*0820*/  LEA R24, P1, R25, UR14, 0x2 ;  /* 0x0000000e19187c11 */ /* 0x000fc8000f8210ff */
[----:B------:R-:W-:Y:S02]  /*0830*/  LEA.HI.X R25, R25, UR15, R30, 0x2, P1 ;  /* 0x0000000f19197c11 */ /* 0x000fe400088f141e */
[CC--:B------:R-:W-:Y:S01]  /*0840*/  FSETP.GT.AND P1, PT, R27.reuse, R34.reuse, PT ;  /* 0x000000221b00720b */ /* 0x0c0fe20003f24000 */
[----:B------:R-:W5:Y:S03]  /*0850*/  LDG.E R30, desc[UR12][R22.64+0x18] ;  /* 0x0000180c161e7981 */ /* 0x000f66000c1e1900 */
[----:B------:R-:W-:Y:S01]  /*0860*/  FSEL R34, R27, R34, P1 ;  /* 0x000000221b227208 */ /* 0x000fe20000800000 */
[----:B------:R0:W4:Y:S01]  /*0870*/  LDG.E.CONSTANT R24, desc[UR12][R24.64] ;  /* 0x0000000c18187981 */ /* 0x000122000c1e9900 */
[----:B--2---:R-:W-:Y:S01]  /*0880*/  FADD R18, R18, R20 ;  /* 0x0000001412127221 */ /* 0x004fe20000000000 */
[----:B------:R-:W-:-:S04]  /*0890*/  IADD3 R20, P2, PT, R19, UR8, RZ ;  /* 0x0000000813147c10 */ /* 0x000fc8000ff5e0ff */
[----:B------:R-:W-:Y:S02]  /*08a0*/  LEA.HI.X.SX32 R27, R19, UR6, 0x1, P2 ;  /* 0x00000006131b7c11 */ /* 0x000fe400090f0eff */
[----:B------:R-:W-:-:S04]  /*08b0*/  LEA R26, P2, R20, UR14, 0x2 ;  /* 0x0000000e141a7c11 */ /* 0x000fc8000f8410ff */
[----:B------:R-:W-:Y:S02]  /*08c0*/  LEA.HI.X R27, R20, UR15, R27, 0x2, P2 ;  /* 0x0000000f141b7c11 */ /* 0x000fe400090f141b */
[----:B------:R-:W-:-:S04]  /*08d0*/  IADD3 R20, P2, PT, R12, UR8, RZ ;  /* 0x000000080c147c10 */ /* 0x000fc8000ff5e0ff */
[----:B------:R-:W5:Y:S01]  /*08e0*/  LDG.E.CONSTANT R27, desc[UR12][R26.64] ;  /* 0x0000000c1a1b7981 */ /* 0x000f62000c1e9900 */
[----:B0-----:R-:W-:Y:S02]  /*08f0*/  LEA.HI.X.SX32 R25, R12, UR6, 0x1, P2 ;  /* 0x000000060c197c11 */ /* 0x001fe400090f0eff */
[----:B------:R-:W-:-:S04]  /*0900*/  LEA R22, P2, R20, UR14, 0x2 ;  /* 0x0000000e14167c11 */ /* 0x000fc8000f8410ff */
[----:B------:R-:W-:-:S06]  /*0910*/  LEA.HI.X R23, R20, UR15, R25, 0x2, P2 ;  /* 0x0000000f14177c11 */ /* 0x000fcc00090f1419 */
[----:B------:R0:W2:Y:S01]  /*0920*/  LDG.E.CONSTANT R23, desc[UR12][R22.64] ;  /* 0x0000000c16177981 */ /* 0x0000a2000c1e9900 */
[----:B------:R-:W-:Y:S01]  /*0930*/  FSETP.GT.AND P2, PT, R18, R34, PT ;  /* 0x000000221200720b */ /* 0x000fe20003f44000 */
[----:B---3--:R-:W-:-:S03]  /*0940*/  FADD R28, R32, R28 ;  /* 0x0000001c201c7221 */ /* 0x008fc60000000000 */
[----:B------:R-:W-:Y:S01]  /*0950*/  FSEL R25, R18, R34, P2 ;  /* 0x0000002212197208 */ /* 0x000fe20001000000 */
[----:B------:R-:W-:-:S03]  /*0960*/  VIADD R18, R2, 0x2 ;  /* 0x0000000202127836 */ /* 0x000fc60000000000 */
[----:B------:R-:W-:Y:S01]  /*0970*/  FSETP.GT.AND P3, PT, R28, R25, PT ;  /* 0x000000191c00720b */ /* 0x000fe20003f64000 */
[----:B----4-:R-:W-:-:S03]  /*0980*/  FADD R24, R24, R29 ;  /* 0x0000001d18187221 */ /* 0x010fc60000000000 */
[----:B------:R-:W-:Y:S02]  /*0990*/  FSEL R25, R28, R25, P3 ;  /* 0x000000191c197208 */ /* 0x000fe40001800000 */
[----:B------:R-:W-:Y:S01]  /*09a0*/  @P4 I2FP.F32.S32 R16, R18 ;  /* 0x0000001200104245 */ /* 0x000fe20000201400 */
[----:B------:R-:W-:Y:S01]  /*09b0*/  VIADD R18, R2, 0x1 ;  /* 0x0000000102127836 */ /* 0x000fe20000000000 */
[----:B------:R-:W-:-:S04]  /*09c0*/  FSETP.GT.AND P4, PT, R24, R25, PT ;  /* 0x000000191800720b */ /* 0x000fc80003f84000 */
[----:B------:R-:W-:Y:S01]  /*09d0*/  @P0 I2FP.F32.S32 R16, R18 ;  /* 0x0000001200100245 */ /* 0x000fe20000201400 */
[----:B------:R-:W-:Y:S01]  /*09e0*/  VIADD R18, R2, 0xffffffff ;  /* 0xffffffff02127836 */ /* 0x000fe20000000000 */
[----:B------:R-:W-:Y:S02]  /*09f0*/  FSEL R24, R24, R25, P4 ;  /* 0x0000001918187208 */ /* 0x000fe40002000000 */
[----:B------:R-:W-:Y:S02]  /*0a00*/  @P1 I2FP.F32.S32 R16, R2 ;  /* 0x0000000200101245 */ /* 0x000fe40000201400 */
[----:B------:R-:W-:Y:S01]  /*0a10*/  @P2 I2FP.F32.S32 R16, R18 ;  /* 0x0000001200102245 */ /* 0x000fe20000201400 */
[C---:B------:R-:W-:Y:S02]  /*0a20*/  VIADD R18, R2.reuse, 0xfffffffe ;  /* 0xfffffffe02127836 */ /* 0x040fe40000000000 */
[----:B0-----:R-:W-:-:S03]  /*0a30*/  VIADD R22, R2, 0xfffffffd ;  /* 0xfffffffd02167836 */ /* 0x001fc60000000000 */
[----:B------:R-:W-:Y:S01]  /*0a40*/  @P3 I2FP.F32.S32 R16, R18 ;  /* 0x0000001200103245 */ /* 0x000fe20000201400 */
[C---:B------:R-:W-:Y:S02]  /*0a50*/  VIADD R18, R2.reuse, 0xfffffffc ;  /* 0xfffffffc02127836 */ /* 0x040fe40000000000 */
[----:B------:R-:W-:Y:S01]  /*0a60*/  VIADD R3, R3, 0x8 ;  /* 0x0000000803037836 */ /* 0x000fe20000000000 */
[----:B------:R-:W-:Y:S01]  /*0a70*/  @P4 I2FP.F32.S32 R16, R22 ;  /* 0x0000001600104245 */ /* 0x000fe20000201400 */
[----:B------:R-:W-:Y:S02]  /*0a80*/  VIADD R22, R2, 0xfffffffb ;  /* 0xfffffffb02167836 */ /* 0x000fe40000000000 */
[----:B------:R-:W-:Y:S02]  /*0a90*/  VIADD R14, R14, 0x8 ;  /* 0x000000080e0e7836 */ /* 0x000fe40000000000 */
[----:B------:R-:W-:Y:S02]  /*0aa0*/  VIADD R10, R10, 0x8 ;  /* 0x000000080a0a7836 */ /* 0x000fe40000000000 */
[----:B------:R-:W-:-:S02]  /*0ab0*/  IMAD R17, R0, 0x8, R17 ;  /* 0x0000000800117824 */ /* 0x000fc400078e0211 */
[C---:B------:R-:W-:Y:S02]  /*0ac0*/  IMAD R21, R0.reuse, 0x8, R21 ;  /* 0x0000000800157824 */ /* 0x040fe400078e0215 */
[C---:B------:R-:W-:Y:S02]  /*0ad0*/  IMAD R31, R0.reuse, 0x8, R31 ;  /* 0x00000008001f7824 */ /* 0x040fe400078e021f */
[C---:B------:R-:W-:Y:S02]  /*0ae0*/  IMAD R33, R0.reuse, 0x8, R33 ;  /* 0x0000000800217824 */ /* 0x040fe400078e0221 */
[C---:B------:R-:W-:Y:S02]  /*0af0*/  IMAD R35, R0.reuse, 0x8, R35 ;  /* 0x0000000800237824 */ /* 0x040fe400078e0223 */
[C---:B------:R-:W-:Y:S02]  /*0b00*/  IMAD R37, R0.reuse, 0x8, R37 ;  /* 0x0000000800257824 */ /* 0x040fe400078e0225 */
[----:B------:R-:W-:-:S02]  /*0b10*/  IMAD R19, R0, 0x8, R19 ;  /* 0x0000000800137824 */ /* 0x000fc400078e0213 */
[----:B------:R-:W-:Y:S02]  /*0b20*/  IMAD R12, R0, 0x8, R12 ;  /* 0x00000008000c7824 */ /* 0x000fe400078e020c */
[----:B------:R-:W-:Y:S02]  /*0b30*/  VIADD R2, R2, 0xfffffff8 ;  /* 0xfffffff802027836 */ /* 0x000fe40000000000 */
[----:B-----5:R-:W-:-:S05]  /*0b40*/  FADD R27, R27, R30 ;  /* 0x0000001e1b1b7221 */ /* 0x020fca0000000000 */
[----:B------:R-:W-:-:S04]  /*0b50*/  FSETP.GT.AND P0, PT, R27, R24, PT ;  /* 0x000000181b00720b */ /* 0x000fc80003f04000 */
[----:B------:R-:W-:Y:S01]  /*0b60*/  FSEL R20, R27, R24, P0 ;  /* 0x000000181b147208 */ /* 0x000fe20000000000 */
[----:B--2---:R-:W-:-:S08]  /*0b70*/  FADD R23, R23, R36 ;  /* 0x0000002417177221 */ /* 0x004fd00000000000 */
[----:B------:R-:W-:Y:S02]  /*0b80*/  @P0 I2FP.F32.S32 R16, R18 ;  /* 0x0000001200100245 */ /* 0x000fe40000201400 */
[----:B------:R-:W-:Y:S02]  /*0b90*/  ISETP.NE.AND P0, PT, R3, RZ, PT ;  /* 0x000000ff0300720c */ /* 0x000fe40003f05270 */
[----:B------:R-:W-:-:S04]  /*0ba0*/  FSETP.GT.AND P1, PT, R23, R20, PT ;  /* 0x000000141700720b */ /* 0x000fc80003f24000 */
[----:B------:R-:W-:-:S09]  /*0bb0*/  FSEL R20, R23, R20, P1 ;  /* 0x0000001417147208 */ /* 0x000fd20000800000 */
[----:B------:R-:W-:Y:S01]  /*0bc0*/  @P1 I2FP.F32.S32 R16, R22 ;  /* 0x0000001600101245 */ /* 0x000fe20000201400 */
[----:B------:R-:W-:Y:S06]  /*0bd0*/  @P0 BRA `(.L_x_28) ;  /* 0xfffffff8005c0947 */ /* 0x000fec000383ffff */
[----:B------:R-:W-:Y:S05]  /*0be0*/  BSYNC.RECONVERGENT B3 ;  /* 0x0000000000037941 */ /* 0x000fea0003800200 */
.L_x_27:
[----:B------:R-:W-:-:S07]  /*0bf0*/  VIADD R17, R14, 0x2 ;  /* 0x000000020e117836 */ /* 0x000fce0000000000 */
.L_x_26:
[----:B-1----:R-:W-:Y:S05]  /*0c00*/  BSYNC.RECONVERGENT B2 ;  /* 0x0000000000027941 */ /* 0x002fea0003800200 */
.L_x_25:
[----:B------:R-:W0:Y:S02]  /*0c10*/  LDC R3, c[0x0][0x3a0] ;  /* 0x0000e800ff037b82 */ /* 0x000e240000000800 */
[----:B0-----:R-:W-:-:S04]  /*0c20*/  IADD3 R2, PT, PT, -R6, -0x2, R3 ;  /* 0xfffffffe06027810 */ /* 0x001fc80007ffe103 */
[----:B------:R-:W-:-:S13]  /*0c30*/  LOP3.LUT P0, RZ, R2, 0x7, RZ, 0xc0, !PT ;  /* 0x0000000702ff7812 */ /* 0x000fda000780c0ff */
[----:B------:R-:W-:Y:S05]  /*0c40*/  @!P0 BRA `(.L_x_24) ;  /* 0x0000000400fc8947 */ /* 0x000fea0003800000 */
[----:B------:R-:W0:Y:S01]  /*0c50*/  LDC.U16 R12, c[0x0][0x3a0] ;  /* 0x0000e800ff0c7b82 */ /* 0x000e220000000400 */
[----:B------:R-:W-:Y:S01]  /*0c60*/  IMAD.MOV R2, RZ, RZ, -R9 ;  /* 0x000000ffff027224 */ /* 0x000fe200078e0a09 */
[----:B------:R-:W-:Y:S01]  /*0c70*/  BSSY.RECONVERGENT B2, `(.L_x_29) ;  /* 0x0000041000027945 */ /* 0x000fe20003800200 */
[----:B------:R-:W-:-:S03]  /*0c80*/  IMAD.U32 R10, RZ, RZ, UR8 ;  /* 0x00000008ff0a7e24 */ /* 0x000fc6000f8e00ff */
[----:B------:R-:W-:Y:S02]  /*0c90*/  PRMT R2, R2, 0x7710, RZ ;  /* 0x0000771002027816 */ /* 0x000fe400000000ff */
[----:B------:R-:W-:Y:S01]  /*0ca0*/  SHF.R.S32.HI R10, RZ, 0x1f, R10 ;  /* 0x0000001fff0a7819 */ /* 0x000fe2000001140a */
[----:B0-----:R-:W-:-:S04]  /*0cb0*/  VIADD R3, R12, 0x6 ;  /* 0x000000060c037836 */ /* 0x001fc80000000000 */
[----:B------:R-:W-:-:S05]  /*0cc0*/  IMAD.IADD R2, R3, 0x1, R2 ;  /* 0x0000000103027824 */ /* 0x000fca00078e0202 */
[----:B------:R-:W-:-:S04]  /*0cd0*/  LOP3.LUT R2, R2, 0x7, RZ, 0xc0, !PT ;  /* 0x0000000702027812 */ /* 0x000fc800078ec0ff */
[C---:B------:R-:W-:Y:S01]  /*0ce0*/  LOP3.LUT P0, RZ, R2.reuse, 0x3, RZ, 0xc0, !PT ;  /* 0x0000000302ff7812 */ /* 0x040fe2000780c0ff */
[----:B------:R-:W-:-:S05]  /*0cf0*/  VIADD R3, R2, 0xffffffff ;  /* 0xffffffff02037836 */ /* 0x000fca0000000000 */
[----:B------:R-:W-:-:S13]  /*0d00*/  ISETP.GE.U32.AND P1, PT, R3, 0x3, PT ;  /* 0x000000030300780c */ /* 0x000fda0003f26070 */
[----:B------:R-:W-:Y:S05]  /*0d10*/  @!P1 BRA `(.L_x_30) ;  /* 0x0000000000d89947 */ /* 0x000fea0003800000 */
[----:B------:R-:W0:Y:S01]  /*0d20*/  LDCU.64 UR16, c[0x0][0x390] ;  /* 0x00007200ff1077ac */ /* 0x000e220008000a00 */
[----:B------:R-:W-:Y:S02]  /*0d30*/  IMAD R3, R17, R0, R13 ;  /* 0x0000000011037224 */ /* 0x000fe400078e020d */
[----:B------:R-:W-:Y:S02]  /*0d40*/  IMAD.MOV.U32 R23, RZ, RZ, 0x4 ;  /* 0x00000004ff177424 */ /* 0x000fe400078e00ff */
[C---:B------:R-:W-:Y:S01]  /*0d50*/  IMAD.IADD R19, R3.reuse, 0x1, R0 ;  /* 0x0000000103137824 */ /* 0x040fe200078e0200 */
[----:B------:R-:W-:-:S04]  /*0d60*/  IADD3 R2, P1, PT, R3, UR8, RZ ;  /* 0x0000000803027c10 */ /* 0x000fc8000ff3e0ff */
[----:B------:R-:W-:Y:S02]  /*0d70*/  LEA.HI.X.SX32 R3, R3, R10, 0x1, P1 ;  /* 0x0000000a03037211 */ /* 0x000fe400008f0eff */
[----:B------:R-:W-:-:S04]  /*0d80*/  IADD3 R14, P2, PT, R19, UR8, RZ ;  /* 0x00000008130e7c10 */ /* 0x000fc8000ff5e0ff */
[----:B------:R-:W-:Y:S02]  /*0d90*/  LEA.HI.X.SX32 R21, R19, R10, 0x1, P2 ;  /* 0x0000000a13157211 */ /* 0x000fe400010f0eff */
[----:B0-----:R-:W-:-:S04]  /*0da0*/  LEA R24, P1, R2, UR16, 0x2 ;  /* 0x0000001002187c11 */ /* 0x001fc8000f8210ff */
[----:B------:R-:W-:Y:S01]  /*0db0*/  LEA.HI.X R25, R2, UR17, R3, 0x2, P1 ;  /* 0x0000001102197c11 */ /* 0x000fe200088f1403 */
[----:B------:R-:W-:Y:S01]  /*0dc0*/  IMAD R2, R7, R0, R17 ;  /* 0x0000000007027224 */ /* 0x000fe200078e0211 */
[----:B------:R-:W-:-:S03]  /*0dd0*/  LEA R18, P1, R14, UR16, 0x2 ;  /* 0x000000100e127c11 */ /* 0x000fc6000f8210ff */
[----:B------:R-:W-:-:S04]  /*0de0*/  IMAD.WIDE R2, R2, R23, UR4 ;  /* 0x0000000402027e25 */ /* 0x000fc8000f8e0217 */
[----:B------:R-:W-:Y:S01]  /*0df0*/  IMAD.IADD R23, R19, 0x1, R0 ;  /* 0x0000000113177824 */ /* 0x000fe200078e0200 */
[----:B------:R-:W-:Y:S01]  /*0e00*/  LEA.HI.X R19, R14, UR17, R21, 0x2, P1 ;  /* 0x000000110e137c11 */ /* 0x000fe200088f1415 */
[----:B------:R-:W2:Y:S04]  /*0e10*/  LDG.E R27, desc[UR12][R2.64+0x4] ;  /* 0x0000040c021b7981 */ /* 0x000ea8000c1e1900 */
[----:B------:R0:W3:Y:S01]  /*0e20*/  LDG.E.CONSTANT R14, desc[UR12][R24.64] ;  /* 0x0000000c180e7981 */ /* 0x0000e2000c1e9900 */
[----:B------:R-:W-:-:S03]  /*0e30*/  IADD3 R28, P1, PT, R23, UR8, RZ ;  /* 0x00000008171c7c10 */ /* 0x000fc6000ff3e0ff */
[----:B------:R-:W3:Y:S01]  /*0e40*/  LDG.E R21, desc[UR12][R2.64] ;  /* 0x0000000c02157981 */ /* 0x000ee2000c1e1900 */
[C---:B------:R-:W-:Y:S01]  /*0e50*/  IMAD.IADD R29, R23.reuse, 0x1, R0 ;  /* 0x00000001171d7824 */ /* 0x040fe200078e0200 */
[-C--:B------:R-:W-:Y:S02]  /*0e60*/  LEA.HI.X.SX32 R23, R23, R10.reuse, 0x1, P1 ;  /* 0x0000000a17177211 */ /* 0x080fe400008f0eff */
[C---:B------:R-:W-:Y:S01]  /*0e70*/  LEA R22, P1, R28.reuse, UR16, 0x2 ;  /* 0x000000101c167c11 */ /* 0x040fe2000f8210ff */
[----:B------:R-:W2:Y:S01]  /*0e80*/  LDG.E.CONSTANT R18, desc[UR12][R18.64] ;  /* 0x0000000c12127981 */ /* 0x000ea2000c1e9900 */
[C---:B------:R-:W-:Y:S02]  /*0e90*/  IADD3 R26, P2, PT, R29.reuse, UR8, RZ ;  /* 0x000000081d1a7c10 */ /* 0x040fe4000ff5e0ff */
[----:B------:R-:W-:Y:S02]  /*0ea0*/  LEA.HI.X R23, R28, UR17, R23, 0x2, P1 ;  /* 0x000000111c177c11 */ /* 0x000fe400088f1417 */
[----:B------:R-:W-:-:S02]  /*0eb0*/  LEA.HI.X.SX32 R31, R29, R10, 0x1, P2 ;  /* 0x0000000a1d1f7211 */ /* 0x000fc400010f0eff */
[C---:B0-----:R-:W-:Y:S01]  /*0ec0*/  LEA R24, P1, R26.reuse, UR16, 0x2 ;  /* 0x000000101a187c11 */ /* 0x041fe2000f8210ff */
[----:B------:R-:W4:Y:S04]  /*0ed0*/  LDG.E.CONSTANT R22, desc[UR12][R22.64] ;  /* 0x0000000c16167981 */ /* 0x000f28000c1e9900 */
[----:B------:R-:W4:Y:S01]  /*0ee0*/  LDG.E R29, desc[UR12][R2.64+0x8] ;  /* 0x0000080c021d7981 */ /* 0x000f22000c1e1900 */
[----:B------:R-:W-:-:S03]  /*0ef0*/  LEA.HI.X R25, R26, UR17, R31, 0x2, P1 ;  /* 0x000000111a197c11 */ /* 0x000fc600088f141f */
[----:B------:R0:W5:Y:S04]  /*0f00*/  LDG.E R31, desc[UR12][R2.64+0xc] ;  /* 0x00000c0c021f7981 */ /* 0x000168000c1e1900 */
[----:B------:R-:W5:Y:S01]  /*0f10*/  LDG.E.CONSTANT R24, desc[UR12][R24.64] ;  /* 0x0000000c18187981 */ /* 0x000f62000c1e9900 */
[----:B0-----:R-:W-:-:S04]  /*0f20*/  IMAD R2, R15, R0, -R17 ;  /* 0x000000000f027224 */ /* 0x001fc800078e0a11 */
[----:B------:R-:W-:Y:S02]  /*0f30*/  VIADD R3, R2, 0xfffffffe ;  /* 0xfffffffe02037836 */ /* 0x000fe40000000000 */
[----:B---3--:R-:W-:-:S05]  /*0f40*/  FADD R21, R14, R21 ;  /* 0x000000150e157221 */ /* 0x008fca0000000000 */
[----:B------:R-:W-:Y:S01]  /*0f50*/  FSETP.GT.AND P1, PT, R21, R20, PT ;  /* 0x000000141500720b */ /* 0x000fe20003f24000 */
[----:B--2---:R-:W-:-:S03]  /*0f60*/  FADD R27, R18, R27 ;  /* 0x0000001b121b7221 */ /* 0x004fc60000000000 */
[----:B------:R-:W-:-:S04]  /*0f70*/  FSEL R20, R21, R20, P1 ;  /* 0x0000001415147208 */ /* 0x000fc80000800000 */
[----:B------:R-:W-:Y:S01]  /*0f80*/  FSETP.GT.AND P2, PT, R27, R20, PT ;  /* 0x000000141b00720b */ /* 0x000fe20003f44000 */
[----:B----4-:R-:W-:-:S03]  /*0f90*/  FADD R29, R22, R29 ;  /* 0x0000001d161d7221 */ /* 0x010fc60000000000 */
[----:B------:R-:W-:-:S04]  /*0fa0*/  FSEL R20, R27, R20, P2 ;  /* 0x000000141b147208 */ /* 0x000fc80001000000 */
[----:B------:R-:W-:Y:S01]  /*0fb0*/  FSETP.GT.AND P3, PT, R29, R20, PT ;  /* 0x000000141d00720b */ /* 0x000fe20003f64000 */
[----:B-----5:R-:W-:-:S03]  /*0fc0*/  FADD R31, R24, R31 ;  /* 0x0000001f181f7221 */ /* 0x020fc60000000000 */
[----:B------:R-:W-:Y:S02]  /*0fd0*/  FSEL R20, R29, R20, P3 ;  /* 0x000000141d147208 */ /* 0x000fe40001800000 */
[----:B------:R-:W-:Y:S02]  /*0fe0*/  LOP3.LUT R14, RZ, R17, RZ, 0x33, !PT ;  /* 0x00000011ff0e7212 */ /* 0x000fe400078e33ff */
[----:B------:R-:W-:Y:S02]  /*0ff0*/  FSETP.GT.AND P4, PT, R31, R20, PT ;  /* 0x000000141f00720b */ /* 0x000fe40003f84000 */
[----:B------:R-:W-:Y:S01]  /*1000*/  @P1 I2FP.F32.S32 R16, R2 ;  /* 0x0000000200101245 */ /* 0x000fe20000201400 */
[----:B------:R-:W-:Y:S02]  /*1010*/  IMAD R14, R15, R0, R14 ;  /* 0x000000000f0e7224 */ /* 0x000fe400078e020e */
[----:B------:R-:W-:Y:S01]  /*1020*/  VIADD R2, R2, 0xfffffffd ;  /* 0xfffffffd02027836 */ /* 0x000fe20000000000 */
[----:B------:R-:W-:-:S02]  /*1030*/  FSEL R20, R31, R20, P4 ;  /* 0x000000141f147208 */ /* 0x000fc40002000000 */
[----:B------:R-:W-:Y:S01]  /*1040*/  @P2 I2FP.F32.S32 R16, R14 ;  /* 0x0000000e00102245 */ /* 0x000fe20000201400 */
[----:B------:R-:W-:Y:S01]  /*1050*/  VIADD R17, R17, 0x4 ;  /* 0x0000000411117836 */ /* 0x000fe20000000000 */
[----:B------:R-:W-:-:S03]  /*1060*/  @P3 I2FP.F32.S32 R16, R3 ;  /* 0x0000000300103245 */ /* 0x000fc60000201400 */
[----:B------:R-:W-:-:S07]  /*1070*/  @P4 I2FP.F32.S32 R16, R2 ;  /* 0x0000000200104245 */ /* 0x000fce0000201400 */
.L_x_30:
[----:B------:R-:W-:Y:S05]  /*1080*/  BSYNC.RECONVERGENT B2 ;  /* 0x0000000000027941 */ /* 0x000fea0003800200 */
.L_x_29:
[----:B------:R-:W-:Y:S05]  /*1090*/  @!P0 BRA `(.L_x_24) ;  /* 0x0000000000e88947 */ /* 0x000fea0003800000 */
[----:B------:R-:W-:Y:S01]  /*10a0*/  IMAD.MOV R2, RZ, RZ, -R8 ;  /* 0x000000ffff027224 */ /* 0x000fe200078e0a08 */
[----:B------:R-:W-:Y:S01]  /*10b0*/  LOP3.LUT R3, R12, 0x2, RZ, 0x3c, !PT ;  /* 0x000000020c037812 */ /* 0x000fe200078e3cff */
[----:B------:R-:W-:Y:S03]  /*10c0*/  BSSY.RECONVERGENT B2, `(.L_x_31) ;  /* 0x0000026000027945 */ /* 0x000fe60003800200 */
[----:B------:R-:W-:-:S05]  /*10d0*/  PRMT R2, R2, 0x7710, RZ ;  /* 0x0000771002027816 */ /* 0x000fca00000000ff */
[----:B------:R-:W-:-:S05]  /*10e0*/  IMAD.IADD R2, R3, 0x1, R2 ;  /* 0x0000000103027824 */ /* 0x000fca00078e0202 */
[C---:B------:R-:W-:Y:S02]  /*10f0*/  LOP3.LUT R3, R2.reuse, 0x3, RZ, 0xc0, !PT ;  /* 0x0000000302037812 */ /* 0x040fe400078ec0ff */
[----:B------:R-:W-:Y:S02]  /*1100*/  LOP3.LUT R2, R2, 0x1, RZ, 0xc0, !PT ;  /* 0x0000000102027812 */ /* 0x000fe400078ec0ff */
[----:B------:R-:W-:Y:S02]  /*1110*/  ISETP.NE.AND P1, PT, R3, 0x1, PT ;  /* 0x000000010300780c */ /* 0x000fe40003f25270 */
[----:B------:R-:W-:-:S11]  /*1120*/  ISETP.NE.U32.AND P0, PT, R2, 0x1, PT ;  /* 0x000000010200780c */ /* 0x000fd60003f05070 */
[----:B------:R-:W-:Y:S05]  /*1130*/  @!P1 BRA `(.L_x_32) ;  /* 0x0000000000789947 */ /* 0x000fea0003800000 */
[----:B------:R-:W0:Y:S01]  /*1140*/  LDCU.64 UR16, c[0x0][0x390] ;  /* 0x00007200ff1077ac */ /* 0x000e220008000a00 */
[-C--:B------:R-:W-:Y:S02]  /*1150*/  IMAD R3, R17, R0.reuse, R13 ;  /* 0x0000000011037224 */ /* 0x080fe400078e020d */
[----:B------:R-:W-:Y:S02]  /*1160*/  IMAD.MOV.U32 R23, RZ, RZ, 0x4 ;  /* 0x00000004ff177424 */ /* 0x000fe400078e00ff */
[C---:B------:R-:W-:Y:S01]  /*1170*/  IMAD.IADD R19, R3.reuse, 0x1, R0 ;  /* 0x0000000103137824 */ /* 0x040fe200078e0200 */
[----:B------:R-:W-:Y:S01]  /*1180*/  IADD3 R12, P1, PT, R3, UR8, RZ ;  /* 0x00000008030c7c10 */ /* 0x000fe2000ff3e0ff */
[----:B------:R-:W-:-:S03]  /*1190*/  IMAD R22, R7, R0, R17 ;  /* 0x0000000007167224 */ /* 0x000fc600078e0211 */
[----:B------:R-:W-:Y:S01]  /*11a0*/  LEA.HI.X.SX32 R3, R3, R10, 0x1, P1 ;  /* 0x0000000a03037211 */ /* 0x000fe200008f0eff */
[----:B------:R-:W-:Y:S01]  /*11b0*/  IMAD.WIDE R22, R22, R23, UR4 ;  /* 0x0000000416167e25 */ /* 0x000fe2000f8e0217 */
[----:B------:R-:W-:-:S04]  /*11c0*/  IADD3 R14, P2, PT, R19, UR8, RZ ;  /* 0x00000008130e7c10 */ /* 0x000fc8000ff5e0ff */
[----:B------:R-:W-:Y:S01]  /*11d0*/  LEA.HI.X.SX32 R19, R19, R10, 0x1, P2 ;  /* 0x0000000a13137211 */ /* 0x000fe200010f0eff */
[----:B------:R-:W2:Y:S01]  /*11e0*/  LDG.E R21, desc[UR12][R22.64] ;  /* 0x0000000c16157981 */ /* 0x000ea2000c1e1900 */
[----:B0-----:R-:W-:-:S03]  /*11f0*/  LEA R2, P1, R12, UR16, 0x2 ;  /* 0x000000100c027c11 */ /* 0x001fc6000f8210ff */
[----:B------:R-:W3:Y:S01]  /*1200*/  LDG.E R25, desc[UR12][R22.64+0x4] ;  /* 0x0000040c16197981 */ /* 0x000ee2000c1e1900 */
[----:B------:R-:W-:Y:S02]  /*1210*/  LEA.HI.X R3, R12, UR17, R3, 0x2, P1 ;  /* 0x000000110c037c11 */ /* 0x000fe400088f1403 */
[----:B------:R-:W-:-:S03]  /*1220*/  LEA R18, P1, R14, UR16, 0x2 ;  /* 0x000000100e127c11 */ /* 0x000fc6000f8210ff */
[----:B------:R-:W2:Y:S01]  /*1230*/  LDG.E.CONSTANT R2, desc[UR12][R2.64] ;  /* 0x0000000c02027981 */ /* 0x000ea2000c1e9900 */
[----:B------:R-:W-:-:S05]  /*1240*/  LEA.HI.X R19, R14, UR17, R19, 0x2, P1 ;  /* 0x000000110e137c11 */ /* 0x000fca00088f1413 */
[----:B------:R-:W3:Y:S01]  /*1250*/  LDG.E.CONSTANT R18, desc[UR12][R18.64] ;  /* 0x0000000c12127981 */ /* 0x000ee2000c1e9900 */
[----:B------:R-:W-:-:S05]  /*1260*/  LOP3.LUT R12, RZ, R17, RZ, 0x33, !PT ;  /* 0x00000011ff0c7212 */ /* 0x000fca00078e33ff */
[----:B------:R-:W-:Y:S02]  /*1270*/  IMAD R12, R15, R0, R12 ;  /* 0x000000000f0c7224 */ /* 0x000fe400078e020c */
[----:B--2---:R-:W-:-:S05]  /*1280*/  FADD R21, R2, R21 ;  /* 0x0000001502157221 */ /* 0x004fca0000000000 */
[----:B------:R-:W-:Y:S01]  /*1290*/  FSETP.GT.AND P1, PT, R21, R20, PT ;  /* 0x000000141500720b */ /* 0x000fe20003f24000 */
[----:B---3--:R-:W-:-:S03]  /*12a0*/  FADD R25, R18, R25 ;  /* 0x0000001912197221 */ /* 0x008fc60000000000 */
[----:B------:R-:W-:-:S04]  /*12b0*/  FSEL R20, R21, R20, P1 ;  /* 0x0000001415147208 */ /* 0x000fc80000800000 */
[----:B------:R-:W-:Y:S01]  /*12c0*/  FSETP.GT.AND P2, PT, R25, R20, PT ;  /* 0x000000141900720b */ /* 0x000fe20003f44000 */
[----:B------:R-:W-:Y:S02]  /*12d0*/  IMAD R2, R15, R0, -R17 ;  /* 0x000000000f027224 */ /* 0x000fe400078e0a11 */
[----:B------:R-:W-:Y:S01]  /*12e0*/  VIADD R17, R17, 0x2 ;  /* 0x0000000211117836 */ /* 0x000fe20000000000 */
[----:B------:R-:W-:Y:S02]  /*12f0*/  FSEL R20, R25, R20, P2 ;  /* 0x0000001419147208 */ /* 0x000fe40001000000 */
[----:B------:R-:W-:-:S07]  /*1300*/  @P1 I2FP.F32.S32 R16, R2 ;  /* 0x0000000200101245 */ /* 0x000fce0000201400 */
[----:B------:R-:W-:-:S07]  /*1310*/  @P2 I2FP.F32.S32 R16, R12 ;  /* 0x0000000c00102245 */ /* 0x000fce0000201400 */
.L_x_32:
[----:B------:R-:W-:Y:S05]  /*1320*/  BSYNC.RECONVERGENT B2 ;  /* 0x0000000000027941 */ /* 0x000fea0003800200 */
.L_x_31:
[----:B------:R-:W-:Y:S05]  /*1330*/  @P0 BRA `(.L_x_24) ;  /* 0x0000000000400947 */ /* 0x000fea0003800000 */
[----:B------:R-:W0:Y:S01]  /*1340*/  LDCU.64 UR16, c[0x0][0x390] ;  /* 0x00007200ff1077ac */ /* 0x000e220008000a00 */
[-C--:B------:R-:W-:Y:S02]  /*1350*/  IMAD R13, R17, R0.reuse, R13 ;  /* 0x00000000110d7224 */ /* 0x080fe400078e020d */
[----:B------:R-:W-:Y:S02]  /*1360*/  IMAD.MOV.U32 R3, RZ, RZ, 0x4 ;  /* 0x00000004ff037424 */ /* 0x000fe400078e00ff */
[----:B------:R-:W-:Y:S01]  /*1370*/  IMAD R2, R7, R0, R17 ;  /* 0x0000000007027224 */ /* 0x000fe200078e0211 */
[----:B------:R-:W-:-:S03]  /*1380*/  IADD3 R14, P0, PT, R13, UR8, RZ ;  /* 0x000000080d0e7c10 */ /* 0x000fc6000ff1e0ff */
[----:B------:R-:W-:Y:S01]  /*1390*/  IMAD.WIDE R2, R2, R3, UR4 ;  /* 0x0000000402027e25 */ /* 0x000fe2000f8e0203 */
[----:B------:R-:W-:-:S05]  /*13a0*/  LEA.HI.X.SX32 R13, R13, R10, 0x1, P0 ;  /* 0x0000000a0d0d7211 */ /* 0x000fca00000f0eff */
[----:B------:R-:W2:Y:S01]  /*13b0*/  LDG.E R3, desc[UR12][R2.64] ;  /* 0x0000000c02037981 */ /* 0x000ea2000c1e1900 */
[----:B0-----:R-:W-:-:S04]  /*13c0*/  LEA R12, P0, R14, UR16, 0x2 ;  /* 0x000000100e0c7c11 */ /* 0x001fc8000f8010ff */
[----:B------:R-:W-:-:S05]  /*13d0*/  LEA.HI.X R13, R14, UR17, R13, 0x2, P0 ;  /* 0x000000110e0d7c11 */ /* 0x000fca00080f140d */
[----:B------:R-:W2:Y:S01]  /*13e0*/  LDG.E.CONSTANT R12, desc[UR12][R12.64] ;  /* 0x0000000c0c0c7981 */ /* 0x000ea2000c1e9900 */
[----:B------:R-:W-:Y:S02]  /*13f0*/  IMAD R15, R15, R0, -R17 ;  /* 0x000000000f0f7224 */ /* 0x000fe400078e0a11 */
[----:B--2---:R-:W-:-:S05]  /*1400*/  FADD R7, R12, R3 ;  /* 0x000000030c077221 */ /* 0x004fca0000000000 */
[----:B------:R-:W-:-:S04]  /*1410*/  FSETP.GT.AND P0, PT, R7, R20, PT ;  /* 0x000000140700720b */ /* 0x000fc80003f04000 */
[----:B------:R-:W-:-:S09]  /*1420*/  FSEL R20, R7, R20, P0 ;  /* 0x0000001407147208 */ /* 0x000fd20000000000 */
[----:B------:R-:W-:-:S07]  /*1430*/  @P0 I2FP.F32.S32 R16, R15 ;  /* 0x0000000f00100245 */ /* 0x000fce0000201400 */
.L_x_24:
[----:B-1----:R-:W-:Y:S05]  /*1440*/  BSYNC.RECONVERGENT B0 ;  /* 0x0000000000007941 */ /* 0x002fea0003800200 */
.L_x_23:
[----:B------:R-:W-:Y:S02]  /*1450*/  VIADD R7, R4, 0x1 ;  /* 0x0000000104077836 */ /* 0x000fe40000000000 */
[----:B------:R-:W-:Y:S02]  /*1460*/  VIADD R9, R9, 0x1 ;  /* 0x0000000109097836 */ /* 0x000fe40000000000 */
[----:B------:R-:W-:Y:S01]  /*1470*/  VIADD R8, R8, 0x1 ;  /* 0x0000000108087836 */ /* 0x000fe20000000000 */
[----:B------:R-:W-:Y:S01]  /*1480*/  ISETP.GE.AND P0, PT, R7, R5, PT ;  /* 0x000000050700720c */ /* 0x000fe20003f06270 */
[----:B------:R-:W-:-:S12]  /*1490*/  VIADD R6, R6, 0x1 ;  /* 0x0000000106067836 */ /* 0x000fd80000000000 */
[----:B------:R-:W-:Y:S05]  /*14a0*/  @!P0 BRA `(.L_x_33) ;  /* 0xffffffec00548947 */ /* 0x000fea000383ffff */
[----:B------:R-:W-:Y:S05]  /*14b0*/  BSYNC.RECONVERGENT B1 ;  /* 0x0000000000017941 */ /* 0x000fea0003800200 */
.L_x_22:
[----:B------:R-:W0:Y:S01]  /*14c0*/  S2R R8, SR_TID.X ;  /* 0x0000000000087919 */ /* 0x000e220000002100 */
[----:B------:R-:W1:Y:S01]  /*14d0*/  LDC.64 R2, c[0x0][0x380] ;  /* 0x0000e000ff027b82 */ /* 0x000e620000000a00 */
[----:B------:R-:W-:-:S07]  /*14e0*/  IMAD R9, R0, UR7, RZ ;  /* 0x0000000700097c24 */ /* 0x000fce000f8e02ff */
[----:B------:R-:W2:Y:S01]  /*14f0*/  LDC.64 R6, c[0x0][0x388] ;  /* 0x0000e200ff067b82 */ /* 0x000ea20000000a00 */
[----:B0-----:R-:W-:-:S04]  /*1500*/  IMAD R4, R8, R0, R9 ;  /* 0x0000000008047224 */ /* 0x001fc800078e0209 */
[----:B------:R-:W-:-:S04]  /*1510*/  IMAD.IADD R11, R5, 0x1, R4 ;  /* 0x00000001050b7824 */ /* 0x000fc800078e0204 */
[----:B-1----:R-:W-:-:S06]  /*1520*/  IMAD.WIDE R2, R11, 0x4, R2 ;  /* 0x000000040b027825 */ /* 0x002fcc00078e0202 */
[----:B------:R-:W3:Y:S01]  /*1530*/  LDG.E.CONSTANT R3, desc[UR12][R2.64] ;  /* 0x0000000c02037981 */ /* 0x000ee2000c1e9900 */
[----:B------:R-:W-:-:S04]  /*1540*/  IMAD.IADD R9, R9, 0x1, R8 ;  /* 0x0000000109097824 */ /* 0x000fc800078e0208 */
[----:B------:R-:W-:Y:S02]  /*1550*/  IMAD R13, R5, R0, R9 ;  /* 0x00000000050d7224 */ /* 0x000fe400078e0209 */
[----:B--2---:R-:W-:-:S04]  /*1560*/  IMAD.WIDE R4, R11, 0x4, R6 ;  /* 0x000000040b047825 */ /* 0x004fc800078e0206 */
[----:B------:R-:W-:-:S04]  /*1570*/  IMAD.WIDE R6, R13, 0x4, R6 ;  /* 0x000000040d067825 */ /* 0x000fc800078e0206 */
[----:B---3--:R-:W-:-:S05]  /*1580*/  FADD R9, R3, R20 ;  /* 0x0000001403097221 */ /* 0x008fca0000000000 */
[----:B------:R-:W-:Y:S04]  /*1590*/  STG.E desc[UR12][R4.64], R9 ;  /* 0x0000000904007986 */ /* 0x000fe8000c10190c */
[----:B------:R-:W-:Y:S01]  /*15a0*/  STG.E desc[UR12][R6.64], R16 ;  /* 0x0000001006007986 */ /* 0x000fe2000c10190c */
[----:B------:R-:W-:Y:S05]  /*15b0*/  EXIT ;  /* 0x000000000000794d */ /* 0x000fea0003800000 */
.L_x_34:
        /* <DEDUP_REMOVED lines=12> */
.L_x_109:


//--------------------- .text._Z19kernel_backward_dprIfEvPT_S1_S1_S1_S1_iiiii --------------------------
	.section	.text._Z19kernel_backward_dprIfEvPT_S1_S1_S1_S1_iiiii,"ax",@progbits
	.align	128
        .global         _Z19kernel_backward_dprIfEvPT_S1_S1_S1_S1_iiiii
        .type           _Z19kernel_backward_dprIfEvPT_S1_S1_S1_S1_iiiii,@function
        .size           _Z19kernel_backward_dprIfEvPT_S1_S1_S1_S1_iiiii,(.L_x_110 - _Z19kernel_backward_dprIfEvPT_S1_S1_S1_S1_iiiii)
        .other          _Z19kernel_backward_dprIfEvPT_S1_S1_S1_S1_iiiii,@"STO_CUDA_ENTRY STV_DEFAULT"
_Z19kernel_backward_dprIfEvPT_S1_S1_S1_S1_iiiii:
.text._Z19kernel_backward_dprIfEvPT_S1_S1_S1_S1_iiiii:
[----:B------:R-:W-:Y:S08]  /*0000*/  LDC R1, c[0x0][0x37c] ;  /* 0x0000df00ff017b82 */ /* 0x000ff00000000800 */
[----:B------:R-:W0:Y:S08]  /*0010*/  S2UR UR8, SR_CTAID.Y ;  /* 0x00000000000879c3 */ /* 0x000e300000002600 */
[----:B------:R-:W1:Y:S01]  /*0020*/  LDC R22, c[0x0][0x3ac] ;  /* 0x0000eb00ff167b82 */ /* 0x000e620000000800 */
[----:B0-----:R-:W-:-:S06]  /*0030*/  UIADD3 UR5, UPT, UPT, UR8, 0x1, URZ ;  /* 0x0000000108057890 */ /* 0x001fcc000fffe0ff */
[----:B-1----:R-:W-:-:S13]  /*0040*/  ISETP.LE.AND P0, PT, R22, UR5, PT ;  /* 0x0000000516007c0c */ /* 0x002fda000bf03270 */
[----:B------:R-:W-:Y:S05]  /*0050*/  @P0 EXIT ;  /* 0x000000000000094d */ /* 0x000fea0003800000 */
[----:B------:R-:W0:Y:S01]  /*0060*/  S2R R11, SR_TID.X ;  /* 0x00000000000b7919 */ /* 0x000e220000002100 */
[----:B------:R-:W1:Y:S01]  /*0070*/  S2UR UR10, SR_CTAID.X ;  /* 0x00000000000a79c3 */ /* 0x000e620000002500 */
[----:B------:R-:W2:Y:S01]  /*0080*/  LDCU.64 UR12, c[0x0][0x3b0] ;  /* 0x00007600ff0c77ac */ /* 0x000ea20008000a00 */
[----:B------:R-:W-:Y:S01]  /*0090*/  IADD3 R0, PT, PT, R22, -0x1, RZ ;  /* 0xffffffff16007810 */ /* 0x000fe20007ffe0ff */
[----:B------:R-:W3:Y:S05]  /*00a0*/  LDCU.64 UR6, c[0x0][0x358] ;  /* 0x00006b00ff0677ac */ /* 0x000eea0008000a00 */
[----:B------:R-:W4:Y:S08]  /*00b0*/  LDC R15, c[0x0][0x3b8] ;  /* 0x0000ee00ff0f7b82 */ /* 0x000f300000000800 */
[----:B------:R-:W5:Y:S01]  /*00c0*/  S2UR UR9, SR_CTAID.Z ;  /* 0x00000000000979c3 */ /* 0x000f620000002700 */
[----:B--2---:R-:W-:-:S07]  /*00d0*/  UIADD3 UR4, UPT, UPT, UR13, UR12, URZ ;  /* 0x0000000c0d047290 */ /* 0x004fce000fffe0ff */
[----:B------:R-:W2:Y:S01]  /*00e0*/  LDC.64 R4, c[0x0][0x380] ;  /* 0x0000e000ff047b82 */ /* 0x000ea20000000a00 */
[----:B-1----:R-:W-:Y:S01]  /*00f0*/  IMAD R9, R22, UR10, RZ ;  /* 0x0000000a16097c24 */ /* 0x002fe2000f8e02ff */
[----:B------:R-:W-:Y:S02]  /*0100*/  UIMAD UR4, UR4, UR10, URZ ;  /* 0x0000000a040472a4 */ /* 0x000fe4000f8e02ff */
[----:B------:R-:W-:Y:S01]  /*0110*/  IMAD R0, R0, UR10, RZ ;  /* 0x0000000a00007c24 */ /* 0x000fe2000f8e02ff */
[----:B------:R-:W1:Y:S01]  /*0120*/  LDCU.64 UR10, c[0x0][0x388] ;  /* 0x00007100ff0a77ac */ /* 0x000e620008000a00 */
[----:B------:R-:W-:Y:S01]  /*0130*/  IMAD R24, R9, R22, RZ ;  /* 0x0000001609187224 */ /* 0x000fe200078e02ff */
[----:B0-----:R-:W-:Y:S01]  /*0140*/  IADD3 R8, PT, PT, R11, UR12, RZ ;  /* 0x0000000c0b087c10 */ /* 0x001fe2000fffe0ff */
[----:B------:R-:W0:Y:S02]  /*0150*/  LDC.64 R6, c[0x0][0x398] ;  /* 0x0000e600ff067b82 */ /* 0x000e240000000a00 */
[----:B----4-:R-:W-:-:S02]  /*0160*/  IMAD R24, R24, R15, RZ ;  /* 0x0000000f18187224 */ /* 0x010fc400078e02ff */
[----:B------:R-:W-:Y:S02]  /*0170*/  IMAD R10, R0, UR13, RZ ;  /* 0x0000000d000a7c24 */ /* 0x000fe4000f8e02ff */
[-C--:B------:R-:W-:Y:S02]  /*0180*/  IMAD R8, R8, R15.reuse, RZ ;  /* 0x0000000f08087224 */ /* 0x080fe400078e02ff */
[----:B------:R-:W-:Y:S01]  /*0190*/  IMAD R0, R22, UR8, RZ ;  /* 0x0000000816007c24 */ /* 0x000fe2000f8e02ff */
[----:B------:R-:W4:Y:S01]  /*01a0*/  LDC.64 R2, c[0x0][0x390] ;  /* 0x0000e400ff027b82 */ /* 0x000f220000000a00 */
[C---:B------:R-:W-:Y:S01]  /*01b0*/  IMAD R16, R15.reuse, UR4, R8 ;  /* 0x000000040f107c24 */ /* 0x040fe2000f8e0208 */
[----:B------:R-:W-:Y:S01]  /*01c0*/  UIMAD UR4, UR8, UR13, URZ ;  /* 0x0000000d080472a4 */ /* 0x000fe2000f8e02ff */
[----:B------:R-:W-:Y:S01]  /*01d0*/  IMAD R8, R15, UR5, R24 ;  /* 0x000000050f087c24 */ /* 0x000fe2000f8e0218 */
[----:B------:R-:W1:Y:S02]  /*01e0*/  LDCU.64 UR12, c[0x0][0x3a0] ;  /* 0x00007400ff0c77ac */ /* 0x000e640008000a00 */
[----:B------:R-:W-:Y:S01]  /*01f0*/  SHF.L.U32 R16, R16, 0x2, RZ ;  /* 0x0000000210107819 */ /* 0x000fe200000006ff */
[----:B------:R-:W-:Y:S01]  /*0200*/  IMAD R0, R0, R15, R8 ;  /* 0x0000000f00007224 */ /* 0x000fe200078e0208 */
[----:B------:R-:W-:-:S02]  /*0210*/  IADD3 R21, PT, PT, R10, UR4, R11 ;  /* 0x000000040a157c10 */ /* 0x000fc4000fffe00b */
[----:B-----5:R-:W-:Y:S02]  /*0220*/  IADD3 R9, PT, PT, R16, UR9, RZ ;  /* 0x0000000910097c10 */ /* 0x020fe4000fffe0ff */
[----:B------:R-:W-:-:S03]  /*0230*/  LEA R29, R0, UR9, 0x2 ;  /* 0x00000009001d7c11 */ /* 0x000fc6000f8e10ff */
[----:B--2---:R-:W-:-:S04]  /*0240*/  IMAD.WIDE R4, R9, 0x4, R4 ;  /* 0x0000000409047825 */ /* 0x004fc800078e0204 */
[----:B0-----:R-:W-:Y:S01]  /*0250*/  IMAD.WIDE R20, R21, 0x4, R6 ;  /* 0x0000000415147825 */ /* 0x001fe200078e0206 */
[----:B---3--:R-:W2:Y:S03]  /*0260*/  LDG.E.CONSTANT R14, desc[UR6][R4.64] ;  /* 0x00000006040e7981 */ /* 0x008ea6000c1e9900 */
[----:B----4-:R-:W-:Y:S01]  /*0270*/  IMAD.WIDE R28, R29, 0x4, R2 ;  /* 0x000000041d1c7825 */ /* 0x010fe200078e0202 */
[----:B------:R-:W2:Y:S03]  /*0280*/  LDG.E.CONSTANT R13, desc[UR6][R20.64] ;  /* 0x00000006140d7981 */ /* 0x000ea6000c1e9900 */
[C---:B------:R-:W-:Y:S01]  /*0290*/  IMAD.WIDE R8, R15.reuse, 0x4, R4 ;  /* 0x000000040f087825 */ /* 0x040fe200078e0204 */
[----:B------:R-:W3:Y:S03]  /*02a0*/  LDG.E.CONSTANT R18, desc[UR6][R28.64] ;  /* 0x000000061c127981 */ /* 0x000ee6000c1e9900 */
[C---:B------:R-:W-:Y:S01]  /*02b0*/  IMAD.WIDE R26, R15.reuse, 0x4, R28 ;  /* 0x000000040f1a7825 */ /* 0x040fe200078e021c */
[----:B------:R0:W4:Y:S04]  /*02c0*/  LDG.E.CONSTANT R0, desc[UR6][R8.64] ;  /* 0x0000000608007981 */ /* 0x000128000c1e9900 */
[----:B------:R-:W5:Y:S01]  /*02d0*/  LDG.E.CONSTANT R17, desc[UR6][R26.64] ;  /* 0x000000061a117981 */ /* 0x000f62000c1e9900 */
[----:B------:R-:W-:-:S04]  /*02e0*/  IMAD.WIDE R6, R15, 0x4, R26 ;  /* 0x000000040f067825 */ /* 0x000fc800078e021a */
[C---:B0-----:R-:W-:Y:S01]  /*02f0*/  IMAD.WIDE R8, R15.reuse, 0x4, R8 ;  /* 0x000000040f087825 */ /* 0x041fe200078e0208 */
[----:B------:R-:W5:Y:S04]  /*0300*/  LDG.E.CONSTANT R19, desc[UR6][R6.64] ;  /* 0x0000000606137981 */ /* 0x000f68000c1e9900 */
[----:B------:R0:W5:Y:S01]  /*0310*/  LDG.E.CONSTANT R12, desc[UR6][R8.64] ;  /* 0x00000006080c7981 */ /* 0x000162000c1e9900 */
[----:B------:R-:W-:-:S04]  /*0320*/  IMAD.WIDE R4, R15, 0x4, R8 ;  /* 0x000000040f047825 */ /* 0x000fc800078e0208 */
[C---:B------:R-:W-:Y:S02]  /*0330*/  IMAD.WIDE R20, R15.reuse, 0x4, R6 ;  /* 0x000000040f147825 */ /* 0x040fe400078e0206 */
[----:B------:R1:W5:Y:S04]  /*0340*/  LDG.E.CONSTANT R4, desc[UR6][R4.64] ;  /* 0x0000000604047981 */ /* 0x000368000c1e9900 */
[----:B------:R2:W5:Y:S01]  /*0350*/  LDG.E.CONSTANT R20, desc[UR6][R20.64] ;  /* 0x0000000614147981 */ /* 0x000562000c1e9900 */
[----:B------:R-:W-:Y:S02]  /*0360*/  IMAD R22, R22, UR5, RZ ;  /* 0x0000000516167c24 */ /* 0x000fe4000f8e02ff */
[----:B------:R-:W-:-:S04]  /*0370*/  IMAD R24, R15, UR8, R24 ;  /* 0x000000080f187c24 */ /* 0x000fc8000f8e0218 */
[----:B------:R-:W-:-:S05]  /*0380*/  IMAD R22, R22, R15, R24 ;  /* 0x0000000f16167224 */ /* 0x000fca00078e0218 */
[----:B------:R-:W-:-:S05]  /*0390*/  LEA R23, R22, UR9, 0x2 ;  /* 0x0000000916177c11 */ /* 0x000fca000f8e10ff */
[----:B------:R-:W-:-:S04]  /*03a0*/  IMAD.WIDE R22, R23, 0x4, R2 ;  /* 0x0000000417167825 */ /* 0x000fc800078e0202 */
[C---:B------:R-:W-:Y:S02]  /*03b0*/  IMAD.WIDE R2, R15.reuse, 0x4, R22 ;  /* 0x000000040f027825 */ /* 0x040fe400078e0216 */
[----:B------:R-:W5:Y:S02]  /*03c0*/  LDG.E.CONSTANT R22, desc[UR6][R22.64] ;  /* 0x0000000616167981 */ /* 0x000f64000c1e9900 */
[C---:B0-----:R-:W-:Y:S02]  /*03d0*/  IMAD.WIDE R8, R15.reuse, 0x4, R2 ;  /* 0x000000040f087825 */ /* 0x041fe400078e0202 */
[----:B------:R-:W5:Y:S02]  /*03e0*/  LDG.E.CONSTANT R2, desc[UR6][R2.64] ;  /* 0x0000000602027981 */ /* 0x000f64000c1e9900 */
[----:B------:R-:W-:Y:S02]  /*03f0*/  IMAD.WIDE R6, R15, 0x4, R8 ;  /* 0x000000040f067825 */ /* 0x000fe400078e0208 */
[----:B------:R-:W5:Y:S04]  /*0400*/  LDG.E.CONSTANT R8, desc[UR6][R8.64] ;  /* 0x0000000608087981 */ /* 0x000f68000c1e9900 */
[----:B------:R0:W5:Y:S01]  /*0410*/  LDG.E.CONSTANT R6, desc[UR6][R6.64] ;  /* 0x0000000606067981 */ /* 0x000162000c1e9900 */
[----:B-1----:R-:W-:Y:S01]  /*0420*/  HFMA2 R5, -RZ, RZ, 0.96630859375, -0.0022525787353515625 ;  /* 0x3bbb989dff057431 */ /* 0x002fe200000001ff */
[----:B------:R-:W-:-:S02]  /*0430*/  USHF.R.S32.HI UR5, URZ, 0x1f, UR4 ;  /* 0x0000001fff057899 */ /* 0x000fc40008011404 */
[----:B------:R-:W-:Y:S02]  /*0440*/  IADD3 R11, P0, P1, R10, UR4, R11 ;  /* 0x000000040a0b7c10 */ /* 0x000fe4000f91e00b */
[----:B------:R-:W-:-:S04]  /*0450*/  SHF.R.S32.HI R10, RZ, 0x1f, R10 ;  /* 0x0000001fff0a7819 */ /* 0x000fc8000001140a */
[----:B------:R-:W-:Y:S01]  /*0460*/  IADD3.X R10, PT, PT, R10, UR5, RZ, P0, P1 ;  /* 0x000000050a0a7c10 */ /* 0x000fe200087e24ff */
[----:B--2---:R-:W-:Y:S01]  /*0470*/  FADD R21, R13, R14 ;  /* 0x0000000e0d157221 */ /* 0x004fe20000000000 */
[----:B------:R-:W-:-:S03]  /*0480*/  MOV R14, 0x437c0000 ;  /* 0x437c0000000e7802 */ /* 0x000fc60000000f00 */
[----:B---3--:R-:W-:Y:S01]  /*0490*/  FADD R24, -R18, R21 ;  /* 0x0000001512187221 */ /* 0x008fe20000000100 */
[----:B----4-:R-:W-:-:S03]  /*04a0*/  FADD R0, R13, R0 ;  /* 0x000000000d007221 */ /* 0x010fc60000000000 */
[----:B------:R-:W-:Y:S01]  /*04b0*/  FFMA.SAT R21, R24, R5, 0.5 ;  /* 0x3f00000018157423 */ /* 0x000fe20000002005 */
[----:B-----5:R-:W-:-:S03]  /*04c0*/  FADD R18, -R17, R0 ;  /* 0x0000000011127221 */ /* 0x020fc60000000100 */
[----:B------:R-:W-:-:S04]  /*04d0*/  FFMA.RM R0, R21, R14, 12582913 ;  /* 0x4b40000115007423 */ /* 0x000fc8000000400e */
[----:B0-----:R-:W-:Y:S01]  /*04e0*/  FADD R7, R0, -12583039 ;  /* 0xcb40007f00077421 */ /* 0x001fe20000000000 */
[----:B------:R-:W-:-:S03]  /*04f0*/  FADD R12, R13, R12 ;  /* 0x0000000c0d0c7221 */ /* 0x000fc60000000000 */
[----:B------:R-:W-:Y:S01]  /*0500*/  FFMA R7, R24, 1.4426950216293334961, -R7 ;  /* 0x3fb8aa3b18077823 */ /* 0x000fe20000000807 */
[----:B------:R-:W-:Y:S01]  /*0510*/  FADD R12, -R19, R12 ;  /* 0x0000000c130c7221 */ /* 0x000fe20000000100 */
[----:B------:R-:W-:-:S03]  /*0520*/  FADD R19, R13, R4 ;  /* 0x000000040d137221 */ /* 0x000fc60000000000 */
[-C--:B------:R-:W-:Y:S01]  /*0530*/  FFMA.SAT R17, R12, R5.reuse, 0.5 ;  /* 0x3f0000000c117423 */ /* 0x080fe20000002005 */
[-C--:B------:R-:W-:Y:S01]  /*0540*/  FFMA.SAT R3, R18, R5.reuse, 0.5 ;  /* 0x3f00000012037423 */ /* 0x080fe20000002005 */
[----:B------:R-:W-:Y:S01]  /*0550*/  FADD R20, -R20, R19 ;  /* 0x0000001314147221 */ /* 0x000fe20000000100 */
[----:B------:R-:W-:Y:S01]  /*0560*/  FFMA R9, R24, 1.925963033500011079e-08, R7 ;  /* 0x32a5706018097823 */ /* 0x000fe20000000007 */
[-C--:B------:R-:W-:Y:S01]  /*0570*/  FFMA.RM R7, R17, R14.reuse, 12582913 ;  /* 0x4b40000111077423 */ /* 0x080fe2000000400e */
[----:B------:R-:W-:Y:S01]  /*0580*/  FFMA.RM R3, R3, R14, 12582913 ;  /* 0x4b40000103037423 */ /* 0x000fe2000000400e */
[----:B------:R-:W-:-:S03]  /*0590*/  FFMA.SAT R17, R20, R5, 0.5 ;  /* 0x3f00000014117423 */ /* 0x000fc60000002005 */
[----:B------:R-:W-:Y:S01]  /*05a0*/  FADD R13, R3, -12583039 ;  /* 0xcb40007f030d7421 */ /* 0x000fe20000000000 */
[----:B------:R-:W-:Y:S01]  /*05b0*/  FFMA.RM R14, R17, R14, 12582913 ;  /* 0x4b400001110e7423 */ /* 0x000fe2000000400e */
[----:B------:R-:W-:Y:S02]  /*05c0*/  FADD R5, R7, -12583039 ;  /* 0xcb40007f07057421 */ /* 0x000fe40000000000 */
[----:B------:R-:W-:Y:S01]  /*05d0*/  FFMA R13, R18, 1.4426950216293334961, -R13 ;  /* 0x3fb8aa3b120d7823 */ /* 0x000fe2000000080d */
[----:B------:R-:W-:Y:S01]  /*05e0*/  FADD R17, R14, -12583039 ;  /* 0xcb40007f0e117421 */ /* 0x000fe20000000000 */
[----:B------:R-:W-:Y:S02]  /*05f0*/  FFMA R5, R12, 1.4426950216293334961, -R5 ;  /* 0x3fb8aa3b0c057823 */ /* 0x000fe40000000805 */
[----:B------:R-:W-:Y:S01]  /*0600*/  FFMA R13, R18, 1.925963033500011079e-08, R13 ;  /* 0x32a57060120d7823 */ /* 0x000fe2000000000d */
[----:B------:R-:W-:Y:S01]  /*0610*/  FFMA R17, R20, 1.4426950216293334961, -R17 ;  /* 0x3fb8aa3b14117823 */ /* 0x000fe20000000811 */
[----:B------:R-:W0:Y:S01]  /*0620*/  MUFU.EX2 R9, R9 ;  /* 0x0000000900097308 */ /* 0x000e220000000800 */
[----:B------:R-:W-:-:S02]  /*0630*/  FFMA R12, R12, 1.925963033500011079e-08, R5 ;  /* 0x32a570600c0c7823 */ /* 0x000fc40000000005 */
[----:B------:R-:W-:-:S05]  /*0640*/  FFMA R17, R20, 1.925963033500011079e-08, R17 ;  /* 0x32a5706014117823 */ /* 0x000fca0000000011 */
[----:B------:R-:W1:Y:S01]  /*0650*/  MUFU.EX2 R13, R13 ;  /* 0x0000000d000d7308 */ /* 0x000e620000000800 */
[----:B------:R-:W-:Y:S02]  /*0660*/  LEA R4, P1, R11, UR12, 0x2 ;  /* 0x0000000c0b047c11 */ /* 0x000fe4000f8210ff */
[----:B------:R-:W-:-:S05]  /*0670*/  IADD3 R18, P0, PT, R16, UR9, RZ ;  /* 0x0000000910127c10 */ /* 0x000fca000ff1e0ff */
[----:B------:R-:W2:Y:S01]  /*0680*/  MUFU.EX2 R17, R17 ;  /* 0x0000001100117308 */ /* 0x000ea20000000800 */
[----:B------:R-:W-:-:S07]  /*0690*/  SHF.L.U32 R0, R0, 0x17, RZ ;  /* 0x0000001700007819 */ /* 0x000fce00000006ff */
[----:B------:R-:W3:Y:S01]  /*06a0*/  MUFU.EX2 R12, R12 ;  /* 0x0000000c000c7308 */ /* 0x000ee20000000800 */
[----:B------:R-:W-:Y:S02]  /*06b0*/  LEA.HI.X R5, R11, UR13, R10, 0x2, P1 ;  /* 0x0000000d0b057c11 */ /* 0x000fe400088f140a */
[----:B------:R-:W-:Y:S02]  /*06c0*/  LEA.HI.X.SX32 R11, R16, RZ, 0x1, P0 ;  /* 0x000000ff100b7211 */ /* 0x000fe400000f0eff */
[----:B------:R-:W-:Y:S01]  /*06d0*/  SHF.L.U32 R16, R3, 0x17, RZ ;  /* 0x0000001703107819 */ /* 0x000fe200000006ff */
[----:B0-----:R-:W-:Y:S01]  /*06e0*/  FMUL R3, R0, R9 ;  /* 0x0000000900037220 */ /* 0x001fe20000400000 */
[----:B------:R-:W-:Y:S02]  /*06f0*/  SHF.L.U32 R14, R14, 0x17, RZ ;  /* 0x000000170e0e7819 */ /* 0x000fe400000006ff */
[----:B------:R-:W-:Y:S01]  /*0700*/  SHF.L.U32 R7, R7, 0x17, RZ ;  /* 0x0000001707077819 */ /* 0x000fe200000006ff */
[----:B-1----:R-:W-:Y:S01]  /*0710*/  FMUL R13, R16, R13 ;  /* 0x0000000d100d7220 */ /* 0x002fe20000400000 */
[----:B------:R-:W-:Y:S01]  /*0720*/  FMUL R3, R22, R3 ;  /* 0x0000000316037220 */ /* 0x000fe20000400000 */
[----:B--2---:R-:W-:Y:S01]  /*0730*/  FMUL R9, R14, R17 ;  /* 0x000000110e097220 */ /* 0x004fe20000400000 */
[----:B------:R-:W-:Y:S01]  /*0740*/  LEA R10, P0, R18, UR10, 0x2 ;  /* 0x0000000a120a7c11 */ /* 0x000fe2000f8010ff */
[----:B------:R-:W-:Y:S01]  /*0750*/  FMUL R17, R2, R13 ;  /* 0x0000000d02117220 */ /* 0x000fe20000400000 */
[----:B------:R-:W-:Y:S01]  /*0760*/  FADD R0, RZ, R3 ;  /* 0x00000003ff007221 */ /* 0x000fe20000000000 */
[----:B---3--:R-:W-:Y:S01]  /*0770*/  FMUL R7, R7, R12 ;  /* 0x0000000c07077220 */ /* 0x008fe20000400000 */
[----:B------:R-:W-:Y:S01]  /*0780*/  LEA.HI.X R11, R18, UR11, R11, 0x2, P0 ;  /* 0x0000000b120b7c11 */ /* 0x000fe200080f140b */
[----:B------:R-:W-:Y:S01]  /*0790*/  FMUL R21, R6, R9 ;  /* 0x0000000906157220 */ /* 0x000fe20000400000 */
[----:B------:R-:W-:Y:S01]  /*07a0*/  FADD R0, R0, R17 ;  /* 0x0000001100007221 */ /* 0x000fe20000000000 */
[----:B------:R-:W-:Y:S01]  /*07b0*/  FMUL R19, R8, R7 ;  /* 0x0000000708137220 */ /* 0x000fe20000400000 */
[----:B------:R-:W-:-:S02]  /*07c0*/  SHF.L.U32 R9, R15, 0x1, RZ ;  /* 0x000000010f097819 */ /* 0x000fc400000006ff */
[C---:B------:R-:W-:Y:S01]  /*07d0*/  LEA R13, R15.reuse, R15, 0x1 ;  /* 0x0000000f0f0d7211 */ /* 0x040fe200078e08ff */
[----:B------:R-:W-:Y:S01]  /*07e0*/  FADD R0, R0, R19 ;  /* 0x0000001300007221 */ /* 0x000fe20000000000 */
[--C-:B------:R-:W-:Y:S01]  /*07f0*/  IMAD.WIDE R6, R15, 0x4, R10.reuse ;  /* 0x000000040f067825 */ /* 0x100fe200078e020a */
[----:B------:R-:W-:Y:S03]  /*0800*/  REDG.E.ADD.F32.FTZ.RN.STRONG.GPU desc[UR6][R10.64], R3 ;  /* 0x000000030a0079a6 */ /* 0x000fe6000c12f306 */
[----:B------:R-:W-:-:S04]  /*0810*/  IMAD.WIDE R8, R9, 0x4, R10 ;  /* 0x0000000409087825 */ /* 0x000fc800078e020a */
[----:B------:R-:W-:Y:S01]  /*0820*/  FADD R15, R0, R21 ;  /* 0x00000015000f7221 */ /* 0x000fe20000000000 */
[----:B------:R-:W-:Y:S01]  /*0830*/  REDG.E.ADD.F32.FTZ.RN.STRONG.GPU desc[UR6][R6.64], R17 ;  /* 0x00000011060079a6 */ /* 0x000fe2000c12f306 */
[----:B------:R-:W-:-:S03]  /*0840*/  IMAD.WIDE R12, R13, 0x4, R10 ;  /* 0x000000040d0c7825 */ /* 0x000fc600078e020a */
[----:B------:R-:W-:Y:S04]  /*0850*/  REDG.E.ADD.F32.FTZ.RN.STRONG.GPU desc[UR6][R8.64], R19 ;  /* 0x00000013080079a6 */ /* 0x000fe8000c12f306 */
[----:B------:R-:W-:Y:S04]  /*0860*/  REDG.E.ADD.F32.FTZ.RN.STRONG.GPU desc[UR6][R12.64], R21 ;  /* 0x000000150c0079a6 */ /* 0x000fe8000c12f306 */
[----:B------:R-:W-:Y:S01]  /*0870*/  REDG.E.ADD.F32.FTZ.RN.STRONG.GPU desc[UR6][R4.64], R15 ;  /* 0x0000000f040079a6 */ /* 0x000fe2000c12f306 */
[----:B------:R-:W-:Y:S05]  /*0880*/  EXIT ;  /* 0x000000000000794d */ /* 0x000fea0003800000 */
.L_x_35:
        /* <DEDUP_REMOVED lines=15> */
.L_x_110:


//--------------------- .text._Z19kernel_backward_cprIfEvPT_S1_S1_S1_S1_iiiii --------------------------
	.section	.text._Z19kernel_backward_cprIfEvPT_S1_S1_S1_S1_iiiii,"ax",@progbits
	.align	128
        .global         _Z19kernel_backward_cprIfEvPT_S1_S1_S1_S1_iiiii
        .type           _Z19kernel_backward_cprIfEvPT_S1_S1_S1_S1_iiiii,@function
        .size           _Z19kernel_backward_cprIfEvPT_S1_S1_S1_S1_iiiii,(.L_x_111 - _Z19kernel_backward_cprIfEvPT_S1_S1_S1_S1_iiiii)
        .other          _Z19kernel_backward_cprIfEvPT_S1_S1_S1_S1_iiiii,@"STO_CUDA_ENTRY STV_DEFAULT"
_Z19kernel_backward_cprIfEvPT_S1_S1_S1_S1_iiiii:
.text._Z19kernel_backward_cprIfEvPT_S1_S1_S1_S1_iiiii:
[----:B------:R-:W-:Y:S01]  /*0000*/  LDC R1, c[0x0][0x37c] ;  /* 0x0000df00ff017b82 */ /* 0x000fe20000000800 */
[----:B------:R-:W0:Y:S07]  /*0010*/  S2R R13, SR_CTAID.Y ;  /* 0x00000000000d7919 */ /* 0x000e2e0000002600 */
[----:B------:R-:W1:Y:S01]  /*0020*/  LDC R14, c[0x0][0x3ac] ;  /* 0x0000eb00ff0e7b82 */ /* 0x000e620000000800 */
[----:B0-----:R-:W-:-:S04]  /*0030*/  IADD3 R15, PT, PT, R13, 0x1, RZ ;  /* 0x000000010d0f7810 */ /* 0x001fc80007ffe0ff */
[----:B-1----:R-:W-:-:S13]  /*0040*/  ISETP.GE.AND P0, PT, R15, R14, PT ;  /* 0x0000000e0f00720c */ /* 0x002fda0003f06270 */
[----:B------:R-:W-:Y:S05]  /*0050*/  @P0 EXIT ;  /* 0x000000000000094d */ /* 0x000fea0003800000 */
[----:B------:R-:W0:Y:S01]  /*0060*/  S2R R8, SR_TID.X ;  /* 0x0000000000087919 */ /* 0x000e220000002100 */
[----:B------:R-:W1:Y:S01]  /*0070*/  S2UR UR6, SR_CTAID.X ;  /* 0x00000000000679c3 */ /* 0x000e620000002500 */
[----:B------:R-:W2:Y:S01]  /*0080*/  LDCU.64 UR8, c[0x0][0x3b0] ;  /* 0x00007600ff0877ac */ /* 0x000ea20008000a00 */
[----:B------:R-:W-:Y:S01]  /*0090*/  IMAD R16, R13, R14, R15 ;  /* 0x0000000e0d107224 */ /* 0x000fe200078e020f */
[----:B------:R-:W3:Y:S05]  /*00a0*/  LDCU.64 UR10, c[0x0][0x388] ;  /* 0x00007100ff0a77ac */ /* 0x000eea0008000a00 */
[----:B------:R-:W4:Y:S08]  /*00b0*/  LDC R12, c[0x0][0x3b8] ;  /* 0x0000ee00ff0c7b82 */ /* 0x000f300000000800 */
[----:B------:R-:W5:Y:S01]  /*00c0*/  S2UR UR5, SR_CTAID.Z ;  /* 0x00000000000579c3 */ /* 0x000f620000002700 */
[----:B--2---:R-:W-:-:S02]  /*00d0*/  UIADD3 UR4, UPT, UPT, UR9, UR8, URZ ;  /* 0x0000000809047290 */ /* 0x004fc4000fffe0ff */
[----:B------:R-:W-:-:S05]  /*00e0*/  IMAD R10, R13, UR9, RZ ;  /* 0x000000090d0a7c24 */ /* 0x000fca000f8e02ff */
[----:B------:R-:W2:Y:S01]  /*00f0*/  LDC.64 R6, c[0x0][0x380] ;  /* 0x0000e000ff067b82 */ /* 0x000ea20000000a00 */
[----:B-1----:R-:W-:Y:S01]  /*0100*/  IMAD R17, R14, UR6, RZ ;  /* 0x000000060e117c24 */ /* 0x002fe2000f8e02ff */
[----:B------:R-:W-:-:S04]  /*0110*/  UIMAD UR4, UR4, UR6, URZ ;  /* 0x00000006040472a4 */ /* 0x000fc8000f8e02ff */
[C---:B------:R-:W-:Y:S01]  /*0120*/  IADD3 R9, PT, PT, R17.reuse, -UR6, RZ ;  /* 0x8000000611097c10 */ /* 0x040fe2000fffe0ff */
[----:B------:R-:W1:Y:S01]  /*0130*/  LDCU.64 UR6, c[0x0][0x358] ;  /* 0x00006b00ff0677ac */ /* 0x000e620008000a00 */
[----:B------:R-:W3:Y:S01]  /*0140*/  LDC.64 R4, c[0x0][0x398] ;  /* 0x0000e600ff047b82 */ /* 0x000ee20000000a00 */
[----:B0-----:R-:W-:Y:S01]  /*0150*/  IADD3 R11, PT, PT, R8, UR8, RZ ;  /* 0x00000008080b7c10 */ /* 0x001fe2000fffe0ff */
[----:B------:R-:W-:Y:S02]  /*0160*/  IMAD R17, R17, R14, RZ ;  /* 0x0000000e11117224 */ /* 0x000fe400078e02ff */
[----:B------:R-:W-:Y:S01]  /*0170*/  IMAD R9, R9, UR9, RZ ;  /* 0x0000000909097c24 */ /* 0x000fe2000f8e02ff */
[----:B------:R-:W0:Y:S01]  /*0180*/  LDCU.64 UR8, c[0x0][0x3a0] ;  /* 0x00007400ff0877ac */ /* 0x000e220008000a00 */
[----:B----4-:R-:W-:Y:S02]  /*0190*/  IMAD R0, R11, R12, RZ ;  /* 0x0000000c0b007224 */ /* 0x010fe400078e02ff */
[----:B------:R-:W4:Y:S01]  /*01a0*/  LDC.64 R2, c[0x0][0x390] ;  /* 0x0000e400ff027b82 */ /* 0x000f220000000a00 */
[----:B------:R-:W-:-:S02]  /*01b0*/  IMAD R11, R12, UR4, RZ ;  /* 0x000000040c0b7c24 */ /* 0x000fc4000f8e02ff */
[----:B-----5:R-:W-:Y:S01]  /*01c0*/  IMAD R15, R17, R12, UR5 ;  /* 0x00000005110f7e24 */ /* 0x020fe2000f8e020c */
[----:B------:R-:W-:Y:S02]  /*01d0*/  IADD3 R17, PT, PT, R9, R10, R8 ;  /* 0x0000000a09117210 */ /* 0x000fe40007ffe008 */
[----:B------:R-:W-:-:S05]  /*01e0*/  IADD3 R19, PT, PT, R11, UR5, R0 ;  /* 0x000000050b137c10 */ /* 0x000fca000fffe000 */
[----:B--2---:R-:W-:-:S04]  /*01f0*/  IMAD.WIDE R6, R19, 0x4, R6 ;  /* 0x0000000413067825 */ /* 0x004fc800078e0206 */
[----:B------:R-:W-:Y:S02]  /*0200*/  IMAD R19, R16, R12, R15 ;  /* 0x0000000c10137224 */ /* 0x000fe400078e020f */
[----:B---3--:R-:W-:Y:S01]  /*0210*/  IMAD.WIDE R16, R17, 0x4, R4 ;  /* 0x0000000411107825 */ /* 0x008fe200078e0204 */
[----:B-1----:R-:W2:Y:S05]  /*0220*/  LDG.E.CONSTANT R7, desc[UR6][R6.64] ;  /* 0x0000000606077981 */ /* 0x002eaa000c1e9900 */
[----:B------:R-:W2:Y:S01]  /*0230*/  LDG.E.CONSTANT R16, desc[UR6][R16.64] ;  /* 0x0000000610107981 */ /* 0x000ea2000c1e9900 */
[----:B----4-:R-:W-:-:S06]  /*0240*/  IMAD.WIDE R4, R19, 0x4, R2 ;  /* 0x0000000413047825 */ /* 0x010fcc00078e0202 */
[----:B------:R1:W3:Y:S01]  /*0250*/  LDG.E.CONSTANT R4, desc[UR6][R4.64] ;  /* 0x0000000604047981 */ /* 0x0002e2000c1e9900 */
[----:B------:R-:W-:-:S05]  /*0260*/  IMAD R14, R13, R14, R14 ;  /* 0x0000000e0d0e7224 */ /* 0x000fca00078e020e */
[----:B------:R-:W-:-:S05]  /*0270*/  IADD3 R14, PT, PT, R14, R13, RZ ;  /* 0x0000000d0e0e7210 */ /* 0x000fca0007ffe0ff */
[----:B------:R-:W-:-:S04]  /*0280*/  IMAD R15, R14, R12, R15 ;  /* 0x0000000c0e0f7224 */ /* 0x000fc800078e020f */
[----:B------:R-:W-:-:S06]  /*0290*/  IMAD.WIDE R2, R15, 0x4, R2 ;  /* 0x000000040f027825 */ /* 0x000fcc00078e0202 */
[----:B------:R4:W5:Y:S01]  /*02a0*/  LDG.E.CONSTANT R2, desc[UR6][R2.64] ;  /* 0x0000000602027981 */ /* 0x000962000c1e9900 */
[----:B------:R-:W-:Y:S01]  /*02b0*/  HFMA2 R12, -RZ, RZ, 0.96630859375, -0.0022525787353515625 ;  /* 0x3bbb989dff0c7431 */ /* 0x000fe200000001ff */
[----:B-1----:R-:W-:Y:S02]  /*02c0*/  IADD3 R5, P0, P1, R9, R10, R8 ;  /* 0x0000000a09057210 */ /* 0x002fe4000791e008 */
[----:B------:R-:W-:Y:S02]  /*02d0*/  SHF.R.S32.HI R10, RZ, 0x1f, R10 ;  /* 0x0000001fff0a7819 */ /* 0x000fe4000001140a */
[----:B------:R-:W-:Y:S02]  /*02e0*/  SHF.R.S32.HI R9, RZ, 0x1f, R9 ;  /* 0x0000001fff097819 */ /* 0x000fe40000011409 */
[----:B----4-:R-:W-:Y:S02]  /*02f0*/  IADD3 R3, P2, P3, R11, UR5, R0 ;  /* 0x000000050b037c10 */ /* 0x010fe4000fb5e000 */
[----:B------:R-:W-:-:S02]  /*0300*/  SHF.R.S32.HI R11, RZ, 0x1f, R11 ;  /* 0x0000001fff0b7819 */ /* 0x000fc4000001140b */
[----:B------:R-:W-:Y:S01]  /*0310*/  IADD3.X R10, PT, PT, R9, R10, RZ, P0, P1 ;  /* 0x0000000a090a7210 */ /* 0x000fe200007e24ff */
[----:B--2---:R-:W-:Y:S01]  /*0320*/  FADD R13, R16, R7 ;  /* 0x00000007100d7221 */ /* 0x004fe20000000000 */
[----:B------:R-:W-:-:S03]  /*0330*/  MOV R7, 0x437c0000 ;  /* 0x437c000000077802 */ /* 0x000fc60000000f00 */
[----:B---3--:R-:W-:-:S04]  /*0340*/  FADD R13, -R4, R13 ;  /* 0x0000000d040d7221 */ /* 0x008fc80000000100 */
[----:B------:R-:W-:-:S04]  /*0350*/  FFMA.SAT R6, R13, R12, 0.5 ;  /* 0x3f0000000d067423 */ /* 0x000fc8000000200c */
[----:B------:R-:W-:-:S04]  /*0360*/  FFMA.RM R6, R6, R7, 12582913 ;  /* 0x4b40000106067423 */ /* 0x000fc80000004007 */
[----:B------:R-:W-:-:S04]  /*0370*/  FADD R4, R6, -12583039 ;  /* 0xcb40007f06047421 */ /* 0x000fc80000000000 */
[----:B------:R-:W-:-:S04]  /*0380*/  FFMA R4, R13, 1.4426950216293334961, -R4 ;  /* 0x3fb8aa3b0d047823 */ /* 0x000fc80000000804 */
[----:B------:R-:W-:-:S06]  /*0390*/  FFMA R13, R13, 1.925963033500011079e-08, R4 ;  /* 0x32a570600d0d7823 */ /* 0x000fcc0000000004 */
[----:B------:R-:W1:Y:S01]  /*03a0*/  MUFU.EX2 R13, R13 ;  /* 0x0000000d000d7308 */ /* 0x000e620000000800 */
[----:B------:R-:W-:Y:S02]  /*03b0*/  SHF.R.S32.HI R4, RZ, 0x1f, R0 ;  /* 0x0000001fff047819 */ /* 0x000fe40000011400 */
[----:B------:R-:W-:Y:S02]  /*03c0*/  SHF.L.U32 R0, R6, 0x17, RZ ;  /* 0x0000001706007819 */ /* 0x000fe400000006ff */
[----:B------:R-:W-:Y:S02]  /*03d0*/  IADD3.X R8, PT, PT, R11, R4, RZ, P2, P3 ;  /* 0x000000040b087210 */ /* 0x000fe400017e64ff */
[----:B0-----:R-:W-:Y:S02]  /*03e0*/  LEA R4, P0, R5, UR8, 0x2 ;  /* 0x0000000805047c11 */ /* 0x001fe4000f8010ff */
[----:B------:R-:W-:Y:S02]  /*03f0*/  LEA R6, P1, R3, UR10, 0x2 ;  /* 0x0000000a03067c11 */ /* 0x000fe4000f8210ff */
[----:B------:R-:W-:Y:S01]  /*0400*/  LEA.HI.X R5, R5, UR9, R10, 0x2, P0 ;  /* 0x0000000905057c11 */ /* 0x000fe200080f140a */
[----:B-1----:R-:W-:Y:S01]  /*0410*/  FMUL R13, R0, R13 ;  /* 0x0000000d000d7220 */ /* 0x002fe20000400000 */
[----:B------:R-:W-:-:S03]  /*0420*/  LEA.HI.X R7, R3, UR11, R8, 0x2, P1 ;  /* 0x0000000b03077c11 */ /* 0x000fc600088f1408 */
[----:B-----5:R-:W-:-:S05]  /*0430*/  FMUL R13, R2, R13 ;  /* 0x0000000d020d7220 */ /* 0x020fca0000400000 */
[----:B------:R-:W-:Y:S04]  /*0440*/  REDG.E.ADD.F32.FTZ.RN.STRONG.GPU desc[UR6][R4.64], R13 ;  /* 0x0000000d040079a6 */ /* 0x000fe8000c12f306 */
[----:B------:R-:W-:Y:S01]  /*0450*/  REDG.E.ADD.F32.FTZ.RN.STRONG.GPU desc[UR6][R6.64], R13 ;  /* 0x0000000d060079a6 */ /* 0x000fe2000c12f306 */
[----:B------:R-:W-:Y:S05]  /*0460*/  EXIT ;  /* 0x000000000000794d */ /* 0x000fea0003800000 */
.L_x_36:
        /* <DEDUP_REMOVED lines=9> */
.L_x_111:


//--------------------- .text._Z15kernel_backwardIfEvPT_S1_S1_S1_S1_iiiii --------------------------
	.section	.text._Z15kernel_backwardIfEvPT_S1_S1_S1_S1_iiiii,"ax",@progbits
	.align	128
        .global         _Z15kernel_backwardIfEvPT_S1_S1_S1_S1_iiiii
        .type           _Z15kernel_backwardIfEvPT_S1_S1_S1_S1_iiiii,@function
        .size           _Z15kernel_backwardIfEvPT_S1_S1_S1_S1_iiiii,(.L_x_112 - _Z15kernel_backwardIfEvPT_S1_S1_S1_S1_iiiii)
        .other          _Z15kernel_backwardIfEvPT_S1_S1_S1_S1_iiiii,@"STO_CUDA_ENTRY STV_DEFAULT"
_Z15kernel_backwardIfEvPT_S1_S1_S1_S1_iiiii:
.text._Z15kernel_backwardIfEvPT_S1_S1_S1_S1_iiiii:
[----:B------:R-:W-:Y:S08]  /*0000*/  LDC R1, c[0x0][0x37c] ;  /* 0x0000df00ff017b82 */ /* 0x000ff00000000800 */
[----:B------:R-:W0:Y:S01]  /*0010*/  S2UR UR11, SR_CTAID.Y ;  /* 0x00000000000b79c3 */ /* 0x000e220000002600 */
[----:B------:R-:W0:Y:S01]  /*0020*/  LDCU UR15, c[0x0][0x3b0] ;  /* 0x00007600ff0f77ac */ /* 0x000e220008000800 */
[----:B------:R-:W1:Y:S01]  /*0030*/  LDCU UR17, c[0x0][0x3ac] ;  /* 0x00007580ff1177ac */ /* 0x000e620008000800 */
[----:B0-----:R-:W-:-:S04]  /*0040*/  UIADD3 UR10, UPT, UPT, UR11, UR15, URZ ;  /* 0x0000000f0b0a7290 */ /* 0x001fc8000fffe0ff */
[----:B-1----:R-:W-:-:S06]  /*0050*/  UISETP.GE.AND UP0, UPT, UR10, UR17, UPT ;  /* 0x000000110a00728c */ /* 0x002fcc000bf06270 */
[----:B------:R-:W-:-:S13]  /*0060*/  PLOP3.LUT P0, PT, PT, PT, UP0, 0x80, 0x8 ;  /* 0x000000000008781c */ /* 0x000fda0003f0f008 */
[----:B------:R-:W-:Y:S05]  /*0070*/  @P0 EXIT ;  /* 0x000000000000094d */ /* 0x000fea0003800000 */
[----:B------:R-:W0:Y:S01]  /*0080*/  S2UR UR6, SR_CTAID.X ;  /* 0x00000000000679c3 */ /* 0x000e220000002500 */
[----:B------:R-:W1:Y:S01]  /*0090*/  LDCU UR16, c[0x0][0x3b4] ;  /* 0x00007680ff1077ac */ /* 0x000e620008000800 */
[----:B------:R-:W2:Y:S01]  /*00a0*/  S2R R22, SR_TID.X ;  /* 0x0000000000167919 */ /* 0x000ea20000002100 */
[----:B------:R-:W-:Y:S01]  /*00b0*/  IMAD.MOV.U32 R26, RZ, RZ, RZ ;  /* 0x000000ffff1a7224 */ /* 0x000fe200078e00ff */
[----:B------:R-:W3:Y:S04]  /*00c0*/  LDCU UR5, c[0x0][0x3b8] ;  /* 0x00007700ff0577ac */ /* 0x000ee80008000800 */
[----:B------:R-:W4:Y:S01]  /*00d0*/  S2UR UR7, SR_CTAID.Z ;  /* 0x00000000000779c3 */ /* 0x000f220000002700 */
[----:B------:R-:W5:Y:S01]  /*00e0*/  LDCU.64 UR8, c[0x0][0x390] ;  /* 0x00007200ff0877ac */ /* 0x000f620008000a00 */
[----:B------:R-:W-:-:S02]  /*00f0*/  UISETP.GE.AND UP0, UPT, UR15, 0x2, UPT ;  /* 0x000000020f00788c */ /* 0x000fc4000bf06270 */
[----:B------:R-:W-:-:S04]  /*0100*/  UIMAD UR21, UR11, UR17, URZ ;  /* 0x000000110b1572a4 */ /* 0x000fc8000f8e02ff */
[----:B------:R-:W5:Y:S01]  /*0110*/  LDC.64 R2, c[0x0][0x380] ;  /* 0x0000e000ff027b82 */ /* 0x000f620000000a00 */
[----:B------:R-:W-:Y:S01]  /*0120*/  UIMAD UR13, UR10, UR17, URZ ;  /* 0x000000110a0d72a4 */ /* 0x000fe2000f8e02ff */
[----:B------:R-:W2:Y:S03]  /*0130*/  LDCU.64 UR18, c[0x0][0x358] ;  /* 0x00006b00ff1277ac */ /* 0x000ea60008000a00 */
[----:B------:R-:W-:Y:S02]  /*0140*/  UIADD3 UR14, UPT, UPT, UR11, UR13, URZ ;  /* 0x0000000d0b0e7290 */ /* 0x000fe4000fffe0ff */
[----:B0-----:R-:W-:Y:S02]  /*0150*/  UIMAD UR4, UR6, UR17, URZ ;  /* 0x00000011060472a4 */ /* 0x001fe4000f8e02ff */
[----:B-1----:R-:W-:Y:S02]  /*0160*/  UIMAD UR6, UR6, UR16, URZ ;  /* 0x00000010060672a4 */ /* 0x002fe4000f8e02ff */
[----:B------:R-:W-:-:S02]  /*0170*/  UIMAD UR12, UR4, UR17, URZ ;  /* 0x00000011040c72a4 */ /* 0x000fc4000f8e02ff */
[----:B---3--:R-:W-:Y:S02]  /*0180*/  UIMAD UR4, UR6, UR5, URZ ;  /* 0x00000005060472a4 */ /* 0x008fe4000f8e02ff */
[----:B----4-:R-:W-:Y:S02]  /*0190*/  UIMAD UR20, UR7, UR5, URZ ;  /* 0x00000005071472a4 */ /* 0x010fe4000f8e02ff */
[----:B------:R-:W-:Y:S02]  /*01a0*/  UIADD3 UR6, UPT, UPT, UR10, UR21, URZ ;  /* 0x000000150a067290 */ /* 0x000fe4000fffe0ff */
[----:B------:R-:W-:Y:S01]  /*01b0*/  IMAD.U32 R5, RZ, RZ, UR4 ;  /* 0x00000004ff057e24 */ /* 0x000fe2000f8e00ff */
[----:B------:R-:W-:-:S04]  /*01c0*/  UIMAD UR7, UR12, UR16, UR7 ;  /* 0x000000100c0772a4 */ /* 0x000fc8000f8e0207 */
[----:B--2---:R-:W-:Y:S01]  /*01d0*/  IADD3 R5, PT, PT, R5, UR20, R22 ;  /* 0x0000001405057c10 */ /* 0x004fe2000fffe016 */
[----:B------:R-:W-:Y:S02]  /*01e0*/  UIMAD UR6, UR6, UR16, UR7 ;  /* 0x00000010060672a4 */ /* 0x000fe4000f8e0207 */
[----:B------:R-:W-:Y:S02]  /*01f0*/  UIMAD UR14, UR14, UR16, UR7 ;  /* 0x000000100e0e72a4 */ /* 0x000fe4000f8e0207 */
[----:B-----5:R-:W-:Y:S01]  /*0200*/  IMAD.WIDE R2, R5, 0x4, R2 ;  /* 0x0000000405027825 */ /* 0x020fe200078e0202 */
[----:B------:R-:W-:Y:S02]  /*0210*/  UIMAD.WIDE UR6, UR6, 0x4, UR8 ;  /* 0x00000004060678a5 */ /* 0x000fe4000f8e0208 */
[----:B------:R-:W-:Y:S01]  /*0220*/  UIMAD.WIDE UR8, UR14, 0x4, UR8 ;  /* 0x000000040e0878a5 */ /* 0x000fe2000f8e0208 */
[----:B------:R-:W-:Y:S11]  /*0230*/  BRA.U !UP0, `(.L_x_37) ;  /* 0x0000001908147547 */ /* 0x000ff6000b800000 */
[----:B------:R-:W-:Y:S01]  /*0240*/  IMAD.U32 R4, RZ, RZ, UR6 ;  /* 0x00000006ff047e24 */ /* 0x000fe2000f8e00ff */
[----:B------:R-:W-:Y:S01]  /*0250*/  MOV R6, UR8 ;  /* 0x0000000800067c02 */ /* 0x000fe20008000f00 */
[----:B------:R-:W-:Y:S01]  /*0260*/  IMAD.U32 R5, RZ, RZ, UR7 ;  /* 0x00000007ff057e24 */ /* 0x000fe2000f8e00ff */
[----:B------:R-:W5:Y:S01]  /*0270*/  LDG.E.CONSTANT R2, desc[UR18][R2.64] ;  /* 0x0000001202027981 */ /* 0x000f62000c1e9900 */
[----:B------:R-:W-:-:S03]  /*0280*/  IMAD.U32 R7, RZ, RZ, UR9 ;  /* 0x00000009ff077e24 */ /* 0x000fc6000f8e00ff */
[----:B------:R0:W2:Y:S04]  /*0290*/  LDG.E.CONSTANT R4, desc[UR18][R4.64] ;  /* 0x0000001204047981 */ /* 0x0000a8000c1e9900 */
[----:B------:R1:W3:Y:S01]  /*02a0*/  LDG.E.CONSTANT R6, desc[UR18][R6.64] ;  /* 0x0000001206067981 */ /* 0x0002e2000c1e9900 */
[----:B------:R-:W-:Y:S02]  /*02b0*/  UIADD3 UR14, UPT, UPT, UR10, -0x2, -UR11 ;  /* 0xfffffffe0a0e7890 */ /* 0x000fe4000fffe80b */
[----:B------:R-:W-:Y:S02]  /*02c0*/  UIMAD UR9, UR11, UR5, URZ ;  /* 0x000000050b0972a4 */ /* 0x000fe4000f8e02ff */
[----:B------:R-:W-:Y:S02]  /*02d0*/  UIMAD UR13, UR13, UR5, URZ ;  /* 0x000000050d0d72a4 */ /* 0x000fe4000f8e02ff */
[----:B------:R-:W-:Y:S01]  /*02e0*/  UISETP.GE.U32.AND UP0, UPT, UR14, 0x3, UPT ;  /* 0x000000030e00788c */ /* 0x000fe2000bf06070 */
[----:B0-----:R-:W-:Y:S01]  /*02f0*/  IMAD.U32 R5, RZ, RZ, UR21 ;  /* 0x00000015ff057e24 */ /* 0x001fe2000f8e00ff */
[----:B------:R-:W-:Y:S01]  /*0300*/  IADD3 R3, P0, PT, R22, UR9, RZ ;  /* 0x0000000916037c10 */ /* 0x000fe2000ff1e0ff */
[----:B-1----:R-:W-:-:S02]  /*0310*/  IMAD.U32 R7, RZ, RZ, UR9 ;  /* 0x00000009ff077e24 */ /* 0x002fc4000f8e00ff */
[----:B------:R-:W-:Y:S02]  /*0320*/  IMAD.U32 R8, RZ, RZ, UR13 ;  /* 0x0000000dff087e24 */ /* 0x000fe4000f8e00ff */
[----:B------:R-:W-:Y:S02]  /*0330*/  IMAD.U32 R9, RZ, RZ, UR10 ;  /* 0x0000000aff097e24 */ /* 0x000fe4000f8e00ff */
[----:B------:R-:W-:Y:S01]  /*0340*/  HFMA2 R26, -RZ, RZ, 0, 0 ;  /* 0x00000000ff1a7431 */ /* 0x000fe200000001ff */
[----:B------:R-:W-:Y:S02]  /*0350*/  UIMAD UR12, UR12, UR5, URZ ;  /* 0x000000050c0c72a4 */ /* 0x000fe4000f8e02ff */
[----:B------:R-:W-:Y:S01]  /*0360*/  IMAD R5, R5, UR5, R22 ;  /* 0x0000000505057c24 */ /* 0x000fe2000f8e0216 */
[----:B------:R-:W-:Y:S01]  /*0370*/  LEA.HI.X.SX32 R7, R7, RZ, 0x1, P0 ;  /* 0x000000ff07077211 */ /* 0x000fe200000f0eff */
[----:B------:R-:W-:Y:S02]  /*0380*/  UIADD3 UR8, UPT, UPT, UR11, 0x1, URZ ;  /* 0x000000010b087890 */ /* 0x000fe4000fffe0ff */
[----:B------:R-:W-:-:S02]  /*0390*/  UIMAD UR6, UR17, UR5, URZ ;  /* 0x00000005110672a4 */ /* 0x000fc4000f8e02ff */
[----:B------:R-:W-:Y:S02]  /*03a0*/  UIADD3 UR7, UPT, UPT, UR15, -0x1, URZ ;  /* 0xffffffff0f077890 */ /* 0x000fe4000fffe0ff */
[----:B------:R-:W-:Y:S01]  /*03b0*/  USHF.R.S32.HI UR32, URZ, 0x1f, UR12 ;  /* 0x0000001fff207899 */ /* 0x000fe2000801140c */
[----:B--2---:R-:W-:Y:S02]  /*03c0*/  R2UR UR33, R4 ;  /* 0x00000000042172ca */ /* 0x004fe400000e0000 */
[----:B------:R-:W-:Y:S02]  /*03d0*/  IADD3 R4, P1, PT, R22, UR13, RZ ;  /* 0x0000000d16047c10 */ /* 0x000fe4000ff3e0ff */
[----:B---3--:R-:W-:Y:S01]  /*03e0*/  R2UR UR38, R6 ;  /* 0x00000000062672ca */ /* 0x008fe200000e0000 */
[----:B------:R-:W-:Y:S01]  /*03f0*/  IMAD R6, R9, UR5, R22 ;  /* 0x0000000509067c24 */ /* 0x000fe2000f8e0216 */
[----:B------:R-:W-:Y:S01]  /*0400*/  LEA.HI.X.SX32 R8, R8, RZ, 0x1, P1 ;  /* 0x000000ff08087211 */ /* 0x000fe200008f0eff */
[----:B------:R-:W-:-:S12]  /*0410*/  BRA.U !UP0, `(.L_x_38) ;  /* 0x0000000d08587547 */ /* 0x000fd8000b800000 */
[----:B------:R-:W-:Y:S01]  /*0420*/  UIADD3 UR9, UPT, UPT, UR11, 0x2, URZ ;  /* 0x000000020b097890 */ /* 0x000fe2000fffe0ff */
[----:B------:R-:W-:Y:S01]  /*0430*/  IADD3 R9, P0, PT, R3, UR12, RZ ;  /* 0x0000000c03097c10 */ /* 0x000fe2000ff1e0ff */
[----:B------:R-:W-:Y:S01]  /*0440*/  UIADD3 UR13, UPT, UPT, UR11, 0x3, URZ ;  /* 0x000000030b0d7890 */ /* 0x000fe2000fffe0ff */
[----:B------:R-:W-:Y:S01]  /*0450*/  IADD3 R10, P1, PT, R4, UR12, RZ ;  /* 0x0000000c040a7c10 */ /* 0x000fe2000ff3e0ff */
[----:B------:R-:W-:Y:S01]  /*0460*/  UIADD3 UR14, UPT, UPT, UR11, 0x4, URZ ;  /* 0x000000040b0e7890 */ /* 0x000fe2000fffe0ff */
[----:B------:R-:W-:Y:S01]  /*0470*/  MOV R26, RZ ;  /* 0x000000ff001a7202 */ /* 0x000fe20000000f00 */
[----:B------:R-:W-:Y:S01]  /*0480*/  UIMAD UR15, UR11, UR17, UR11 ;  /* 0x000000110b0f72a4 */ /* 0x000fe2000f8e020b */
[----:B------:R-:W-:Y:S01]  /*0490*/  IADD3.X R11, PT, PT, R7, UR32, RZ, P0, !PT ;  /* 0x00000020070b7c10 */ /* 0x000fe200087fe4ff */
[----:B------:R-:W-:Y:S01]  /*04a0*/  UIMAD UR25, UR9, UR5, URZ ;  /* 0x00000005091972a4 */ /* 0x000fe2000f8e02ff */
[----:B------:R-:W-:Y:S01]  /*04b0*/  IADD3.X R12, PT, PT, R8, UR32, RZ, P1, !PT ;  /* 0x00000020080c7c10 */ /* 0x000fe20008ffe4ff */
[----:B------:R-:W-:-:S02]  /*04c0*/  UIMAD UR26, UR13, UR5, URZ ;  /* 0x000000050d1a72a4 */ /* 0x000fc4000f8e02ff */
[----:B------:R-:W-:Y:S02]  /*04d0*/  UIMAD UR29, UR6, UR9, URZ ;  /* 0x00000009061d72a4 */ /* 0x000fe4000f8e02ff */
[----:B------:R-:W-:Y:S02]  /*04e0*/  UIMAD UR30, UR6, UR13, URZ ;  /* 0x0000000d061e72a4 */ /* 0x000fe4000f8e02ff */
[----:B------:R-:W-:Y:S02]  /*04f0*/  UIMAD UR24, UR8, UR17, UR10 ;  /* 0x00000011081872a4 */ /* 0x000fe4000f8e020a */
[----:B------:R-:W-:Y:S02]  /*0500*/  UIMAD UR9, UR9, UR17, UR10 ;  /* 0x00000011090972a4 */ /* 0x000fe4000f8e020a */
[----:B------:R-:W-:Y:S02]  /*0510*/  UIMAD UR13, UR13, UR17, UR10 ;  /* 0x000000110d0d72a4 */ /* 0x000fe4000f8e020a */
[----:B------:R-:W-:Y:S01]  /*0520*/  UIADD3 UR21, UPT, UPT, UR15, 0x2, URZ ;  /* 0x000000020f157890 */ /* 0x000fe2000fffe0ff */
[----:B------:R-:W-:Y:S01]  /*0530*/  IMAD.U32 R25, RZ, RZ, UR24 ;  /* 0x00000018ff197e24 */ /* 0x000fe2000f8e00ff */
[----:B------:R-:W-:Y:S01]  /*0540*/  UIADD3 UR22, UPT, UPT, UR15, 0x3, URZ ;  /* 0x000000030f167890 */ /* 0x000fe2000fffe0ff */
[----:B------:R-:W-:Y:S01]  /*0550*/  MOV R15, UR9 ;  /* 0x00000009000f7c02 */ /* 0x000fe20008000f00 */
[----:B------:R-:W-:Y:S01]  /*0560*/  UIADD3 UR23, UPT, UPT, UR15, 0x4, URZ ;  /* 0x000000040f177890 */ /* 0x000fe2000fffe0ff */
[----:B------:R-:W-:Y:S01]  /*0570*/  IMAD.U32 R23, RZ, RZ, UR13 ;  /* 0x0000000dff177e24 */ /* 0x000fe2000f8e00ff */
[----:B------:R-:W-:Y:S01]  /*0580*/  UIMAD UR10, UR14, UR17, UR10 ;  /* 0x000000110e0a72a4 */ /* 0x000fe2000f8e020a */
[----:B------:R-:W-:Y:S01]  /*0590*/  IMAD.U32 R27, RZ, RZ, UR21 ;  /* 0x00000015ff1b7e24 */ /* 0x000fe2000f8e00ff */
[----:B------:R-:W-:Y:S01]  /*05a0*/  UIMAD UR15, UR15, UR5, UR5 ;  /* 0x000000050f0f72a4 */ /* 0x000fe2000f8e0205 */
[----:B------:R-:W-:Y:S01]  /*05b0*/  IMAD.U32 R13, RZ, RZ, UR22 ;  /* 0x00000016ff0d7e24 */ /* 0x000fe2000f8e00ff */
[----:B------:R-:W-:Y:S01]  /*05c0*/  UIMAD UR28, UR8, UR5, URZ ;  /* 0x00000005081c72a4 */ /* 0x000fe2000f8e02ff */
[----:B------:R-:W-:Y:S01]  /*05d0*/  IMAD.U32 R21, RZ, RZ, UR23 ;  /* 0x00000017ff157e24 */ /* 0x000fe2000f8e00ff */
[----:B------:R-:W-:Y:S01]  /*05e0*/  UIMAD UR16, UR6, UR8, URZ ;  /* 0x00000008061072a4 */ /* 0x000fe2000f8e02ff */
[----:B------:R-:W-:Y:S01]  /*05f0*/  IMAD.U32 R17, RZ, RZ, UR10 ;  /* 0x0000000aff117e24 */ /* 0x000fe2000f8e00ff */
[----:B------:R-:W-:Y:S01]  /*0600*/  ULOP3.LUT UR8, UR7, 0xfffffffc, URZ, 0xc0, !UPT ;  /* 0xfffffffc07087892 */ /* 0x000fe2000f8ec0ff */
[--C-:B------:R-:W-:Y:S01]  /*0610*/  IMAD R25, R25, UR5, R22.reuse ;  /* 0x0000000519197c24 */ /* 0x100fe2000f8e0216 */
[----:B------:R-:W0:Y:S01]  /*0620*/  LDCU.64 UR34, c[0x0][0x398] ;  /* 0x00007300ff2277ac */ /* 0x000e220008000a00 */
[----:B------:R-:W-:-:S02]  /*0630*/  IMAD R27, R27, UR5, R22 ;  /* 0x000000051b1b7c24 */ /* 0x000fc4000f8e0216 */
[--C-:B------:R-:W-:Y:S01]  /*0640*/  IMAD R20, R13, UR5, R22.reuse ;  /* 0x000000050d147c24 */ /* 0x100fe2000f8e0216 */
[----:B------:R-:W1:Y:S01]  /*0650*/  LDCU.64 UR36, c[0x0][0x3a0] ;  /* 0x00007400ff2477ac */ /* 0x000e620008000a00 */
[--C-:B------:R-:W-:Y:S02]  /*0660*/  IMAD R21, R21, UR5, R22.reuse ;  /* 0x0000000515157c24 */ /* 0x100fe4000f8e0216 */
[--C-:B------:R-:W-:Y:S01]  /*0670*/  IMAD R0, R15, UR5, R22.reuse ;  /* 0x000000050f007c24 */ /* 0x100fe2000f8e0216 */
[----:B------:R-:W-:Y:S02]  /*0680*/  UIMAD UR27, UR14, UR5, URZ ;  /* 0x000000050e1b72a4 */ /* 0x000fe4000f8e02ff */
[--C-:B------:R-:W-:Y:S01]  /*0690*/  IMAD R23, R23, UR5, R22.reuse ;  /* 0x0000000517177c24 */ /* 0x100fe2000f8e0216 */
[----:B------:R-:W-:Y:S01]  /*06a0*/  UIMAD UR31, UR6, UR14, URZ ;  /* 0x0000000e061f72a4 */ /* 0x000fe2000f8e02ff */
[----:B------:R-:W-:Y:S01]  /*06b0*/  IMAD R24, R17, UR5, R22 ;  /* 0x0000000511187c24 */ /* 0x000fe2000f8e0216 */
[----:B------:R-:W-:Y:S01]  /*06c0*/  UIADD3 UR8, UPT, UPT, -UR8, URZ, URZ ;  /* 0x000000ff08087290 */ /* 0x000fe2000fffe1ff */
[----:B------:R-:W-:-:S11]  /*06d0*/  VIADD R22, R22, UR15 ;  /* 0x0000000f16167c36 */ /* 0x000fd60008000000 */
.L_x_39:
[C---:B------:R-:W-:Y:S02]  /*06e0*/  IADD3 R13, P1, PT, R25.reuse, UR12, RZ ;  /* 0x0000000c190d7c10 */ /* 0x040fe4000ff3e0ff */
[C---:B------:R-:W-:Y:S02]  /*06f0*/  IADD3 R15, P0, PT, R22.reuse, UR12, RZ ;  /* 0x0000000c160f7c10 */ /* 0x040fe4000ff1e0ff */
[----:B------:R-:W-:Y:S02]  /*0700*/  LEA.HI.X.SX32 R14, R25, UR32, 0x1, P1 ;  /* 0x00000020190e7c11 */ /* 0x000fe400088f0eff */
[----:B------:R-:W-:Y:S02]  /*0710*/  LEA.HI.X.SX32 R28, R22, UR32, 0x1, P0 ;  /* 0x00000020161c7c11 */ /* 0x000fe400080f0eff */
[----:B-1----:R-:W-:Y:S02]  /*0720*/  LEA R16, P1, R13, UR36, 0x2 ;  /* 0x000000240d107c11 */ /* 0x002fe4000f8210ff */
[----:B0-----:R-:W-:-:S02]  /*0730*/  LEA R18, P0, R15, UR34, 0x2 ;  /* 0x000000220f127c11 */ /* 0x001fc4000f8010ff */
[----:B------:R-:W-:Y:S02]  /*0740*/  LEA.HI.X R17, R13, UR37, R14, 0x2, P1 ;  /* 0x000000250d117c11 */ /* 0x000fe400088f140e */
[----:B------:R-:W-:-:S04]  /*0750*/  LEA.HI.X R19, R15, UR35, R28, 0x2, P0 ;  /* 0x000000230f137c11 */ /* 0x000fc800080f141c */
[----:B------:R-:W2:Y:S04]  /*0760*/  LDG.E R17, desc[UR18][R16.64] ;  /* 0x0000001210117981 */ /* 0x000ea8000c1e1900 */
[----:B------:R0:W2:Y:S01]  /*0770*/  LDG.E R18, desc[UR18][R18.64] ;  /* 0x0000001212127981 */ /* 0x0000a2000c1e1900 */
[----:B------:R-:W-:Y:S02]  /*0780*/  IADD3 R15, P0, PT, R9, UR16, RZ ;  /* 0x00000010090f7c10 */ /* 0x000fe4000ff1e0ff */
[----:B------:R-:W-:-:S04]  /*0790*/  MOV R28, UR16 ;  /* 0x00000010001c7c02 */ /* 0x000fc80008000f00 */
[----:B------:R-:W-:Y:S02]  /*07a0*/  LEA.HI.X.SX32 R28, R28, R11, 0x1, P0 ;  /* 0x0000000b1c1c7211 */ /* 0x000fe400000f0eff */
[----:B------:R-:W-:-:S04]  /*07b0*/  LEA R14, P0, R15, UR34, 0x2 ;  /* 0x000000220f0e7c11 */ /* 0x000fc8000f8010ff */
[----:B------:R-:W-:Y:S01]  /*07c0*/  LEA.HI.X R15, R15, UR35, R28, 0x2, P0 ;  /* 0x000000230f0f7c11 */ /* 0x000fe200080f141c */
[----:B------:R-:W-:Y:S01]  /*07d0*/  IMAD.MOV.U32 R28, RZ, RZ, 0x437c0000 ;  /* 0x437c0000ff1c7424 */ /* 0x000fe200078e00ff */
[----:B0-----:R-:W-:Y:S01]  /*07e0*/  MOV R19, UR28 ;  /* 0x0000001c00137c02 */ /* 0x001fe20008000f00 */
[----:B--2---:R-:W-:-:S04]  /*07f0*/  FADD R13, R18, R17 ;  /* 0x00000011120d7221 */ /* 0x004fc80000000000 */
[----:B-----5:R-:W-:Y:S01]  /*0800*/  FADD R29, R2, R13 ;  /* 0x0000000d021d7221 */ /* 0x020fe20000000000 */
[----:B------:R-:W-:-:S03]  /*0810*/  IMAD.MOV.U32 R13, RZ, RZ, 0x3bbb989d ;  /* 0x3bbb989dff0d7424 */ /* 0x000fc600078e00ff */
[----:B------:R-:W-:-:S04]  /*0820*/  FADD R29, R29, -UR33 ;  /* 0x800000211d1d7e21 */ /* 0x000fc80008000000 */
[----:B------:R-:W-:-:S04]  /*0830*/  FFMA.SAT R17, R29, R13, 0.5 ;  /* 0x3f0000001d117423 */ /* 0x000fc8000000200d */
[----:B------:R-:W-:-:S04]  /*0840*/  FFMA.RM R16, R17, R28, 12582913 ;  /* 0x4b40000111107423 */ /* 0x000fc8000000401c */
[----:B------:R-:W-:-:S04]  /*0850*/  FADD R18, R16, -12583039 ;  /* 0xcb40007f10127421 */ /* 0x000fc80000000000 */
[----:B------:R-:W-:-:S04]  /*0860*/  FFMA R18, R29, 1.4426950216293334961, -R18 ;  /* 0x3fb8aa3b1d127823 */ /* 0x000fc80000000812 */
[----:B------:R-:W-:-:S06]  /*0870*/  FFMA R17, R29, 1.925963033500011079e-08, R18 ;  /* 0x32a570601d117823 */ /* 0x000fcc0000000012 */
[----:B------:R-:W0:Y:S01]  /*0880*/  MUFU.EX2 R17, R17 ;  /* 0x0000001100117308 */ /* 0x000e220000000800 */
[----:B------:R-:W-:-:S04]  /*0890*/  IMAD.SHL.U32 R16, R16, 0x800000, RZ ;  /* 0x0080000010107824 */ /* 0x000fc800078e00ff */
[----:B0-----:R-:W-:-:S04]  /*08a0*/  FMUL R16, R16, R17 ;  /* 0x0000001110107220 */ /* 0x001fc80000400000 */
[----:B------:R-:W-:Y:S01]  /*08b0*/  FMUL R29, R16, UR38 ;  /* 0x00000026101d7c20 */ /* 0x000fe20008400000 */
[----:B------:R-:W-:-:S04]  /*08c0*/  IADD3 R16, P0, PT, R10, UR28, RZ ;  /* 0x0000001c0a107c10 */ /* 0x000fc8000ff1e0ff */
[----:B------:R-:W-:Y:S01]  /*08d0*/  LEA.HI.X.SX32 R19, R19, R12, 0x1, P0 ;  /* 0x0000000c13137211 */ /* 0x000fe200000f0eff */
[----:B------:R0:W-:Y:S01]  /*08e0*/  REDG.E.ADD.F32.FTZ.RN.STRONG.GPU desc[UR18][R14.64], R29 ;  /* 0x0000001d0e0079a6 */ /* 0x0001e2000c12f312 */
[----:B------:R-:W-:-:S04]  /*08f0*/  LEA R18, P0, R16, UR36, 0x2 ;  /* 0x0000002410127c11 */ /* 0x000fc8000f8010ff */
[----:B------:R-:W-:Y:S02]  /*0900*/  LEA.HI.X R19, R16, UR37, R19, 0x2, P0 ;  /* 0x0000002510137c11 */ /* 0x000fe400080f1413 */
[----:B------:R-:W-:-:S03]  /*0910*/  IADD3 R17, P0, PT, R27, UR12, RZ ;  /* 0x0000000c1b117c10 */ /* 0x000fc6000ff1e0ff */
[----:B------:R1:W-:Y:S01]  /*0920*/  REDG.E.ADD.F32.FTZ.RN.STRONG.GPU desc[UR18][R18.64], R29 ;  /* 0x0000001d120079a6 */ /* 0x0003e2000c12f312 */
[----:B0-----:R-:W-:Y:S02]  /*0930*/  LEA.HI.X.SX32 R14, R27, UR32, 0x1, P0 ;  /* 0x000000201b0e7c11 */ /* 0x001fe400080f0eff */
[----:B------:R-:W-:-:S04]  /*0940*/  LEA R16, P0, R17, UR34, 0x2 ;  /* 0x0000002211107c11 */ /* 0x000fc8000f8010ff */
[----:B------:R-:W-:Y:S02]  /*0950*/  LEA.HI.X R17, R17, UR35, R14, 0x2, P0 ;  /* 0x0000002311117c11 */ /* 0x000fe400080f140e */
[----:B------:R-:W-:-:S03]  /*0960*/  IADD3 R15, P0, PT, R0, UR12, RZ ;  /* 0x0000000c000f7c10 */ /* 0x000fc6000ff1e0ff */
[----:B------:R0:W2:Y:S02]  /*0970*/  LDG.E R16, desc[UR18][R16.64] ;  /* 0x0000001210107981 */ /* 0x0000a4000c1e1900 */
[----:B0-----:R-:W-:Y:S02]  /*0980*/  LEA.HI.X.SX32 R17, R0, UR32, 0x1, P0 ;  /* 0x0000002000117c11 */ /* 0x001fe400080f0eff */
[----:B------:R-:W-:-:S04]  /*0990*/  LEA R14, P0, R15, UR36, 0x2 ;  /* 0x000000240f0e7c11 */ /* 0x000fc8000f8010ff */
[----:B------:R-:W-:-:S06]  /*09a0*/  LEA.HI.X R15, R15, UR37, R17, 0x2, P0 ;  /* 0x000000250f0f7c11 */ /* 0x000fcc00080f1411 */
[----:B------:R0:W2:Y:S01]  /*09b0*/  LDG.E R15, desc[UR18][R14.64] ;  /* 0x000000120e0f7981 */ /* 0x0000a2000c1e1900 */
[----:B------:R-:W-:Y:S01]  /*09c0*/  FADD R26, R29, R26 ;  /* 0x0000001a1d1a7221 */ /* 0x000fe20000000000 */
[----:B-1----:R-:W-:Y:S01]  /*09d0*/  IADD3 R19, P0, PT, R9, UR29, RZ ;  /* 0x0000001d09137c10 */ /* 0x002fe2000ff1e0ff */
[----:B0-----:R-:W-:Y:S02]  /*09e0*/  IMAD.U32 R14, RZ, RZ, UR29 ;  /* 0x0000001dff0e7e24 */ /* 0x001fe4000f8e00ff */
[----:B--2---:R-:W-:-:S04]  /*09f0*/  FADD R29, R16, R15 ;  /* 0x0000000f101d7221 */ /* 0x004fc80000000000 */
[----:B------:R-:W-:Y:S01]  /*0a00*/  FADD R18, R2, R29 ;  /* 0x0000001d02127221 */ /* 0x000fe20000000000 */
[----:B------:R-:W-:Y:S02]  /*0a10*/  LEA.HI.X.SX32 R29, R14, R11, 0x1, P0 ;  /* 0x0000000b0e1d7211 */ /* 0x000fe400000f0eff */
[----:B------:R-:W-:Y:S01]  /*0a20*/  LEA R16, P0, R19, UR34, 0x2 ;  /* 0x0000002213107c11 */ /* 0x000fe2000f8010ff */
[----:B------:R-:W-:-:S03]  /*0a30*/  FADD R18, R18, -UR33 ;  /* 0x8000002112127e21 */ /* 0x000fc60008000000 */
[----:B------:R-:W-:Y:S01]  /*0a40*/  LEA.HI.X R17, R19, UR35, R29, 0x2, P0 ;  /* 0x0000002313117c11 */ /* 0x000fe200080f141d */
[----:B------:R-:W-:-:S04]  /*0a50*/  FFMA.SAT R19, R18, R13, 0.5 ;  /* 0x3f00000012137423 */ /* 0x000fc8000000200d */
[----:B------:R-:W-:-:S04]  /*0a60*/  FFMA.RM R19, R19, R28, 12582913 ;  /* 0x4b40000113137423 */ /* 0x000fc8000000401c */
[----:B------:R-:W-:-:S04]  /*0a70*/  FADD R15, R19, -12583039 ;  /* 0xcb40007f130f7421 */ /* 0x000fc80000000000 */
[----:B------:R-:W-:-:S04]  /*0a80*/  FFMA R15, R18, 1.4426950216293334961, -R15 ;  /* 0x3fb8aa3b120f7823 */ /* 0x000fc8000000080f */
[----:B------:R-:W-:-:S04]  /*0a90*/  FFMA R15, R18, 1.925963033500011079e-08, R15 ;  /* 0x32a57060120f7823 */ /* 0x000fc8000000000f */
[----:B------:R-:W0:Y:S01]  /*0aa0*/  MUFU.EX2 R14, R15 ;  /* 0x0000000f000e7308 */ /* 0x000e220000000800 */
[----:B------:R-:W-:-:S04]  /*0ab0*/  IMAD.SHL.U32 R19, R19, 0x800000, RZ ;  /* 0x0080000013137824 */ /* 0x000fc800078e00ff */
[----:B0-----:R-:W-:Y:S01]  /*0ac0*/  FMUL R14, R19, R14 ;  /* 0x0000000e130e7220 */ /* 0x001fe20000400000 */
[----:B------:R-:W-:-:S03]  /*0ad0*/  IMAD.U32 R19, RZ, RZ, UR25 ;  /* 0x00000019ff137e24 */ /* 0x000fc6000f8e00ff */
        /* <DEDUP_REMOVED lines=16> */
[----:B------:R-:W2:Y:S01]  /*0be0*/  LDG.E R17, desc[UR18][R16.64] ;  /* 0x0000001210117981 */ /* 0x000ea2000c1e1900 */
[----:B------:R-:W-:Y:S01]  /*0bf0*/  FADD R26, R26, R29 ;  /* 0x0000001d1a1a7221 */ /* 0x000fe20000000000 */
[----:B-1----:R-:W-:Y:S01]  /*0c00*/  IADD3 R19, P0, PT, R9, UR30, RZ ;  /* 0x0000001e09137c10 */ /* 0x002fe2000ff1e0ff */
[----:B--2---:R-:W-:Y:S01]  /*0c10*/  FADD R29, R14, R17 ;  /* 0x000000110e1d7221 */ /* 0x004fe20000000000 */
[----:B------:R-:W-:-:S03]  /*0c20*/  MOV R14, UR30 ;  /* 0x0000001e000e7c02 */ /* 0x000fc60008000f00 */
        /* <DEDUP_REMOVED lines=9> */
[----:B------:R-:W-:-:S06]  /*0cc0*/  FFMA R18, R18, 1.925963033500011079e-08, R17 ;  /* 0x32a5706012127823 */ /* 0x000fcc0000000011 */
[----:B------:R-:W0:Y:S01]  /*0cd0*/  MUFU.EX2 R18, R18 ;  /* 0x0000001200127308 */ /* 0x000e220000000800 */
[----:B------:R-:W-:Y:S01]  /*0ce0*/  IMAD.SHL.U32 R19, R19, 0x800000, RZ ;  /* 0x0080000013137824 */ /* 0x000fe200078e00ff */
[----:B------:R-:W-:-:S03]  /*0cf0*/  IADD3 R17, P0, PT, R10, UR26, RZ ;  /* 0x0000001a0a117c10 */ /* 0x000fc6000ff1e0ff */
[----:B0-----:R-:W-:-:S04]  /*0d00*/  FMUL R19, R19, R18 ;  /* 0x0000001213137220 */ /* 0x001fc80000400000 */
[----:B------:R-:W-:Y:S01]  /*0d10*/  FMUL R29, R19, UR38 ;  /* 0x00000026131d7c20 */ /* 0x000fe20008400000 */
[----:B------:R-:W-:-:S04]  /*0d20*/  IMAD.U32 R19, RZ, RZ, UR26 ;  /* 0x0000001aff137e24 */ /* 0x000fc8000f8e00ff */
[----:B------:R0:W-:Y:S01]  /*0d30*/  REDG.E.ADD.F32.FTZ.RN.STRONG.GPU desc[UR18][R14.64], R29 ;  /* 0x0000001d0e0079a6 */ /* 0x0001e2000c12f312 */
[----:B------:R-:W-:Y:S02]  /*0d40*/  LEA.HI.X.SX32 R19, R19, R12, 0x1, P0 ;  /* 0x0000000c13137211 */ /* 0x000fe400000f0eff */
        /* <DEDUP_REMOVED lines=8> */
[----:B------:R0:W2:Y:S01]  /*0dd0*/  LDG.E R18, desc[UR18][R18.64] ;  /* 0x0000001212127981 */ /* 0x0000a2000c1e1900 */
[----:B-1----:R-:W-:Y:S02]  /*0de0*/  LEA.HI.X.SX32 R16, R24, UR32, 0x1, P0 ;  /* 0x0000002018107c11 */ /* 0x002fe400080f0eff */
[----:B------:R-:W-:-:S04]  /*0df0*/  LEA R14, P0, R15, UR36, 0x2 ;  /* 0x000000240f0e7c11 */ /* 0x000fc8000f8010ff */
[----:B------:R-:W-:-:S06]  /*0e00*/  LEA.HI.X R15, R15, UR37, R16, 0x2, P0 ;  /* 0x000000250f0f7c11 */ /* 0x000fcc00080f1410 */
[----:B------:R1:W2:Y:S01]  /*0e10*/  LDG.E R15, desc[UR18][R14.64] ;  /* 0x000000120e0f7981 */ /* 0x0002a2000c1e1900 */
[----:B0-----:R-:W-:Y:S01]  /*0e20*/  IMAD.U32 R19, RZ, RZ, UR27 ;  /* 0x0000001bff137e24 */ /* 0x001fe2000f8e00ff */
[----:B-1----:R-:W-:Y:S01]  /*0e30*/  IADD3 R14, P0, PT, R9, UR31, RZ ;  /* 0x0000001f090e7c10 */ /* 0x002fe2000ff1e0ff */
[----:B------:R-:W-:-:S04]  /*0e40*/  UIADD3 UR8, UPT, UPT, UR8, 0x4, URZ ;  /* 0x0000000408087890 */ /* 0x000fc8000fffe0ff */
[----:B------:R-:W-:Y:S01]  /*0e50*/  UISETP.NE.AND UP0, UPT, UR8, URZ, UPT ;  /* 0x000000ff0800728c */ /* 0x000fe2000bf05270 */
[----:B------:R-:W-:Y:S01]  /*0e60*/  FADD R26, R26, R29 ;  /* 0x0000001d1a1a7221 */ /* 0x000fe20000000000 */
[----:B------:R-:W-:Y:S02]  /*0e70*/  UIADD3 UR11, UPT, UPT, UR11, 0x4, URZ ;  /* 0x000000040b0b7890 */ /* 0x000fe4000fffe0ff */
[----:B------:R-:W-:Y:S02]  /*0e80*/  ULEA UR25, UR5, UR25, 0x2 ;  /* 0x0000001905197291 */ /* 0x000fe4000f8e10ff */
[----:B------:R-:W-:Y:S02]  /*0e90*/  ULEA UR26, UR5, UR26, 0x2 ;  /* 0x0000001a051a7291 */ /* 0x000fe4000f8e10ff */
[----:B------:R-:W-:Y:S02]  /*0ea0*/  ULEA UR28, UR5, UR28, 0x2 ;  /* 0x0000001c051c7291 */ /* 0x000fe4000f8e10ff */
[----:B------:R-:W-:-:S02]  /*0eb0*/  ULEA UR29, UR6, UR29, 0x2 ;  /* 0x0000001d061d7291 */ /* 0x000fc4000f8e10ff */
[----:B------:R-:W-:Y:S02]  /*0ec0*/  ULEA UR30, UR6, UR30, 0x2 ;  /* 0x0000001e061e7291 */ /* 0x000fe4000f8e10ff */
[----:B------:R-:W-:Y:S01]  /*0ed0*/  ULEA UR16, UR6, UR16, 0x2 ;  /* 0x0000001006107291 */ /* 0x000fe2000f8e10ff */
[----:B--2---:R-:W-:-:S04]  /*0ee0*/  FADD R17, R18, R15 ;  /* 0x0000000f12117221 */ /* 0x004fc80000000000 */
[----:B------:R-:W-:-:S04]  /*0ef0*/  FADD R17, R2, R17 ;  /* 0x0000001102117221 */ /* 0x000fc80000000000 */
[----:B------:R-:W-:-:S04]  /*0f00*/  FADD R16, R17, -UR33 ;  /* 0x8000002111107e21 */ /* 0x000fc80008000000 */
[----:B------:R-:W-:-:S04]  /*0f10*/  FFMA.SAT R13, R16, R13, 0.5 ;  /* 0x3f000000100d7423 */ /* 0x000fc8000000200d */
[----:B------:R-:W-:-:S04]  /*0f20*/  FFMA.RM R13, R13, R28, 12582913 ;  /* 0x4b4000010d0d7423 */ /* 0x000fc8000000401c */
[----:B------:R-:W-:-:S04]  /*0f30*/  FADD R17, R13, -12583039 ;  /* 0xcb40007f0d117421 */ /* 0x000fc80000000000 */
[----:B------:R-:W-:-:S04]  /*0f40*/  FFMA R17, R16, 1.4426950216293334961, -R17 ;  /* 0x3fb8aa3b10117823 */ /* 0x000fc80000000811 */
[----:B------:R-:W-:-:S06]  /*0f50*/  FFMA R18, R16, 1.925963033500011079e-08, R17 ;  /* 0x32a5706010127823 */ /* 0x000fcc0000000011 */
[----:B------:R-:W0:Y:S01]  /*0f60*/  MUFU.EX2 R18, R18 ;  /* 0x0000001200127308 */ /* 0x000e220000000800 */
[----:B------:R-:W-:Y:S01]  /*0f70*/  MOV R16, UR31 ;  /* 0x0000001f00107c02 */ /* 0x000fe20008000f00 */
[----:B------:R-:W-:Y:S01]  /*0f80*/  IMAD.SHL.U32 R13, R13, 0x800000, RZ ;  /* 0x008000000d0d7824 */ /* 0x000fe200078e00ff */
[----:B------:R-:W-:Y:S02]  /*0f90*/  IADD3 R15, P1, PT, R10, UR27, RZ ;  /* 0x0000001b0a0f7c10 */ /* 0x000fe4000ff3e0ff */
[----:B------:R-:W-:Y:S02]  /*0fa0*/  LEA.HI.X.SX32 R17, R16, R11, 0x1, P0 ;  /* 0x0000000b10117211 */ /* 0x000fe400000f0eff */
[C---:B------:R-:W-:Y:S02]  /*0fb0*/  LEA R16, P0, R14.reuse, UR34, 0x2 ;  /* 0x000000220e107c11 */ /* 0x040fe4000f8010ff */
[----:B------:R-:W-:Y:S02]  /*0fc0*/  LEA.HI.X.SX32 R28, R19, R12, 0x1, P1 ;  /* 0x0000000c131c7211 */ /* 0x000fe400008f0eff */
[----:B------:R-:W-:-:S02]  /*0fd0*/  LEA.HI.X R17, R14, UR35, R17, 0x2, P0 ;  /* 0x000000230e117c11 */ /* 0x000fc400080f1411 */
[----:B------:R-:W-:Y:S01]  /*0fe0*/  LEA R14, P0, R15, UR36, 0x2 ;  /* 0x000000240f0e7c11 */ /* 0x000fe2000f8010ff */
[----:B0-----:R-:W-:-:S03]  /*0ff0*/  FMUL R13, R13, R18 ;  /* 0x000000120d0d7220 */ /* 0x001fc60000400000 */
[----:B------:R-:W-:Y:S01]  /*1000*/  LEA.HI.X R15, R15, UR37, R28, 0x2, P0 ;  /* 0x000000250f0f7c11 */ /* 0x000fe200080f141c */
[----:B------:R-:W-:-:S05]  /*1010*/  FMUL R13, R13, UR38 ;  /* 0x000000260d0d7c20 */ /* 0x000fca0008400000 */
[----:B------:R-:W-:Y:S04]  /*1020*/  REDG.E.ADD.F32.FTZ.RN.STRONG.GPU desc[UR18][R16.64], R13 ;  /* 0x0000000d100079a6 */ /* 0x000fe8000c12f312 */
[----:B------:R0:W-:Y:S01]  /*1030*/  REDG.E.ADD.F32.FTZ.RN.STRONG.GPU desc[UR18][R14.64], R13 ;  /* 0x0000000d0e0079a6 */ /* 0x0001e2000c12f312 */
[----:B------:R-:W-:Y:S01]  /*1040*/  MOV R19, UR5 ;  /* 0x0000000500137c02 */ /* 0x000fe20008000f00 */
[----:B------:R-:W-:Y:S02]  /*1050*/  IMAD.U32 R18, RZ, RZ, UR5 ;  /* 0x00000005ff127e24 */ /* 0x000fe4000f8e00ff */
[----:B0-----:R-:W-:Y:S01]  /*1060*/  IMAD.U32 R15, RZ, RZ, UR5 ;  /* 0x00000005ff0f7e24 */ /* 0x001fe2000f8e00ff */
[----:B------:R-:W-:Y:S01]  /*1070*/  MOV R17, UR6 ;  /* 0x0000000600117c02 */ /* 0x000fe20008000f00 */
[----:B------:R-:W-:-:S02]  /*1080*/  IMAD.U32 R16, RZ, RZ, UR6 ;  /* 0x00000006ff107e24 */ /* 0x000fc4000f8e00ff */
[----:B------:R-:W-:Y:S01]  /*1090*/  IMAD R22, R15, 0x4, R22 ;  /* 0x000000040f167824 */ /* 0x000fe200078e0216 */
[----:B------:R-:W-:Y:S01]  /*10a0*/  MOV R15, UR6 ;  /* 0x00000006000f7c02 */ /* 0x000fe20008000f00 */
[----:B------:R-:W-:Y:S01]  /*10b0*/  IMAD.U32 R14, RZ, RZ, UR6 ;  /* 0x00000006ff0e7e24 */ /* 0x000fe2000f8e00ff */
[----:B------:R-:W-:Y:S01]  /*10c0*/  LEA R25, R16, R25, 0x2 ;  /* 0x0000001910197211 */ /* 0x000fe200078e10ff */
[----:B------:R-:W-:Y:S02]  /*10d0*/  IMAD R27, R18, 0x4, R27 ;  /* 0x00000004121b7824 */ /* 0x000fe400078e021b */
[----:B------:R-:W-:Y:S01]  /*10e0*/  FADD R26, R26, R13 ;  /* 0x0000000d1a1a7221 */ /* 0x000fe20000000000 */
[----:B------:R-:W-:Y:S02]  /*10f0*/  IMAD R20, R19, 0x4, R20 ;  /* 0x0000000413147824 */ /* 0x000fe400078e0214 */
[----:B------:R-:W-:Y:S02]  /*1100*/  IMAD R21, R18, 0x4, R21 ;  /* 0x0000000412157824 */ /* 0x000fe400078e0215 */
[----:B------:R-:W-:-:S02]  /*1110*/  IMAD R0, R17, 0x4, R0 ;  /* 0x0000000411007824 */ /* 0x000fc400078e0200 */
[----:B------:R-:W-:Y:S02]  /*1120*/  IMAD R23, R14, 0x4, R23 ;  /* 0x000000040e177824 */ /* 0x000fe400078e0217 */
[----:B------:R-:W-:Y:S01]  /*1130*/  IMAD R24, R15, 0x4, R24 ;  /* 0x000000040f187824 */ /* 0x000fe200078e0218 */
[----:B------:R-:W-:Y:S02]  /*1140*/  ULEA UR27, UR5, UR27, 0x2 ;  /* 0x0000001b051b7291 */ /* 0x000fe4000f8e10ff */
[----:B------:R-:W-:Y:S01]  /*1150*/  ULEA UR31, UR6, UR31, 0x2 ;  /* 0x0000001f061f7291 */ /* 0x000fe2000f8e10ff */
[----:B------:R-:W-:Y:S11]  /*1160*/  BRA.U UP0, `(.L_x_39) ;  /* 0xfffffff5005c7547 */ /* 0x000ff6000b83ffff */
[----:B------:R-:W-:-:S12]  /*1170*/  UIADD3 UR8, UPT, UPT, UR11, 0x1, URZ ;  /* 0x000000010b087890 */ /* 0x000fd8000fffe0ff */
.L_x_38:
[----:B------:R-:W-:-:S09]  /*1180*/  ULOP3.LUT UP0, UR9, UR7, 0x3, URZ, 0xc0, !UPT ;  /* 0x0000000307097892 */ /* 0x000fd2000f80c0ff */
[----:B------:R-:W-:Y:S05]  /*1190*/  BRA.U !UP0, `(.L_x_37) ;  /* 0x00000009083c7547 */ /* 0x000fea000b800000 */
[----:B------:R-:W-:Y:S02]  /*11a0*/  UISETP.NE.AND UP0, UPT, UR9, 0x1, UPT ;  /* 0x000000010900788c */ /* 0x000fe4000bf05270 */
[----:B------:R-:W-:-:S04]  /*11b0*/  ULOP3.LUT UR7, UR7, 0x1, URZ, 0xc0, !UPT ;  /* 0x0000000107077892 */ /* 0x000fc8000f8ec0ff */
[----:B------:R-:W-:-:S03]  /*11c0*/  UISETP.NE.U32.AND UP1, UPT, UR7, 0x1, UPT ;  /* 0x000000010700788c */ /* 0x000fc6000bf25070 */
[----:B------:R-:W-:Y:S08]  /*11d0*/  BRA.U !UP0, `(.L_x_40) ;  /* 0x00000005086c7547 */ /* 0x000ff0000b800000 */
[----:B------:R-:W0:Y:S01]  /*11e0*/  LDCU.64 UR16, c[0x0][0x3a0] ;  /* 0x00007400ff1077ac */ /* 0x000e220008000a00 */
[----:B------:R-:W1:Y:S01]  /*11f0*/  LDCU.64 UR14, c[0x0][0x398] ;  /* 0x00007300ff0e77ac */ /* 0x000e620008000a00 */
[----:B------:R-:W-:Y:S02]  /*1200*/  UIMAD UR9, UR6, UR8, URZ ;  /* 0x00000008060972a4 */ /* 0x000fe4000f8e02ff */
[----:B------:R-:W-:-:S04]  /*1210*/  UIMAD UR7, UR8, UR5, URZ ;  /* 0x00000005080772a4 */ /* 0x000fc8000f8e02ff */
[----:B------:R-:W-:Y:S02]  /*1220*/  VIADD R12, R6, UR9 ;  /* 0x00000009060c7c36 */ /* 0x000fe40008000000 */
[----:B------:R-:W-:-:S03]  /*1230*/  VIADD R9, R5, UR7 ;  /* 0x0000000705097c36 */ /* 0x000fc60008000000 */
[C---:B------:R-:W-:Y:S02]  /*1240*/  IADD3 R0, P1, PT, R12.reuse, UR12, RZ ;  /* 0x0000000c0c007c10 */ /* 0x040fe4000ff3e0ff */
[C---:B------:R-:W-:Y:S02]  /*1250*/  IADD3 R13, P0, PT, R9.reuse, UR12, RZ ;  /* 0x0000000c090d7c10 */ /* 0x040fe4000ff1e0ff */
[----:B------:R-:W-:Y:S02]  /*1260*/  LEA.HI.X.SX32 R11, R12, UR32, 0x1, P1 ;  /* 0x000000200c0b7c11 */ /* 0x000fe400088f0eff */
[----:B------:R-:W-:Y:S02]  /*1270*/  LEA.HI.X.SX32 R16, R9, UR32, 0x1, P0 ;  /* 0x0000002009107c11 */ /* 0x000fe400080f0eff */
[----:B0-----:R-:W-:Y:S02]  /*1280*/  LEA R10, P1, R0, UR16, 0x2 ;  /* 0x00000010000a7c11 */ /* 0x001fe4000f8210ff */
[----:B-1----:R-:W-:-:S02]  /*1290*/  LEA R14, P0, R13, UR14, 0x2 ;  /* 0x0000000e0d0e7c11 */ /* 0x002fc4000f8010ff */
[----:B------:R-:W-:Y:S02]  /*12a0*/  LEA.HI.X R11, R0, UR17, R11, 0x2, P1 ;  /* 0x00000011000b7c11 */ /* 0x000fe400088f140b */
[----:B------:R-:W-:-:S04]  /*12b0*/  LEA.HI.X R15, R13, UR15, R16, 0x2, P0 ;  /* 0x0000000f0d0f7c11 */ /* 0x000fc800080f1410 */
[----:B------:R0:W2:Y:S04]  /*12c0*/  LDG.E R11, desc[UR18][R10.64] ;  /* 0x000000120a0b7981 */ /* 0x0000a8000c1e1900 */
[----:B------:R-:W2:Y:S01]  /*12d0*/  LDG.E R14, desc[UR18][R14.64] ;  /* 0x000000120e0e7981 */ /* 0x000ea2000c1e1900 */
[----:B------:R-:W-:Y:S01]  /*12e0*/  IMAD.MOV.U32 R0, RZ, RZ, 0x3bbb989d ;  /* 0x3bbb989dff007424 */ /* 0x000fe200078e00ff */
[----:B------:R-:W-:Y:S01]  /*12f0*/  MOV R18, 0x437c0000 ;  /* 0x437c000000127802 */ /* 0x000fe20000000f00 */
[----:B------:R-:W-:Y:S02]  /*1300*/  USHF.R.S32.HI UR10, URZ, 0x1f, UR9 ;  /* 0x0000001fff0a7899 */ /* 0x000fe40008011409 */
[----:B0-----:R-:W-:Y:S02]  /*1310*/  IMAD.U32 R10, RZ, RZ, UR9 ;  /* 0x00000009ff0a7e24 */ /* 0x001fe4000f8e00ff */
[----:B------:R-:W-:-:S02]  /*1320*/  VIADD R12, R12, UR6 ;  /* 0x000000060c0c7c36 */ /* 0x000fc40008000000 */
[----:B--2---:R-:W-:-:S04]  /*1330*/  FADD R13, R14, R11 ;  /* 0x0000000b0e0d7221 */ /* 0x004fc80000000000 */
[----:B-----5:R-:W-:-:S04]  /*1340*/  FADD R13, R2, R13 ;  /* 0x0000000d020d7221 */ /* 0x020fc80000000000 */
[----:B------:R-:W-:-:S04]  /*1350*/  FADD R13, R13, -UR33 ;  /* 0x800000210d0d7e21 */ /* 0x000fc80008000000 */
[----:B------:R-:W-:-:S04]  /*1360*/  FFMA.SAT R17, R13, R0, 0.5 ;  /* 0x3f0000000d117423 */ /* 0x000fc80000002000 */
[----:B------:R-:W-:-:S04]  /*1370*/  FFMA.RM R17, R17, R18, 12582913 ;  /* 0x4b40000111117423 */ /* 0x000fc80000004012 */
[----:B------:R-:W-:-:S04]  /*1380*/  FADD R16, R17, -12583039 ;  /* 0xcb40007f11107421 */ /* 0x000fc80000000000 */
[----:B------:R-:W-:-:S04]  /*1390*/  FFMA R16, R13, 1.4426950216293334961, -R16 ;  /* 0x3fb8aa3b0d107823 */ /* 0x000fc80000000810 */
[----:B------:R-:W-:Y:S01]  /*13a0*/  FFMA R16, R13, 1.925963033500011079e-08, R16 ;  /* 0x32a570600d107823 */ /* 0x000fe20000000010 */
[----:B------:R-:W-:Y:S01]  /*13b0*/  IMAD.U32 R14, RZ, RZ, UR10 ;  /* 0x0000000aff0e7e24 */ /* 0x000fe2000f8e00ff */
[----:B------:R-:W-:-:S04]  /*13c0*/  IADD3 R11, P0, P1, R3, UR12, R10 ;  /* 0x0000000c030b7c10 */ /* 0x000fc8000f91e00a */
[----:B------:R-:W0:Y:S01]  /*13d0*/  MUFU.EX2 R16, R16 ;  /* 0x0000001000107308 */ /* 0x000e220000000800 */
[----:B------:R-:W-:Y:S01]  /*13e0*/  IADD3.X R14, PT, PT, R7, UR32, R14, P0, P1 ;  /* 0x00000020070e7c10 */ /* 0x000fe200087e240e */
[----:B------:R-:W-:Y:S01]  /*13f0*/  USHF.R.S32.HI UR10, URZ, 0x1f, UR7 ;  /* 0x0000001fff0a7899 */ /* 0x000fe20008011407 */
[----:B------:R-:W-:Y:S01]  /*1400*/  LEA R10, P0, R11, UR14, 0x2 ;  /* 0x0000000e0b0a7c11 */ /* 0x000fe2000f8010ff */
[----:B------:R-:W-:-:S03]  /*1410*/  IMAD.U32 R13, RZ, RZ, UR7 ;  /* 0x00000007ff0d7e24 */ /* 0x000fc6000f8e00ff */
[----:B------:R-:W-:Y:S01]  /*1420*/  LEA.HI.X R11, R11, UR15, R14, 0x2, P0 ;  /* 0x0000000f0b0b7c11 */ /* 0x000fe200080f140e */
[----:B------:R-:W-:Y:S01]  /*1430*/  VIADD R14, R9, UR5 ;  /* 0x00000005090e7c36 */ /* 0x000fe20008000000 */
[----:B------:R-:W-:Y:S01]  /*1440*/  SHF.L.U32 R17, R17, 0x17, RZ ;  /* 0x0000001711117819 */ /* 0x000fe200000006ff */
[----:B------:R-:W-:Y:S01]  /*1450*/  IMAD.U32 R21, RZ, RZ, UR10 ;  /* 0x0000000aff157e24 */ /* 0x000fe2000f8e00ff */
[----:B------:R-:W-:Y:S02]  /*1460*/  IADD3 R13, P2, P3, R4, UR12, R13 ;  /* 0x0000000c040d7c10 */ /* 0x000fe4000fb5e00d */
[----:B------:R-:W-:Y:S02]  /*1470*/  IADD3 R19, P1, PT, R12, UR12, RZ ;  /* 0x0000000c0c137c10 */ /* 0x000fe4000ff3e0ff */
[----:B------:R-:W-:Y:S01]  /*1480*/  IADD3 R15, P0, PT, R14, UR12, RZ ;  /* 0x0000000c0e0f7c10 */ /* 0x000fe2000ff1e0ff */
[----:B0-----:R-:W-:Y:S01]  /*1490*/  FMUL R9, R17, R16 ;  /* 0x0000001011097220 */ /* 0x001fe20000400000 */
[----:B------:R-:W-:-:S02]  /*14a0*/  IADD3.X R24, PT, PT, R8, UR32, R21, P2, P3 ;  /* 0x0000002008187c10 */ /* 0x000fc400097e6415 */
[----:B------:R-:W-:Y:S02]  /*14b0*/  LEA R16, P2, R13, UR16, 0x2 ;  /* 0x000000100d107c11 */ /* 0x000fe4000f8410ff */
[----:B------:R-:W-:Y:S02]  /*14c0*/  LEA.HI.X.SX32 R20, R12, UR32, 0x1, P1 ;  /* 0x000000200c147c11 */ /* 0x000fe400088f0eff */
[----:B------:R-:W-:Y:S02]  /*14d0*/  LEA.HI.X.SX32 R22, R14, UR32, 0x1, P0 ;  /* 0x000000200e167c11 */ /* 0x000fe400080f0eff */
[----:B------:R-:W-:Y:S02]  /*14e0*/  LEA R12, P1, R19, UR16, 0x2 ;  /* 0x00000010130c7c11 */ /* 0x000fe4000f8210ff */
[----:B------:R-:W-:Y:S01]  /*14f0*/  LEA R14, P0, R15, UR14, 0x2 ;  /* 0x0000000e0f0e7c11 */ /* 0x000fe2000f8010ff */
[----:B------:R-:W-:Y:S01]  /*1500*/  FMUL R9, R9, UR38 ;  /* 0x0000002609097c20 */ /* 0x000fe20008400000 */
[----:B------:R-:W-:-:S02]  /*1510*/  LEA.HI.X R17, R13, UR17, R24, 0x2, P2 ;  /* 0x000000110d117c11 */ /* 0x000fc400090f1418 */
[----:B------:R-:W-:Y:S02]  /*1520*/  LEA.HI.X R13, R19, UR17, R20, 0x2, P1 ;  /* 0x00000011130d7c11 */ /* 0x000fe400088f1414 */
[----:B------:R-:W-:Y:S01]  /*1530*/  LEA.HI.X R15, R15, UR15, R22, 0x2, P0 ;  /* 0x0000000f0f0f7c11 */ /* 0x000fe200080f1416 */
[----:B------:R0:W-:Y:S04]  /*1540*/  REDG.E.ADD.F32.FTZ.RN.STRONG.GPU desc[UR18][R10.64], R9 ;  /* 0x000000090a0079a6 */ /* 0x0001e8000c12f312 */
[----:B------:R1:W-:Y:S04]  /*1550*/  REDG.E.ADD.F32.FTZ.RN.STRONG.GPU desc[UR18][R16.64], R9 ;  /* 0x00000009100079a6 */ /* 0x0003e8000c12f312 */
[----:B------:R2:W3:Y:S04]  /*1560*/  LDG.E R14, desc[UR18][R14.64] ;  /* 0x000000120e0e7981 */ /* 0x0004e8000c1e1900 */
[----:B------:R-:W3:Y:S01]  /*1570*/  LDG.E R13, desc[UR18][R12.64] ;  /* 0x000000120c0d7981 */ /* 0x000ee2000c1e1900 */
[----:B------:R-:W-:-:S02]  /*1580*/  UIADD3 UR9, UPT, UPT, UR6, UR9, URZ ;  /* 0x0000000906097290 */ /* 0x000fc4000fffe0ff */
[----:B------:R-:W-:Y:S02]  /*1590*/  UIADD3 UR7, UPT, UPT, UR7, UR5, URZ ;  /* 0x0000000507077290 */ /* 0x000fe4000fffe0ff */
[----:B------:R-:W-:Y:S02]  /*15a0*/  USHF.R.S32.HI UR10, URZ, 0x1f, UR9 ;  /* 0x0000001fff0a7899 */ /* 0x000fe40008011409 */
[----:B------:R-:W-:Y:S01]  /*15b0*/  USHF.R.S32.HI UR11, URZ, 0x1f, UR7 ;  /* 0x0000001fff0b7899 */ /* 0x000fe20008011407 */
[----:B0-----:R-:W-:Y:S01]  /*15c0*/  MOV R10, UR9 ;  /* 0x00000009000a7c02 */ /* 0x001fe20008000f00 */
[----:B------:R-:W-:Y:S02]  /*15d0*/  IMAD.U32 R11, RZ, RZ, UR7 ;  /* 0x00000007ff0b7e24 */ /* 0x000fe4000f8e00ff */
[----:B-1----:R-:W-:Y:S02]  /*15e0*/  IMAD.U32 R16, RZ, RZ, UR10 ;  /* 0x0000000aff107e24 */ /* 0x002fe4000f8e00ff */
[----:B--2---:R-:W-:Y:S01]  /*15f0*/  IMAD.U32 R15, RZ, RZ, UR11 ;  /* 0x0000000bff0f7e24 */ /* 0x004fe2000f8e00ff */
[----:B------:R-:W-:Y:S01]  /*1600*/  IADD3 R11, P2, P3, R4, UR12, R11 ;  /* 0x0000000c040b7c10 */ /* 0x000fe2000fb5e00b */
[----:B---3--:R-:W-:-:S04]  /*1610*/  FADD R19, R14, R13 ;  /* 0x0000000d0e137221 */ /* 0x008fc80000000000 */
        /* <DEDUP_REMOVED lines=8> */
[----:B------:R-:W-:Y:S02]  /*16a0*/  IADD3 R13, P0, P1, R3, UR12, R10 ;  /* 0x0000000c030d7c10 */ /* 0x000fe4000f91e00a */
[----:B------:R-:W-:Y:S02]  /*16b0*/  SHF.L.U32 R21, R21, 0x17, RZ ;  /* 0x0000001715157819 */ /* 0x000fe400000006ff */
[----:B------:R-:W-:Y:S02]  /*16c0*/  IADD3.X R16, PT, PT, R7, UR32, R16, P0, P1 ;  /* 0x0000002007107c10 */ /* 0x000fe400087e2410 */
[----:B------:R-:W-:Y:S02]  /*16d0*/  LEA R12, P0, R13, UR14, 0x2 ;  /* 0x0000000e0d0c7c11 */ /* 0x000fe4000f8010ff */
[----:B------:R-:W-:Y:S02]  /*16e0*/  IADD3.X R14, PT, PT, R8, UR32, R15, P2, P3 ;  /* 0x00000020080e7c10 */ /* 0x000fe400097e640f */
[----:B------:R-:W-:-:S02]  /*16f0*/  LEA R10, P1, R11, UR16, 0x2 ;  /* 0x000000100b0a7c11 */ /* 0x000fc4000f8210ff */
[----:B------:R-:W-:Y:S01]  /*1700*/  LEA.HI.X R13, R13, UR15, R16, 0x2, P0 ;  /* 0x0000000f0d0d7c11 */ /* 0x000fe200080f1410 */
[----:B0-----:R-:W-:Y:S01]  /*1710*/  FMUL R0, R21, R0 ;  /* 0x0000000015007220 */ /* 0x001fe20000400000 */
[----:B------:R-:W-:-:S03]  /*1720*/  LEA.HI.X R11, R11, UR17, R14, 0x2, P1 ;  /* 0x000000110b0b7c11 */ /* 0x000fc600088f140e */
[----:B------:R-:W-:-:S05]  /*1730*/  FMUL R15, R0, UR38 ;  /* 0x00000026000f7c20 */ /* 0x000fca0008400000 */
[----:B------:R0:W-:Y:S04]  /*1740*/  REDG.E.ADD.F32.FTZ.RN.STRONG.GPU desc[UR18][R12.64], R15 ;  /* 0x0000000f0c0079a6 */ /* 0x0001e8000c12f312 */
[----:B------:R0:W-:Y:S01]  /*1750*/  REDG.E.ADD.F32.FTZ.RN.STRONG.GPU desc[UR18][R10.64], R15 ;  /* 0x0000000f0a0079a6 */ /* 0x0001e2000c12f312 */
[----:B------:R-:W-:Y:S01]  /*1760*/  FADD R26, R26, R9 ;  /* 0x000000091a1a7221 */ /* 0x000fe20000000000 */
[----:B------:R-:W-:-:S03]  /*1770*/  UIADD3 UR8, UPT, UPT, UR8, 0x2, URZ ;  /* 0x0000000208087890 */ /* 0x000fc6000fffe0ff */
[----:B------:R-:W-:-:S09]  /*1780*/  FADD R26, R26, R15 ;  /* 0x0000000f1a1a7221 */ /* 0x000fd20000000000 */
.L_x_40:
[----:B------:R-:W-:Y:S05]  /*1790*/  BRA.U UP1, `(.L_x_37) ;  /* 0x0000000101bc7547 */ /* 0x000fea000b800000 */
[----:B------:R-:W0:Y:S01]  /*17a0*/  LDCU.64 UR14, c[0x0][0x3a0] ;  /* 0x00007400ff0e77ac */ /* 0x000e220008000a00 */
[----:B------:R-:W-:Y:S01]  /*17b0*/  UIMAD UR5, UR8, UR5, URZ ;  /* 0x00000005080572a4 */ /* 0x000fe2000f8e02ff */
[----:B------:R-:W1:Y:S01]  /*17c0*/  LDCU.64 UR10, c[0x0][0x398] ;  /* 0x00007300ff0a77ac */ /* 0x000e620008000a00 */
        /* <DEDUP_REMOVED lines=11> */
[----:B------:R-:W2:Y:S04]  /*1880*/  LDG.E R13, desc[UR18][R12.64] ;  /* 0x000000120c0d7981 */ /* 0x000ea8000c1e1900 */
[----:B------:R-:W2:Y:S01]  /*1890*/  LDG.E R10, desc[UR18][R10.64] ;  /* 0x000000120a0a7981 */ /* 0x000ea2000c1e1900 */
[----:B------:R-:W-:Y:S02]  /*18a0*/  HFMA2 R9, -RZ, RZ, 3.7421875, 0 ;  /* 0x437c0000ff097431 */ /* 0x000fe400000001ff */
[----:B------:R-:W-:Y:S01]  /*18b0*/  IMAD.MOV.U32 R0, RZ, RZ, 0x3bbb989d ;  /* 0x3bbb989dff007424 */ /* 0x000fe200078e00ff */
[----:B------:R-:W-:Y:S02]  /*18c0*/  USHF.R.S32.HI UR7, URZ, 0x1f, UR6 ;  /* 0x0000001fff077899 */ /* 0x000fe40008011406 */
[----:B------:R-:W-:Y:S01]  /*18d0*/  IMAD.U32 R6, RZ, RZ, UR6 ;  /* 0x00000006ff067e24 */ /* 0x000fe2000f8e00ff */
[----:B------:R-:W-:-:S04]  /*18e0*/  USHF.R.S32.HI UR8, URZ, 0x1f, UR5 ;  /* 0x0000001fff087899 */ /* 0x000fc80008011405 */
[----:B------:R-:W-:Y:S01]  /*18f0*/  IADD3 R3, P0, P1, R3, UR12, R6 ;  /* 0x0000000c03037c10 */ /* 0x000fe2000f91e006 */
[----:B--2---:R-:W-:-:S04]  /*1900*/  FADD R5, R10, R13 ;  /* 0x0000000d0a057221 */ /* 0x004fc80000000000 */
[----:B-----5:R-:W-:-:S04]  /*1910*/  FADD R5, R2, R5 ;  /* 0x0000000502057221 */ /* 0x020fc80000000000 */
[----:B------:R-:W-:-:S04]  /*1920*/  FADD R5, R5, -UR33 ;  /* 0x8000002105057e21 */ /* 0x000fc80008000000 */
[----:B------:R-:W-:-:S04]  /*1930*/  FFMA.SAT R0, R5, R0, 0.5 ;  /* 0x3f00000005007423 */ /* 0x000fc80000002000 */
[----:B------:R-:W-:-:S04]  /*1940*/  FFMA.RM R0, R0, R9, 12582913 ;  /* 0x4b40000100007423 */ /* 0x000fc80000004009 */
[----:B------:R-:W-:-:S04]  /*1950*/  FADD R2, R0, -12583039 ;  /* 0xcb40007f00027421 */ /* 0x000fc80000000000 */
[----:B------:R-:W-:-:S04]  /*1960*/  FFMA R2, R5, 1.4426950216293334961, -R2 ;  /* 0x3fb8aa3b05027823 */ /* 0x000fc80000000802 */
[----:B------:R-:W-:-:S04]  /*1970*/  FFMA R2, R5, 1.925963033500011079e-08, R2 ;  /* 0x32a5706005027823 */ /* 0x000fc80000000002 */
[----:B------:R0:W1:Y:S01]  /*1980*/  MUFU.EX2 R5, R2 ;  /* 0x0000000200057308 */ /* 0x0000620000000800 */
[----:B------:R-:W-:Y:S01]  /*1990*/  IMAD.U32 R9, RZ, RZ, UR5 ;  /* 0x00000005ff097e24 */ /* 0x000fe2000f8e00ff */
[----:B------:R-:W-:Y:S01]  /*19a0*/  MOV R10, UR7 ;  /* 0x00000007000a7c02 */ /* 0x000fe20008000f00 */
[----:B------:R-:W-:-:S03]  /*19b0*/  IMAD.SHL.U32 R0, R0, 0x800000, RZ ;  /* 0x0080000000007824 */ /* 0x000fc600078e00ff */
[----:B------:R-:W-:Y:S01]  /*19c0*/  IADD3 R6, P2, P3, R4, UR12, R9 ;  /* 0x0000000c04067c10 */ /* 0x000fe2000fb5e009 */
[----:B------:R-:W-:Y:S01]  /*19d0*/  IMAD.U32 R9, RZ, RZ, UR8 ;  /* 0x00000008ff097e24 */ /* 0x000fe2000f8e00ff */
[----:B------:R-:W-:Y:S02]  /*19e0*/  IADD3.X R10, PT, PT, R7, UR32, R10, P0, P1 ;  /* 0x00000020070a7c10 */ /* 0x000fe400087e240a */
[----:B------:R-:W-:Y:S02]  /*19f0*/  LEA R4, P1, R6, UR14, 0x2 ;  /* 0x0000000e06047c11 */ /* 0x000fe4000f8210ff */
[----:B------:R-:W-:Y:S02]  /*1a00*/  IADD3.X R7, PT, PT, R8, UR32, R9, P2, P3 ;  /* 0x0000002008077c10 */ /* 0x000fe400097e6409 */
[----:B0-----:R-:W-:Y:S01]  /*1a10*/  LEA R2, P0, R3, UR10, 0x2 ;  /* 0x0000000a03027c11 */ /* 0x001fe2000f8010ff */
[----:B-1----:R-:W-:Y:S01]  /*1a20*/  FMUL R0, R0, R5 ;  /* 0x0000000500007220 */ /* 0x002fe20000400000 */
[----:B------:R-:W-:-:S02]  /*1a30*/  LEA.HI.X R5, R6, UR15, R7, 0x2, P1 ;  /* 0x0000000f06057c11 */ /* 0x000fc400088f1407 */
[----:B------:R-:W-:Y:S01]  /*1a40*/  LEA.HI.X R3, R3, UR11, R10, 0x2, P0 ;  /* 0x0000000b03037c11 */ /* 0x000fe200080f140a */
[----:B------:R-:W-:-:S05]  /*1a50*/  FMUL R7, R0, UR38 ;  /* 0x0000002600077c20 */ /* 0x000fca0008400000 */
[----:B------:R1:W-:Y:S04]  /*1a60*/  REDG.E.ADD.F32.FTZ.RN.STRONG.GPU desc[UR18][R2.64], R7 ;  /* 0x00000007020079a6 */ /* 0x0003e8000c12f312 */
[----:B------:R1:W-:Y:S01]  /*1a70*/  REDG.E.ADD.F32.FTZ.RN.STRONG.GPU desc[UR18][R4.64], R7 ;  /* 0x00000007040079a6 */ /* 0x0003e2000c12f312 */
[----:B------:R-:W-:-:S07]  /*1a80*/  FADD R26, R26, R7 ;  /* 0x000000071a1a7221 */ /* 0x000fce0000000000 */
.L_x_37:
[----:B------:R-:W2:Y:S01]  /*1a90*/  S2R R0, SR_TID.X ;  /* 0x0000000000007919 */ /* 0x000ea20000002100 */
[----:B------:R-:W3:Y:S01]  /*1aa0*/  LDCU.64 UR6, c[0x0][0x388] ;  /* 0x00007100ff0677ac */ /* 0x000ee20008000a00 */
[----:B-1----:R-:W-:Y:S01]  /*1ab0*/  MOV R3, UR4 ;  /* 0x0000000400037c02 */ /* 0x002fe20008000f00 */
[----:B------:R-:W-:Y:S02]  /*1ac0*/  USHF.R.S32.HI UR5, URZ, 0x1f, UR20 ;  /* 0x0000001fff057899 */ /* 0x000fe40008011414 */
[----:B------:R-:W-:Y:S01]  /*1ad0*/  USHF.R.S32.HI UR4, URZ, 0x1f, UR4 ;  /* 0x0000001fff047899 */ /* 0x000fe20008011404 */
[----:B--2---:R-:W-:-:S03]  /*1ae0*/  IADD3 R0, P0, P1, R3, UR20, R0 ;  /* 0x0000001403007c10 */ /* 0x004fc6000f91e000 */
[----:B------:R-:W-:-:S05]  /*1af0*/  IMAD.U32 R3, RZ, RZ, UR5 ;  /* 0x00000005ff037e24 */ /* 0x000fca000f8e00ff */
[----:B------:R-:W-:Y:S02]  /*1b00*/  IADD3.X R3, PT, PT, R3, UR4, RZ, P0, P1 ;  /* 0x0000000403037c10 */ /* 0x000fe400087e24ff */
[----:B---3-5:R-:W-:-:S04]  /*1b10*/  LEA R2, P0, R0, UR6, 0x2 ;  /* 0x0000000600027c11 */ /* 0x028fc8000f8010ff */
[----:B------:R-:W-:-:S05]  /*1b20*/  LEA.HI.X R3, R0, UR7, R3, 0x2, P0 ;  /* 0x0000000700037c11 */ /* 0x000fca00080f1403 */
[----:B------:R-:W-:Y:S01]  /*1b30*/  REDG.E.ADD.F32.FTZ.RN.STRONG.GPU desc[UR18][R2.64], R26 ;  /* 0x0000001a020079a6 */ /* 0x000fe2000c12f312 */
[----:B------:R-:W-:Y:S05]  /*1b40*/  EXIT ;  /* 0x000000000000794d */ /* 0x000fea0003800000 */
.L_x_41:
        /* <DEDUP_REMOVED lines=11> */
.L_x_112:


//--------------------- .text._Z21kernel_backward_closeIfEvPKT_PS0_S3_S3_S3_iiiii --------------------------
	.section	.text._Z21kernel_backward_closeIfEvPKT_PS0_S3_S3_S3_iiiii,"ax",@progbits
	.align	128
        .global         _Z21kernel_backward_closeIfEvPKT_PS0_S3_S3_S3_iiiii
        .type           _Z21kernel_backward_closeIfEvPKT_PS0_S3_S3_S3_iiiii,@function
        .size           _Z21kernel_backward_closeIfEvPKT_PS0_S3_S3_S3_iiiii,(.L_x_113 - _Z21kernel_backward_closeIfEvPKT_PS0_S3_S3_S3_iiiii)
        .other          _Z21kernel_backward_closeIfEvPKT_PS0_S3_S3_S3_iiiii,@"STO_CUDA_ENTRY STV_DEFAULT"
_Z21kernel_backward_closeIfEvPKT_PS0_S3_S3_S3_iiiii:
.text._Z21kernel_backward_closeIfEvPKT_PS0_S3_S3_S3_iiiii:
        /* <DEDUP_REMOVED lines=9> */
[----:B------:R-:W1:Y:S01]  /*0090*/  S2R R0, SR_TID.X ;  /* 0x0000000000007919 */ /* 0x000e620000002100 */
[----:B------:R-:W2:Y:S01]  /*00a0*/  LDCU UR16, c[0x0][0x3b8] ;  /* 0x00007700ff1077ac */ /* 0x000ea20008000800 */
[----:B------:R-:W-:Y:S01]  /*00b0*/  IMAD.MOV.U32 R15, RZ, RZ, RZ ;  /* 0x000000ffff0f7224 */ /* 0x000fe200078e00ff */
[----:B------:R-:W3:Y:S04]  /*00c0*/  LDCU UR17, c[0x0][0x3b4] ;  /* 0x00007680ff1177ac */ /* 0x000ee80008000800 */
[----:B------:R-:W4:Y:S01]  /*00d0*/  S2UR UR9, SR_CTAID.Z ;  /* 0x00000000000979c3 */ /* 0x000f220000002700 */
[----:B------:R-:W-:Y:S01]  /*00e0*/  UIMAD UR4, UR15, UR15, URZ ;  /* 0x0000000f0f0472a4 */ /* 0x000fe2000f8e02ff */
[----:B------:R-:W5:Y:S06]  /*00f0*/  LDCU.64 UR10, c[0x0][0x390] ;  /* 0x00007200ff0a77ac */ /* 0x000f6c0008000a00 */
[----:B------:R-:W5:Y:S01]  /*0100*/  LDC.64 R4, c[0x0][0x380] ;  /* 0x0000e000ff047b82 */ /* 0x000f620000000a00 */
[----:B------:R-:W-:-:S02]  /*0110*/  UIADD3 UR18, UPT, UPT, UR5, -0x1, URZ ;  /* 0xffffffff05127890 */ /* 0x000fc4000fffe0ff */
[----:B------:R-:W-:Y:S02]  /*0120*/  UIADD3 UR14, UPT, UPT, UR6, 0x1, URZ ;  /* 0x00000001060e7890 */ /* 0x000fe4000fffe0ff */
[----:B------:R-:W-:Y:S02]  /*0130*/  UIMAD UR8, UR6, UR15, UR5 ;  /* 0x0000000f060872a4 */ /* 0x000fe4000f8e0205 */
[----:B------:R-:W-:Y:S02]  /*0140*/  UISETP.GE.AND UP0, UPT, UR14, UR18, UPT ;  /* 0x000000120e00728c */ /* 0x000fe4000bf06270 */
[----:B0-----:R-:W-:Y:S02]  /*0150*/  UIMAD UR12, UR4, UR7, URZ ;  /* 0x00000007040c72a4 */ /* 0x001fe4000f8e02ff */
[----:B---3--:R-:W-:Y:S02]  /*0160*/  UIMAD UR7, UR7, UR17, URZ ;  /* 0x00000011070772a4 */ /* 0x008fe4000f8e02ff */
[----:B------:R-:W-:-:S02]  /*0170*/  UIMAD UR13, UR5, UR15, UR6 ;  /* 0x0000000f050d72a4 */ /* 0x000fc4000f8e0206 */
[----:B--2---:R-:W-:Y:S02]  /*0180*/  UIMAD UR7, UR7, UR16, URZ ;  /* 0x00000010070772a4 */ /* 0x004fe4000f8e02ff */
[----:B----4-:R-:W-:Y:S02]  /*0190*/  UIMAD UR30, UR9, UR16, URZ ;  /* 0x00000010091e72a4 */ /* 0x010fe4000f8e02ff */
[----:B------:R-:W-:Y:S01]  /*01a0*/  UIMAD UR9, UR12, UR17, UR9 ;  /* 0x000000110c0972a4 */ /* 0x000fe2000f8e0209 */
[----:B------:R-:W0:Y:S03]  /*01b0*/  LDCU.64 UR20, c[0x0][0x358] ;  /* 0x00006b00ff1477ac */ /* 0x000e260008000a00 */
[----:B------:R-:W-:Y:S01]  /*01c0*/  IMAD.U32 R3, RZ, RZ, UR30 ;  /* 0x0000001eff037e24 */ /* 0x000fe2000f8e00ff */
[----:B------:R-:W-:Y:S02]  /*01d0*/  UIMAD UR8, UR8, UR17, UR9 ;  /* 0x00000011080872a4 */ /* 0x000fe4000f8e0209 */
[----:B------:R-:W-:-:S02]  /*01e0*/  UIMAD UR13, UR13, UR17, UR9 ;  /* 0x000000110d0d72a4 */ /* 0x000fc4000f8e0209 */
[----:B-1----:R-:W-:Y:S01]  /*01f0*/  IADD3 R3, PT, PT, R3, UR7, R0 ;  /* 0x0000000703037c10 */ /* 0x002fe2000fffe000 */
[----:B-----5:R-:W-:Y:S02]  /*0200*/  UIMAD.WIDE UR8, UR8, 0x4, UR10 ;  /* 0x00000004080878a5 */ /* 0x020fe4000f8e020a */
[----:B------:R-:W-:Y:S02]  /*0210*/  UIMAD.WIDE UR10, UR13, 0x4, UR10 ;  /* 0x000000040d0a78a5 */ /* 0x000fe4000f8e020a */
[----:B------:R-:W-:Y:S01]  /*0220*/  IMAD.WIDE R4, R3, 0x4, R4 ;  /* 0x0000000403047825 */ /* 0x000fe200078e0204 */
[----:B0-----:R-:W-:Y:S09]  /*0230*/  BRA.U UP0, `(.L_x_42) ;  /* 0x00000019004c7547 */ /* 0x001ff2000b800000 */
[----:B------:R-:W-:Y:S02]  /*0240*/  IMAD.U32 R8, RZ, RZ, UR10 ;  /* 0x0000000aff087e24 */ /* 0x000fe4000f8e00ff */
[----:B------:R-:W-:Y:S01]  /*0250*/  IMAD.U32 R9, RZ, RZ, UR11 ;  /* 0x0000000bff097e24 */ /* 0x000fe2000f8e00ff */
[----:B------:R0:W5:Y:S01]  /*0260*/  LDG.E.CONSTANT R2, desc[UR20][R4.64] ;  /* 0x0000001404027981 */ /* 0x000162000c1e9900 */
[----:B------:R-:W-:Y:S02]  /*0270*/  IMAD.U32 R6, RZ, RZ, UR8 ;  /* 0x00000008ff067e24 */ /* 0x000fe4000f8e00ff */
[----:B------:R-:W-:Y:S01]  /*0280*/  IMAD.U32 R7, RZ, RZ, UR9 ;  /* 0x00000009ff077e24 */ /* 0x000fe2000f8e00ff */
[----:B------:R-:W2:Y:S04]  /*0290*/  LDG.E.CONSTANT R8, desc[UR20][R8.64] ;  /* 0x0000001408087981 */ /* 0x000ea8000c1e9900 */
[----:B------:R-:W3:Y:S01]  /*02a0*/  LDG.E.CONSTANT R6, desc[UR20][R6.64] ;  /* 0x0000001406067981 */ /* 0x000ee2000c1e9900 */
[----:B------:R-:W-:-:S02]  /*02b0*/  UIMAD UR10, UR5, UR16, URZ ;  /* 0x00000010050a72a4 */ /* 0x000fc4000f8e02ff */
[----:B------:R-:W-:Y:S02]  /*02c0*/  UIMAD UR31, UR16, UR4, URZ ;  /* 0x00000004101f72a4 */ /* 0x000fe4000f8e02ff */
[----:B------:R-:W-:Y:S02]  /*02d0*/  UIMAD UR8, UR12, UR16, URZ ;  /* 0x000000100c0872a4 */ /* 0x000fe4000f8e02ff */
[----:B------:R-:W-:Y:S02]  /*02e0*/  USHF.R.S32.HI UR12, URZ, 0x1f, UR10 ;  /* 0x0000001fff0c7899 */ /* 0x000fe4000801140a */
[----:B------:R-:W-:Y:S01]  /*02f0*/  UIMAD UR11, UR6, UR31, URZ ;  /* 0x0000001f060b72a4 */ /* 0x000fe2000f8e02ff */
[----:B------:R-:W-:Y:S01]  /*0300*/  VIADD R3, R0, UR10 ;  /* 0x0000000a00037c36 */ /* 0x000fe20008000000 */
[----:B------:R-:W-:Y:S01]  /*0310*/  UIMAD UR32, UR15, UR31, URZ ;  /* 0x0000001f0f2072a4 */ /* 0x000fe2000f8e02ff */
[----:B0-----:R-:W-:Y:S01]  /*0320*/  MOV R5, UR10 ;  /* 0x0000000a00057c02 */ /* 0x001fe20008000f00 */
[----:B------:R-:W-:Y:S01]  /*0330*/  UIMAD UR10, UR4, UR8, URZ ;  /* 0x00000008040a72a4 */ /* 0x000fe2000f8e02ff */
[----:B------:R-:W-:Y:S01]  /*0340*/  IMAD.U32 R10, RZ, RZ, UR6 ;  /* 0x00000006ff0a7e24 */ /* 0x000fe2000f8e00ff */
[----:B------:R-:W-:-:S02]  /*0350*/  USHF.R.S32.HI UR4, URZ, 0x1f, UR11 ;  /* 0x0000001fff047899 */ /* 0x000fc4000801140b */
[----:B------:R-:W-:Y:S01]  /*0360*/  IADD3 R4, P0, P1, R5, UR11, R0 ;  /* 0x0000000b05047c10 */ /* 0x000fe2000f91e000 */
[----:B------:R-:W-:Y:S01]  /*0370*/  IMAD.MOV.U32 R15, RZ, RZ, RZ ;  /* 0x000000ffff0f7224 */ /* 0x000fe200078e00ff */
[----:B------:R-:W-:Y:S01]  /*0380*/  PRMT R5, RZ, 0x7610, R5 ;  /* 0x00007610ff057816 */ /* 0x000fe20000000005 */
[----:B------:R-:W-:Y:S01]  /*0390*/  IMAD R3, R10, UR32, R3 ;  /* 0x000000200a037c24 */ /* 0x000fe2000f8e0203 */
[----:B------:R-:W-:Y:S02]  /*03a0*/  UIMAD UR9, UR15, UR16, URZ ;  /* 0x000000100f0972a4 */ /* 0x000fe4000f8e02ff */
[----:B------:R-:W-:Y:S02]  /*03b0*/  USHF.R.S32.HI UR33, URZ, 0x1f, UR8 ;  /* 0x0000001fff217899 */ /* 0x000fe40008011408 */
[----:B------:R-:W-:Y:S01]  /*03c0*/  USHF.R.S32.HI UR36, URZ, 0x1f, UR10 ;  /* 0x0000001fff247899 */ /* 0x000fe2000801140a */
[----:B------:R-:W-:Y:S01]  /*03d0*/  UMOV UR11, UR6 ;  /* 0x00000006000b7c82 */ /* 0x000fe20008000000 */
[----:B--2---:R-:W-:-:S02]  /*03e0*/  R2UR UR35, R8 ;  /* 0x00000000082372ca */ /* 0x004fc400000e0000 */
[----:B---3--:R-:W-:Y:S01]  /*03f0*/  R2UR UR34, R6 ;  /* 0x00000000062272ca */ /* 0x008fe200000e0000 */
[----:B------:R-:W-:-:S05]  /*0400*/  IMAD.U32 R6, RZ, RZ, UR12 ;  /* 0x0000000cff067e24 */ /* 0x000fca000f8e00ff */
[----:B------:R-:W-:Y:S01]  /*0410*/  IADD3.X R6, PT, PT, R6, UR4, RZ, P0, P1 ;  /* 0x0000000406067c10 */ /* 0x000fe200087e24ff */
[----:B------:R-:W-:-:S08]  /*0420*/  UMOV UR4, URZ ;  /* 0x000000ff00047c82 */ /* 0x000fd00008000000 */
.L_x_47:
[----:B------:R-:W-:Y:S02]  /*0430*/  UIADD3 UR13, UPT, UPT, UR6, 0x2, URZ ;  /* 0x00000002060d7890 */ /* 0x000fe4000fffe0ff */
[----:B------:R-:W-:Y:S01]  /*0440*/  UMOV UR12, UR6 ;  /* 0x00000006000c7c82 */ /* 0x000fe20008000000 */
[----:B------:R-:W-:Y:S01]  /*0450*/  UMOV UR6, UR14 ;  /* 0x0000000e00067c82 */ /* 0x000fe20008000000 */
[----:B------:R-:W-:-:S09]  /*0460*/  UISETP.GE.AND UP0, UPT, UR13, UR5, UPT ;  /* 0x000000050d00728c */ /* 0x000fd2000bf06270 */
[----:B01----:R-:W-:Y:S05]  /*0470*/  BRA.U UP0, `(.L_x_43) ;  /* 0x0000001500a47547 */ /* 0x003fea000b800000 */
[----:B------:R-:W0:Y:S01]  /*0480*/  LDCU UR24, c[0x0][0x3b0] ;  /* 0x00007600ff1877ac */ /* 0x000e220008000800 */
[----:B------:R-:W1:Y:S01]  /*0490*/  S2R R12, SR_TID.X ;  /* 0x00000000000c7919 */ /* 0x000e620000002100 */
[----:B------:R-:W2:Y:S01]  /*04a0*/  LDC R7, c[0x0][0x3b8] ;  /* 0x0000ee00ff077b82 */ /* 0x000ea20000000800 */
[----:B------:R-:W-:-:S06]  /*04b0*/  UIMAD UR14, UR6, UR32, URZ ;  /* 0x00000020060e72a4 */ /* 0x000fcc000f8e02ff */
[----:B------:R-:W-:Y:S01]  /*04c0*/  IMAD.U32 R13, RZ, RZ, UR14 ;  /* 0x0000000eff0d7e24 */ /* 0x000fe2000f8e00ff */
[----:B------:R-:W-:-:S04]  /*04d0*/  IADD3 R8, P1, PT, R4, UR14, RZ ;  /* 0x0000000e04087c10 */ /* 0x000fc8000ff3e0ff */
[----:B------:R-:W-:Y:S01]  /*04e0*/  LEA.HI.X.SX32 R10, R13, R6, 0x1, P1 ;  /* 0x000000060d0a7211 */ /* 0x000fe200008f0eff */
[----:B0-----:R-:W-:-:S04]  /*04f0*/  UIADD3 UR18, UPT, UPT, -UR4, UR24, URZ ;  /* 0x0000001804127290 */ /* 0x001fc8000fffe1ff */
[----:B------:R-:W-:-:S04]  /*0500*/  UIADD3 UR15, UPT, UPT, UR18, -0x3, URZ ;  /* 0xfffffffd120f7890 */ /* 0x000fc8000fffe0ff */
[----:B------:R-:W-:Y:S01]  /*0510*/  UISETP.GE.U32.AND UP0, UPT, UR15, 0x3, UPT ;  /* 0x000000030f00788c */ /* 0x000fe2000bf06070 */
[----:B--2---:R-:W-:-:S05]  /*0520*/  IMAD R11, R7, UR6, RZ ;  /* 0x00000006070b7c24 */ /* 0x004fca000f8e02ff */
[----:B-1----:R-:W-:-:S04]  /*0530*/  IADD3 R9, P0, PT, R11, R12, RZ ;  /* 0x0000000c0b097210 */ /* 0x002fc80007f1e0ff */
[----:B------:R-:W-:Y:S01]  /*0540*/  LEA.HI.X.SX32 R11, R11, RZ, 0x1, P0 ;  /* 0x000000ff0b0b7211 */ /* 0x000fe200000f0eff */
[----:B------:R-:W-:Y:S08]  /*0550*/  BRA.U !UP0, `(.L_x_44) ;  /* 0x0000000d08107547 */ /* 0x000ff0000b800000 */
[----:B------:R-:W0:Y:S01]  /*0560*/  LDCU UR25, c[0x0][0x3ac] ;  /* 0x00007580ff1977ac */ /* 0x000e220008000800 */
[----:B------:R-:W-:Y:S02]  /*0570*/  UIADD3 UR18, UPT, UPT, UR18, -0x2, URZ ;  /* 0xfffffffe12127890 */ /* 0x000fe4000fffe0ff */
[----:B------:R-:W-:Y:S02]  /*0580*/  UIADD3 UR14, UPT, UPT, UR12, 0x3, URZ ;  /* 0x000000030c0e7890 */ /* 0x000fe4000fffe0ff */
[----:B------:R-:W-:Y:S02]  /*0590*/  UIADD3 UR15, UPT, UPT, UR12, 0x4, URZ ;  /* 0x000000040c0f7890 */ /* 0x000fe4000fffe0ff */
[----:B------:R-:W-:Y:S02]  /*05a0*/  UIADD3 UR16, UPT, UPT, UR12, 0x5, URZ ;  /* 0x000000050c107890 */ /* 0x000fe4000fffe0ff */
[----:B------:R-:W-:Y:S02]  /*05b0*/  UIMAD UR41, UR13, UR9, URZ ;  /* 0x000000090d2972a4 */ /* 0x000fe4000f8e02ff */
[----:B------:R-:W-:-:S02]  /*05c0*/  ULOP3.LUT UR23, UR18, 0xfffffffc, URZ, 0xc0, !UPT ;  /* 0xfffffffc12177892 */ /* 0x000fc4000f8ec0ff */
[----:B------:R-:W-:Y:S02]  /*05d0*/  UIMAD UR38, UR14, UR9, URZ ;  /* 0x000000090e2672a4 */ /* 0x000fe4000f8e02ff */
[----:B0-----:R-:W-:Y:S02]  /*05e0*/  UIMAD UR17, UR11, UR25, UR6 ;  /* 0x000000190b1172a4 */ /* 0x001fe4000f8e0206 */
[----:B------:R-:W-:Y:S02]  /*05f0*/  UIMAD UR37, UR6, UR25, UR13 ;  /* 0x00000019062572a4 */ /* 0x000fe4000f8e020d */
[----:B------:R-:W-:Y:S02]  /*0600*/  UIMAD UR18, UR17, UR25, UR14 ;  /* 0x00000019111272a4 */ /* 0x000fe4000f8e020e */
[----:B------:R-:W-:Y:S02]  /*0610*/  UIMAD UR19, UR17, UR25, UR15 ;  /* 0x00000019111372a4 */ /* 0x000fe4000f8e020f */
[----:B------:R-:W-:Y:S01]  /*0620*/  UIMAD UR22, UR17, UR25, UR16 ;  /* 0x00000019111672a4 */ /* 0x000fe2000f8e0210 */
[----:B------:R-:W-:Y:S01]  /*0630*/  IMAD R18, R7, UR37, R12 ;  /* 0x0000002507127c24 */ /* 0x000fe2000f8e020c */
[----:B------:R-:W-:-:S02]  /*0640*/  UIMAD UR13, UR17, UR25, UR13 ;  /* 0x00000019110d72a4 */ /* 0x000fc4000f8e020d */
[----:B------:R-:W-:Y:S02]  /*0650*/  UIMAD UR39, UR15, UR9, URZ ;  /* 0x000000090f2772a4 */ /* 0x000fe4000f8e02ff */
[----:B------:R-:W-:Y:S02]  /*0660*/  UIMAD UR40, UR16, UR9, URZ ;  /* 0x00000009102872a4 */ /* 0x000fe4000f8e02ff */
[----:B------:R-:W-:Y:S02]  /*0670*/  UIMAD UR14, UR6, UR25, UR14 ;  /* 0x00000019060e72a4 */ /* 0x000fe4000f8e020e */
[----:B------:R-:W-:Y:S02]  /*0680*/  UIMAD UR15, UR6, UR25, UR15 ;  /* 0x00000019060f72a4 */ /* 0x000fe4000f8e020f */
[----:B------:R-:W-:Y:S02]  /*0690*/  UIMAD UR16, UR6, UR25, UR16 ;  /* 0x00000019061072a4 */ /* 0x000fe4000f8e0210 */
[----:B------:R-:W-:Y:S01]  /*06a0*/  UIMAD UR18, UR18, UR25, UR5 ;  /* 0x00000019121272a4 */ /* 0x000fe2000f8e0205 */
[C-C-:B------:R-:W-:Y:S01]  /*06b0*/  IMAD R0, R7.reuse, UR14, R12.reuse ;  /* 0x0000000e07007c24 */ /* 0x140fe2000f8e020c */
[----:B------:R-:W-:Y:S01]  /*06c0*/  UIMAD UR19, UR19, UR25, UR5 ;  /* 0x00000019131372a4 */ /* 0x000fe2000f8e0205 */
[C-C-:B------:R-:W-:Y:S01]  /*06d0*/  IMAD R14, R7.reuse, UR15, R12.reuse ;  /* 0x0000000f070e7c24 */ /* 0x140fe2000f8e020c */
[----:B------:R-:W-:Y:S01]  /*06e0*/  UIMAD UR22, UR22, UR25, UR5 ;  /* 0x00000019161672a4 */ /* 0x000fe2000f8e0205 */
[C-C-:B------:R-:W-:Y:S01]  /*06f0*/  IMAD R16, R7.reuse, UR16, R12.reuse ;  /* 0x0000001007107c24 */ /* 0x140fe2000f8e020c */
[----:B------:R-:W-:Y:S01]  /*0700*/  UIMAD UR13, UR13, UR25, UR5 ;  /* 0x000000190d0d72a4 */ /* 0x000fe2000f8e0205 */
[C-C-:B------:R-:W-:Y:S01]  /*0710*/  IMAD R13, R7.reuse, UR18, R12.reuse ;  /* 0x00000012070d7c24 */ /* 0x140fe2000f8e020c */
[----:B------:R-:W0:Y:S01]  /*0720*/  LDCU.64 UR26, c[0x0][0x3a0] ;  /* 0x00007400ff1a77ac */ /* 0x000e220008000a00 */
[----:B------:R-:W-:-:S02]  /*0730*/  IMAD R27, R7, UR19, R12 ;  /* 0x00000013071b7c24 */ /* 0x000fc4000f8e020c */
[C-C-:B------:R-:W-:Y:S01]  /*0740*/  IMAD R26, R7.reuse, UR22, R12.reuse ;  /* 0x00000016071a7c24 */ /* 0x140fe2000f8e020c */
[----:B------:R-:W1:Y:S01]  /*0750*/  LDCU.64 UR28, c[0x0][0x398] ;  /* 0x00007300ff1c77ac */ /* 0x000e620008000a00 */
[----:B------:R-:W-:Y:S01]  /*0760*/  IMAD R19, R7, UR13, R12 ;  /* 0x0000000d07137c24 */ /* 0x000fe2000f8e020c */
[----:B------:R-:W-:-:S12]  /*0770*/  UIADD3 UR23, UPT, UPT, -UR23, URZ, URZ ;  /* 0x000000ff17177290 */ /* 0x000fd8000fffe1ff */
.L_x_45:
[C---:B------:R-:W-:Y:S02]  /*0780*/  IADD3 R21, P0, PT, R18.reuse, UR8, RZ ;  /* 0x0000000812157c10 */ /* 0x040fe4000ff1e0ff */
[----:B------:R-:W-:Y:S02]  /*0790*/  IADD3 R12, P1, PT, R19, UR10, RZ ;  /* 0x0000000a130c7c10 */ /* 0x000fe4000ff3e0ff */
[----:B------:R-:W-:Y:S02]  /*07a0*/  LEA.HI.X.SX32 R24, R18, UR33, 0x1, P0 ;  /* 0x0000002112187c11 */ /* 0x000fe400080f0eff */
[----:B0-----:R-:W-:Y:S02]  /*07b0*/  LEA R22, P0, R21, UR26, 0x2 ;  /* 0x0000001a15167c11 */ /* 0x001fe4000f8010ff */
[----:B------:R-:W-:Y:S02]  /*07c0*/  LEA.HI.X.SX32 R17, R19, UR36, 0x1, P1 ;  /* 0x0000002413117c11 */ /* 0x000fe400088f0eff */
[----:B-1----:R-:W-:-:S02]  /*07d0*/  LEA R20, P1, R12, UR28, 0x2 ;  /* 0x0000001c0c147c11 */ /* 0x002fc4000f8210ff */
[----:B------:R-:W-:Y:S02]  /*07e0*/  LEA.HI.X R23, R21, UR27, R24, 0x2, P0 ;  /* 0x0000001b15177c11 */ /* 0x000fe400080f1418 */
[----:B------:R-:W-:-:S03]  /*07f0*/  LEA.HI.X R21, R12, UR29, R17, 0x2, P1 ;  /* 0x0000001d0c157c11 */ /* 0x000fc600088f1411 */
[----:B------:R-:W2:Y:S04]  /*0800*/  LDG.E R22, desc[UR20][R22.64] ;  /* 0x0000001416167981 */ /* 0x000ea8000c1e1900 */
[----:B------:R-:W2:Y:S01]  /*0810*/  LDG.E R21, desc[UR20][R20.64] ;  /* 0x0000001414157981 */ /* 0x000ea2000c1e1900 */
[----:B------:R-:W-:Y:S01]  /*0820*/  IMAD.MOV.U32 R31, RZ, RZ, 0x3bbb989d ;  /* 0x3bbb989dff1f7424 */ /* 0x000fe200078e00ff */
[----:B------:R-:W-:Y:S01]  /*0830*/  IADD3 R29, P0, PT, R9, UR8, RZ ;  /* 0x00000008091d7c10 */ /* 0x000fe2000ff1e0ff */
[----:B------:R-:W-:Y:S01]  /*0840*/  IMAD.MOV.U32 R33, RZ, RZ, 0x437c0000 ;  /* 0x437c0000ff217424 */ /* 0x000fe200078e00ff */
[----:B------:R-:W-:Y:S01]  /*0850*/  USHF.R.S32.HI UR13, URZ, 0x1f, UR41 ;  /* 0x0000001fff0d7899 */ /* 0x000fe20008011429 */
[----:B--2---:R-:W-:-:S04]  /*0860*/  FADD R17, R22, R21 ;  /* 0x0000001516117221 */ /* 0x004fc80000000000 */
[----:B-----5:R-:W-:-:S04]  /*0870*/  FADD R17, R2, R17 ;  /* 0x0000001102117221 */ /* 0x020fc80000000000 */
[----:B------:R-:W-:-:S04]  /*0880*/  FADD R12, R17, -UR34 ;  /* 0x80000022110c7e21 */ /* 0x000fc80008000000 */
[----:B------:R-:W-:-:S04]  /*0890*/  FFMA.SAT R24, R12, R31, 0.5 ;  /* 0x3f0000000c187423 */ /* 0x000fc8000000201f */
[----:B------:R-:W-:-:S04]  /*08a0*/  FFMA.RM R24, R24, R33, 12582913 ;  /* 0x4b40000118187423 */ /* 0x000fc80000004021 */
[C---:B------:R-:W-:Y:S01]  /*08b0*/  FADD R17, R24.reuse, -12583039 ;  /* 0xcb40007f18117421 */ /* 0x040fe20000000000 */
[----:B------:R-:W-:-:S03]  /*08c0*/  IMAD.SHL.U32 R24, R24, 0x800000, RZ ;  /* 0x0080000018187824 */ /* 0x000fc600078e00ff */
[----:B------:R-:W-:-:S04]  /*08d0*/  FFMA R17, R12, 1.4426950216293334961, -R17 ;  /* 0x3fb8aa3b0c117823 */ /* 0x000fc80000000811 */
[----:B------:R-:W-:Y:S01]  /*08e0*/  FFMA R22, R12, 1.925963033500011079e-08, R17 ;  /* 0x32a570600c167823 */ /* 0x000fe20000000011 */
[----:B------:R-:W-:Y:S02]  /*08f0*/  IADD3.X R12, PT, PT, R11, UR33, RZ, P0, !PT ;  /* 0x000000210b0c7c10 */ /* 0x000fe400087fe4ff */
[----:B------:R-:W-:Y:S01]  /*0900*/  IADD3 R20, P0, PT, R29, UR41, RZ ;  /* 0x000000291d147c10 */ /* 0x000fe2000ff1e0ff */
[----:B------:R0:W1:Y:S01]  /*0910*/  MUFU.EX2 R21, R22 ;  /* 0x0000001600157308 */ /* 0x0000620000000800 */
[----:B------:R-:W-:Y:S02]  /*0920*/  IADD3 R17, P1, PT, R0, UR8, RZ ;  /* 0x0000000800117c10 */ /* 0x000fe4000ff3e0ff */
[----:B------:R-:W-:Y:S02]  /*0930*/  IADD3.X R23, PT, PT, R12, UR13, RZ, P0, !PT ;  /* 0x0000000d0c177c10 */ /* 0x000fe400087fe4ff */
[----:B------:R-:W-:-:S04]  /*0940*/  LEA R34, P0, R20, UR26, 0x2 ;  /* 0x0000001a14227c11 */ /* 0x000fc8000f8010ff */
[----:B------:R-:W-:Y:S02]  /*0950*/  LEA.HI.X R35, R20, UR27, R23, 0x2, P0 ;  /* 0x0000001b14237c11 */ /* 0x000fe400080f1417 */
[----:B------:R-:W-:Y:S02]  /*0960*/  IADD3 R32, P0, PT, R8, UR10, RZ ;  /* 0x0000000a08207c10 */ /* 0x000fe4000ff1e0ff */
[----:B------:R-:W-:Y:S02]  /*0970*/  LEA.HI.X.SX32 R20, R0, UR33, 0x1, P1 ;  /* 0x0000002100147c11 */ /* 0x000fe400088f0eff */
[C---:B0-----:R-:W-:Y:S01]  /*0980*/  LEA R22, P1, R17.reuse, UR26, 0x2 ;  /* 0x0000001a11167c11 */ /* 0x041fe2000f8210ff */
[----:B-1----:R-:W-:Y:S01]  /*0990*/  FMUL R21, R24, R21 ;  /* 0x0000001518157220 */ /* 0x002fe20000400000 */
[----:B------:R-:W-:Y:S02]  /*09a0*/  IADD3.X R30, PT, PT, R10, UR36, RZ, P0, !PT ;  /* 0x000000240a1e7c10 */ /* 0x000fe400087fe4ff */
[----:B------:R-:W-:Y:S01]  /*09b0*/  LEA.HI.X R23, R17, UR27, R20, 0x2, P1 ;  /* 0x0000001b11177c11 */ /* 0x000fe200088f1414 */
[----:B------:R-:W-:Y:S01]  /*09c0*/  FMUL R28, R21, UR35 ;  /* 0x00000023151c7c20 */ /* 0x000fe20008400000 */
[----:B------:R-:W-:-:S02]  /*09d0*/  IADD3 R21, P0, PT, R32, UR41, RZ ;  /* 0x0000002920157c10 */ /* 0x000fc4000ff1e0ff */
[----:B------:R-:W-:Y:S02]  /*09e0*/  IADD3 R17, P1, PT, R13, UR10, RZ ;  /* 0x0000000a0d117c10 */ /* 0x000fe4000ff3e0ff */
[----:B------:R-:W-:Y:S01]  /*09f0*/  IADD3.X R20, PT, PT, R30, UR13, RZ, P0, !PT ;  /* 0x0000000d1e147c10 */ /* 0x000fe200087fe4ff */
[----:B------:R0:W-:Y:S01]  /*0a00*/  REDG.E.ADD.F32.FTZ.RN.STRONG.GPU desc[UR20][R34.64], R28 ;  /* 0x0000001c220079a6 */ /* 0x0001e2000c12f314 */
[----:B------:R-:W-:Y:S02]  /*0a10*/  LEA R24, P0, R21, UR28, 0x2 ;  /* 0x0000001c15187c11 */ /* 0x000fe4000f8010ff */
[----:B------:R-:W-:Y:S02]  /*0a20*/  LEA.HI.X.SX32 R36, R13, UR36, 0x1, P1 ;  /* 0x000000240d247c11 */ /* 0x000fe400088f0eff */
[----:B------:R-:W-:Y:S02]  /*0a30*/  LEA.HI.X R25, R21, UR29, R20, 0x2, P0 ;  /* 0x0000001d15197c11 */ /* 0x000fe400080f1414 */
[----:B------:R-:W-:-:S03]  /*0a40*/  LEA R20, P0, R17, UR28, 0x2 ;  /* 0x0000001c11147c11 */ /* 0x000fc6000f8010ff */
[----:B------:R1:W-:Y:S01]  /*0a50*/  REDG.E.ADD.F32.FTZ.RN.STRONG.GPU desc[UR20][R24.64], R28 ;  /* 0x0000001c180079a6 */ /* 0x0003e2000c12f314 */
[----:B------:R-:W-:-:S03]  /*0a60*/  LEA.HI.X R21, R17, UR29, R36, 0x2, P0 ;  /* 0x0000001d11157c11 */ /* 0x000fc600080f1424 */
[----:B------:R-:W2:Y:S04]  /*0a70*/  LDG.E R22, desc[UR20][R22.64] ;  /* 0x0000001416167981 */ /* 0x000ea8000c1e1900 */
[----:B------:R3:W2:Y:S01]  /*0a80*/  LDG.E R21, desc[UR20][R20.64] ;  /* 0x0000001414157981 */ /* 0x0006a2000c1e1900 */
[----:B------:R-:W-:Y:S02]  /*0a90*/  USHF.R.S32.HI UR13, URZ, 0x1f, UR38 ;  /* 0x0000001fff0d7899 */ /* 0x000fe40008011426 */
[----:B---3--:R-:W-:-:S04]  /*0aa0*/  IADD3 R20, P0, PT, R29, UR38, RZ ;  /* 0x000000261d147c10 */ /* 0x008fc8000ff1e0ff */
[----:B------:R-:W-:Y:S01]  /*0ab0*/  IADD3.X R23, PT, PT, R12, UR13, RZ, P0, !PT ;  /* 0x0000000d0c177c10 */ /* 0x000fe200087fe4ff */
[----:B--2---:R-:W-:-:S04]  /*0ac0*/  FADD R17, R22, R21 ;  /* 0x0000001516117221 */ /* 0x004fc80000000000 */
[----:B------:R-:W-:-:S04]  /*0ad0*/  FADD R17, R2, R17 ;  /* 0x0000001102117221 */ /* 0x000fc80000000000 */
[----:B0-----:R-:W-:-:S04]  /*0ae0*/  FADD R34, R17, -UR34 ;  /* 0x8000002211227e21 */ /* 0x001fc80008000000 */
[----:B------:R-:W-:-:S04]  /*0af0*/  FFMA.SAT R36, R34, R31, 0.5 ;  /* 0x3f00000022247423 */ /* 0x000fc8000000201f */
[----:B------:R-:W-:-:S04]  /*0b00*/  FFMA.RM R36, R36, R33, 12582913 ;  /* 0x4b40000124247423 */ /* 0x000fc80000004021 */
[----:B------:R-:W-:-:S04]  /*0b10*/  FADD R17, R36, -12583039 ;  /* 0xcb40007f24117421 */ /* 0x000fc80000000000 */
[----:B------:R-:W-:-:S04]  /*0b20*/  FFMA R17, R34, 1.4426950216293334961, -R17 ;  /* 0x3fb8aa3b22117823 */ /* 0x000fc80000000811 */
[----:B------:R-:W-:Y:S01]  /*0b30*/  FFMA R37, R34, 1.925963033500011079e-08, R17 ;  /* 0x32a5706022257823 */ /* 0x000fe20000000011 */
[----:B------:R-:W-:Y:S02]  /*0b40*/  LEA R34, P0, R20, UR26, 0x2 ;  /* 0x0000001a14227c11 */ /* 0x000fe4000f8010ff */
[----:B------:R-:W-:-:S03]  /*0b50*/  IADD3 R21, P1, PT, R14, UR8, RZ ;  /* 0x000000080e157c10 */ /* 0x000fc6000ff3e0ff */
[----:B------:R-:W0:Y:S01]  /*0b60*/  MUFU.EX2 R37, R37 ;  /* 0x0000002500257308 */ /* 0x000e220000000800 */
[----:B------:R-:W-:Y:S02]  /*0b70*/  LEA.HI.X R35, R20, UR27, R23, 0x2, P0 ;  /* 0x0000001b14237c11 */ /* 0x000fe400080f1417 */
[----:B------:R-:W-:Y:S02]  /*0b80*/  LEA.HI.X.SX32 R22, R14, UR33, 0x1, P1 ;  /* 0x000000210e167c11 */ /* 0x000fe400088f0eff */
[C---:B------:R-:W-:Y:S02]  /*0b90*/  LEA R20, P1, R21.reuse, UR26, 0x2 ;  /* 0x0000001a15147c11 */ /* 0x040fe4000f8210ff */
[----:B------:R-:W-:Y:S02]  /*0ba0*/  IADD3 R23, P0, PT, R32, UR38, RZ ;  /* 0x0000002620177c10 */ /* 0x000fe4000ff1e0ff */
[----:B------:R-:W-:Y:S02]  /*0bb0*/  SHF.L.U32 R36, R36, 0x17, RZ ;  /* 0x0000001724247819 */ /* 0x000fe400000006ff */
[----:B------:R-:W-:-:S02]  /*0bc0*/  LEA.HI.X R21, R21, UR27, R22, 0x2, P1 ;  /* 0x0000001b15157c11 */ /* 0x000fc400088f1416 */
[----:B-1----:R-:W-:Y:S02]  /*0bd0*/  IADD3.X R24, PT, PT, R30, UR13, RZ, P0, !PT ;  /* 0x0000000d1e187c10 */ /* 0x002fe400087fe4ff */
[----:B------:R-:W-:Y:S02]  /*0be0*/  LEA R22, P0, R23, UR28, 0x2 ;  /* 0x0000001c17167c11 */ /* 0x000fe4000f8010ff */
[----:B------:R-:W-:Y:S01]  /*0bf0*/  IADD3 R25, P1, PT, R27, UR10, RZ ;  /* 0x0000000a1b197c10 */ /* 0x000fe2000ff3e0ff */
[----:B0-----:R-:W-:Y:S01]  /*0c00*/  FMUL R17, R36, R37 ;  /* 0x0000002524117220 */ /* 0x001fe20000400000 */
[----:B------:R-:W-:Y:S02]  /*0c10*/  LEA.HI.X R23, R23, UR29, R24, 0x2, P0 ;  /* 0x0000001d17177c11 */ /* 0x000fe400080f1418 */
[----:B------:R-:W-:Y:S02]  /*0c20*/  LEA.HI.X.SX32 R36, R27, UR36, 0x1, P1 ;  /* 0x000000241b247c11 */ /* 0x000fe400088f0eff */
[----:B------:R-:W-:Y:S01]  /*0c30*/  LEA R24, P0, R25, UR28, 0x2 ;  /* 0x0000001c19187c11 */ /* 0x000fe2000f8010ff */
[----:B------:R-:W-:-:S03]  /*0c40*/  FMUL R17, R17, UR35 ;  /* 0x0000002311117c20 */ /* 0x000fc60008400000 */
[----:B------:R-:W-:Y:S02]  /*0c50*/  LEA.HI.X R25, R25, UR29, R36, 0x2, P0 ;  /* 0x0000001d19197c11 */ /* 0x000fe400080f1424 */
[----:B------:R-:W-:Y:S04]  /*0c60*/  REDG.E.ADD.F32.FTZ.RN.STRONG.GPU desc[UR20][R34.64], R17 ;  /* 0x00000011220079a6 */ /* 0x000fe8000c12f314 */
[----:B------:R0:W-:Y:S04]  /*0c70*/  REDG.E.ADD.F32.FTZ.RN.STRONG.GPU desc[UR20][R22.64], R17 ;  /* 0x00000011160079a6 */ /* 0x0001e8000c12f314 */
[----:B------:R1:W2:Y:S04]  /*0c80*/  LDG.E R20, desc[UR20][R20.64] ;  /* 0x0000001414147981 */ /* 0x0002a8000c1e1900 */
[----:B------:R-:W2:Y:S01]  /*0c90*/  LDG.E R25, desc[UR20][R24.64] ;  /* 0x0000001418197981 */ /* 0x000ea2000c1e1900 */
[----:B------:R-:W-:-:S02]  /*0ca0*/  USHF.R.S32.HI UR13, URZ, 0x1f, UR39 ;  /* 0x0000001fff0d7899 */ /* 0x000fc40008011427 */
[----:B0-----:R-:W-:Y:S02]  /*0cb0*/  IADD3 R22, P0, PT, R29, UR39, RZ ;  /* 0x000000271d167c10 */ /* 0x001fe4000ff1e0ff */
[----:B-1----:R-:W-:Y:S01]  /*0cc0*/  IADD3 R21, P1, PT, R32, UR39, RZ ;  /* 0x0000002720157c10 */ /* 0x002fe2000ff3e0ff */
[----:B--2---:R-:W-:-:S04]  /*0cd0*/  FADD R35, R20, R25 ;  /* 0x0000001914237221 */ /* 0x004fc80000000000 */
[----:B------:R-:W-:-:S04]  /*0ce0*/  FADD R35, R2, R35 ;  /* 0x0000002302237221 */ /* 0x000fc80000000000 */
[----:B------:R-:W-:-:S04]  /*0cf0*/  FADD R34, R35, -UR34 ;  /* 0x8000002223227e21 */ /* 0x000fc80008000000 */
[----:B------:R-:W-:-:S04]  /*0d00*/  FFMA.SAT R36, R34, R31, 0.5 ;  /* 0x3f00000022247423 */ /* 0x000fc8000000201f */
[----:B------:R-:W-:-:S04]  /*0d10*/  FFMA.RM R36, R36, R33, 12582913 ;  /* 0x4b40000124247423 */ /* 0x000fc80000004021 */
[----:B------:R-:W-:-:S04]  /*0d20*/  FADD R35, R36, -12583039 ;  /* 0xcb40007f24237421 */ /* 0x000fc80000000000 */
[----:B------:R-:W-:-:S04]  /*0d30*/  FFMA R35, R34, 1.4426950216293334961, -R35 ;  /* 0x3fb8aa3b22237823 */ /* 0x000fc80000000823 */
[----:B------:R-:W-:-:S04]  /*0d40*/  FFMA R20, R34, 1.925963033500011079e-08, R35 ;  /* 0x32a5706022147823 */ /* 0x000fc80000000023 */
[----:B------:R-:W0:Y:S01]  /*0d50*/  MUFU.EX2 R23, R20 ;  /* 0x0000001400177308 */ /* 0x000e220000000800 */
[----:B------:R-:W-:Y:S02]  /*0d60*/  IADD3.X R25, PT, PT, R12, UR13, RZ, P0, !PT ;  /* 0x0000000d0c197c10 */ /* 0x000fe400087fe4ff */
[----:B------:R-:W-:Y:S01]  /*0d70*/  LEA R34, P0, R22, UR26, 0x2 ;  /* 0x0000001a16227c11 */ /* 0x000fe2000f8010ff */
[----:B------:R-:W-:-:S03]  /*0d80*/  IMAD.SHL.U32 R36, R36, 0x800000, RZ ;  /* 0x0080000024247824 */ /* 0x000fc600078e00ff */
[----:B------:R-:W-:Y:S02]  /*0d90*/  LEA.HI.X R35, R22, UR27, R25, 0x2, P0 ;  /* 0x0000001b16237c11 */ /* 0x000fe400080f1419 */
[----:B------:R-:W-:Y:S02]  /*0da0*/  IADD3.X R22, PT, PT, R30, UR13, RZ, P1, !PT ;  /* 0x0000000d1e167c10 */ /* 0x000fe40008ffe4ff */
[----:B------:R-:W-:-:S04]  /*0db0*/  LEA R24, P0, R21, UR28, 0x2 ;  /* 0x0000001c15187c11 */ /* 0x000fc8000f8010ff */
[----:B------:R-:W-:Y:S02]  /*0dc0*/  LEA.HI.X R25, R21, UR29, R22, 0x2, P0 ;  /* 0x0000001d15197c11 */ /* 0x000fe400080f1416 */
[----:B------:R-:W-:Y:S01]  /*0dd0*/  IADD3 R21, P0, PT, R16, UR8, RZ ;  /* 0x0000000810157c10 */ /* 0x000fe2000ff1e0ff */
[----:B0-----:R-:W-:-:S03]  /*0de0*/  FMUL R23, R36, R23 ;  /* 0x0000001724177220 */ /* 0x001fc60000400000 */
[----:B------:R-:W-:Y:S01]  /*0df0*/  LEA.HI.X.SX32 R22, R16, UR33, 0x1, P0 ;  /* 0x0000002110167c11 */ /* 0x000fe200080f0eff */
[----:B------:R-:W-:Y:S01]  /*0e00*/  FMUL R37, R23, UR35 ;  /* 0x0000002317257c20 */ /* 0x000fe20008400000 */
[C---:B------:R-:W-:Y:S02]  /*0e10*/  LEA R20, P0, R21.reuse, UR26, 0x2 ;  /* 0x0000001a15147c11 */ /* 0x040fe4000f8010ff */
[C---:B------:R-:W-:Y:S02]  /*0e20*/  IADD3 R23, P1, PT, R26.reuse, UR10, RZ ;  /* 0x0000000a1a177c10 */ /* 0x040fe4000ff3e0ff */
[----:B------:R-:W-:Y:S01]  /*0e30*/  LEA.HI.X R21, R21, UR27, R22, 0x2, P0 ;  /* 0x0000001b15157c11 */ /* 0x000fe200080f1416 */
[----:B------:R0:W-:Y:S01]  /*0e40*/  REDG.E.ADD.F32.FTZ.RN.STRONG.GPU desc[UR20][R34.64], R37 ;  /* 0x00000025220079a6 */ /* 0x0001e2000c12f314 */
[----:B------:R-:W-:Y:S02]  /*0e50*/  LEA.HI.X.SX32 R36, R26, UR36, 0x1, P1 ;  /* 0x000000241a247c11 */ /* 0x000fe400088f0eff */
[C---:B------:R-:W-:Y:S01]  /*0e60*/  LEA R22, P0, R23.reuse, UR28, 0x2 ;  /* 0x0000001c17167c11 */ /* 0x040fe2000f8010ff */
[----:B------:R1:W-:Y:S03]  /*0e70*/  REDG.E.ADD.F32.FTZ.RN.STRONG.GPU desc[UR20][R24.64], R37 ;  /* 0x00000025180079a6 */ /* 0x0003e6000c12f314 */
[----:B------:R-:W-:Y:S01]  /*0e80*/  LEA.HI.X R23, R23, UR29, R36, 0x2, P0 ;  /* 0x0000001d17177c11 */ /* 0x000fe200080f1424 */
[----:B------:R2:W0:Y:S05]  /*0e90*/  LDG.E R20, desc[UR20][R20.64] ;  /* 0x0000001414147981 */ /* 0x00042a000c1e1900 */
[----:B------:R3:W0:Y:S01]  /*0ea0*/  LDG.E R23, desc[UR20][R22.64] ;  /* 0x0000001416177981 */ /* 0x000622000c1e1900 */
[----:B------:R-:W-:-:S02]  /*0eb0*/  USHF.R.S32.HI UR13, URZ, 0x1f, UR40 ;  /* 0x0000001fff0d7899 */ /* 0x000fc40008011428 */
[----:B------:R-:W-:Y:S02]  /*0ec0*/  IADD3 R29, P0, PT, R29, UR40, RZ ;  /* 0x000000281d1d7c10 */ /* 0x000fe4000ff1e0ff */
[----:B------:R-:W-:Y:S02]  /*0ed0*/  IADD3 R32, P1, PT, R32, UR40, RZ ;  /* 0x0000002820207c10 */ /* 0x000fe4000ff3e0ff */
[----:B------:R-:W-:Y:S02]  /*0ee0*/  IADD3.X R12, PT, PT, R12, UR13, RZ, P0, !PT ;  /* 0x0000000d0c0c7c10 */ /* 0x000fe400087fe4ff */
[----:B--2---:R-:W-:Y:S02]  /*0ef0*/  IADD3.X R21, PT, PT, R30, UR13, RZ, P1, !PT ;  /* 0x0000000d1e157c10 */ /* 0x004fe40008ffe4ff */
[----:B---3--:R-:W-:Y:S01]  /*0f00*/  LEA R22, P0, R29, UR26, 0x2 ;  /* 0x0000001a1d167c11 */ /* 0x008fe2000f8010ff */
[----:B0-----:R-:W-:-:S04]  /*0f10*/  FADD R35, R20, R23 ;  /* 0x0000001714237221 */ /* 0x001fc80000000000 */
[----:B------:R-:W-:-:S04]  /*0f20*/  FADD R35, R2, R35 ;  /* 0x0000002302237221 */ /* 0x000fc80000000000 */
[----:B-1----:R-:W-:-:S04]  /*0f30*/  FADD R24, R35, -UR34 ;  /* 0x8000002223187e21 */ /* 0x002fc80008000000 */
[----:B------:R-:W-:-:S04]  /*0f40*/  FFMA.SAT R34, R24, R31, 0.5 ;  /* 0x3f00000018227423 */ /* 0x000fc8000000201f */
[----:B------:R-:W-:-:S04]  /*0f50*/  FFMA.RM R34, R34, R33, 12582913 ;  /* 0x4b40000122227423 */ /* 0x000fc80000004021 */
[----:B------:R-:W-:-:S04]  /*0f60*/  FADD R25, R34, -12583039 ;  /* 0xcb40007f22197421 */ /* 0x000fc80000000000 */
[----:B------:R-:W-:-:S04]  /*0f70*/  FFMA R25, R24, 1.4426950216293334961, -R25 ;  /* 0x3fb8aa3b18197823 */ /* 0x000fc80000000819 */
[----:B------:R-:W-:-:S06]  /*0f80*/  FFMA R25, R24, 1.925963033500011079e-08, R25 ;  /* 0x32a5706018197823 */ /* 0x000fcc0000000019 */
[----:B------:R-:W0:Y:S01]  /*0f90*/  MUFU.EX2 R25, R25 ;  /* 0x0000001900197308 */ /* 0x000e220000000800 */
[----:B------:R-:W-:Y:S01]  /*0fa0*/  IMAD.SHL.U32 R34, R34, 0x800000, RZ ;  /* 0x0080000022227824 */ /* 0x000fe200078e00ff */
[C---:B------:R-:W-:Y:S02]  /*0fb0*/  LEA R20, P1, R32.reuse, UR28, 0x2 ;  /* 0x0000001c20147c11 */ /* 0x040fe4000f8210ff */
[----:B------:R-:W-:Y:S02]  /*0fc0*/  LEA.HI.X R23, R29, UR27, R12, 0x2, P0 ;  /* 0x0000001b1d177c11 */ /* 0x000fe400080f140c */
[----:B------:R-:W-:Y:S01]  /*0fd0*/  LEA.HI.X R21, R32, UR29, R21, 0x2, P1 ;  /* 0x0000001d20157c11 */ /* 0x000fe200088f1415 */
[----:B0-----:R-:W-:-:S04]  /*0fe0*/  FMUL R34, R34, R25 ;  /* 0x0000001922227220 */ /* 0x001fc80000400000 */
[----:B------:R-:W-:-:S05]  /*0ff0*/  FMUL R25, R34, UR35 ;  /* 0x0000002322197c20 */ /* 0x000fca0008400000 */
[----:B------:R2:W-:Y:S04]  /*1000*/  REDG.E.ADD.F32.FTZ.RN.STRONG.GPU desc[UR20][R22.64], R25 ;  /* 0x00000019160079a6 */ /* 0x0005e8000c12f314 */
[----:B------:R2:W-:Y:S01]  /*1010*/  REDG.E.ADD.F32.FTZ.RN.STRONG.GPU desc[UR20][R20.64], R25 ;  /* 0x00000019140079a6 */ /* 0x0005e2000c12f314 */
[----:B------:R-:W-:Y:S01]  /*1020*/  UIADD3 UR23, UPT, UPT, UR23, 0x4, URZ ;  /* 0x0000000417177890 */ /* 0x000fe2000fffe0ff */
[----:B------:R-:W-:-:S03]  /*1030*/  FADD R28, R28, R15 ;  /* 0x0000000f1c1c7221 */ /* 0x000fc60000000000 */
[----:B------:R-:W-:Y:S01]  /*1040*/  UISETP.NE.AND UP0, UPT, UR23, URZ, UPT ;  /* 0x000000ff1700728c */ /* 0x000fe2000bf05270 */
[----:B------:R-:W-:Y:S01]  /*1050*/  FADD R28, R28, R17 ;  /* 0x000000111c1c7221 */ /* 0x000fe20000000000 */
[----:B------:R-:W-:Y:S02]  /*1060*/  IMAD.U32 R24, RZ, RZ, UR9 ;  /* 0x00000009ff187e24 */ /* 0x000fe4000f8e00ff */
[----:B------:R-:W-:Y:S02]  /*1070*/  IMAD.U32 R12, RZ, RZ, UR9 ;  /* 0x00000009ff0c7e24 */ /* 0x000fe4000f8e00ff */
[----:B------:R-:W-:Y:S01]  /*1080*/  FADD R28, R28, R37 ;  /* 0x000000251c1c7221 */ /* 0x000fe20000000000 */
[----:B------:R-:W-:Y:S01]  /*1090*/  IMAD.U32 R29, RZ, RZ, UR9 ;  /* 0x00000009ff1d7e24 */ /* 0x000fe2000f8e00ff */
[----:B------:R-:W-:Y:S01]  /*10a0*/  LEA R27, R24, R27, 0x2 ;  /* 0x0000001b181b7211 */ /* 0x000fe200078e10ff */
[----:B------:R-:W-:Y:S02]  /*10b0*/  IMAD R13, R12, 0x4, R13 ;  /* 0x000000040c0d7824 */ /* 0x000fe400078e020d */
[----:B------:R-:W-:Y:S01]  /*10c0*/  FADD R15, R28, R25 ;  /* 0x000000191c0f7221 */ /* 0x000fe20000000000 */
[----:B------:R-:W-:-:S02]  /*10d0*/  IMAD R26, R29, 0x4, R26 ;  /* 0x000000041d1a7824 */ /* 0x000fc400078e021a */
[----:B------:R-:W-:Y:S02]  /*10e0*/  IMAD R19, R12, 0x4, R19 ;  /* 0x000000040c137824 */ /* 0x000fe400078e0213 */
[C---:B------:R-:W-:Y:S02]  /*10f0*/  IMAD R0, R7.reuse, 0x4, R0 ;  /* 0x0000000407007824 */ /* 0x040fe400078e0200 */
[C---:B------:R-:W-:Y:S02]  /*1100*/  IMAD R14, R7.reuse, 0x4, R14 ;  /* 0x00000004070e7824 */ /* 0x040fe400078e020e */
[C---:B------:R-:W-:Y:S02]  /*1110*/  IMAD R16, R7.reuse, 0x4, R16 ;  /* 0x0000000407107824 */ /* 0x040fe400078e0210 */
[----:B------:R-:W-:Y:S01]  /*1120*/  IMAD R18, R7, 0x4, R18 ;  /* 0x0000000407127824 */ /* 0x000fe200078e0212 */
[----:B------:R-:W-:Y:S02]  /*1130*/  UIADD3 UR12, UPT, UPT, UR12, 0x4, URZ ;  /* 0x000000040c0c7890 */ /* 0x000fe4000fffe0ff */
[----:B------:R-:W-:-:S02]  /*1140*/  ULEA UR38, UR9, UR38, 0x2 ;  /* 0x0000002609267291 */ /* 0x000fc4000f8e10ff */
[----:B------:R-:W-:Y:S02]  /*1150*/  ULEA UR39, UR9, UR39, 0x2 ;  /* 0x0000002709277291 */ /* 0x000fe4000f8e10ff */
[----:B------:R-:W-:Y:S02]  /*1160*/  ULEA UR41, UR9, UR41, 0x2 ;  /* 0x0000002909297291 */ /* 0x000fe4000f8e10ff */
[----:B------:R-:W-:Y:S01]  /*1170*/  ULEA UR40, UR9, UR40, 0x2 ;  /* 0x0000002809287291 */ /* 0x000fe2000f8e10ff */
[----:B--2---:R-:W-:Y:S11]  /*1180*/  BRA.U UP0, `(.L_x_45) ;  /* 0xfffffff5007c7547 */ /* 0x004ff6000b83ffff */
[----:B------:R-:W-:-:S12]  /*1190*/  UIADD3 UR13, UPT, UPT, UR12, 0x2, URZ ;  /* 0x000000020c0d7890 */ /* 0x000fd8000fffe0ff */
.L_x_44:
[----:B------:R-:W-:-:S04]  /*11a0*/  UIADD3 UR12, UPT, UPT, -UR4, -0x2, UR24 ;  /* 0xfffffffe040c7890 */ /* 0x000fc8000fffe118 */
[----:B------:R-:W-:-:S09]  /*11b0*/  ULOP3.LUT UP0, URZ, UR12, 0x3, URZ, 0xc0, !UPT ;  /* 0x000000030cff7892 */ /* 0x000fd2000f80c0ff */
[----:B------:R-:W-:Y:S05]  /*11c0*/  BRA.U !UP0, `(.L_x_43) ;  /* 0x0000000908507547 */ /* 0x000fea000b800000 */
[----:B------:R-:W0:Y:S01]  /*11d0*/  LDCU.U16 UR12, c[0x0][0x3b0] ;  /* 0x00007600ff0c77ac */ /* 0x000e220008000400 */
[----:B------:R-:W-:Y:S01]  /*11e0*/  IADD3 R0, PT, PT, RZ, -R5, RZ ;  /* 0x80000005ff007210 */ /* 0x000fe20007ffe0ff */
[----:B------:R-:W1:Y:S03]  /*11f0*/  S2R R14, SR_TID.X ;  /* 0x00000000000e7919 */ /* 0x000e660000002100 */
[----:B------:R-:W-:Y:S01]  /*1200*/  PRMT R0, R0, 0x7710, RZ ;  /* 0x0000771000007816 */ /* 0x000fe200000000ff */
[----:B0-----:R-:W-:-:S06]  /*1210*/  ULOP3.LUT UR12, UR12, 0x2, URZ, 0x3c, !UPT ;  /* 0x000000020c0c7892 */ /* 0x001fcc000f8e3cff */
[----:B------:R-:W-:-:S05]  /*1220*/  VIADD R0, R0, UR12 ;  /* 0x0000000c00007c36 */ /* 0x000fca0008000000 */
[C---:B------:R-:W-:Y:S02]  /*1230*/  LOP3.LUT R12, R0.reuse, 0x3, RZ, 0xc0, !PT ;  /* 0x00000003000c7812 */ /* 0x040fe400078ec0ff */
[----:B------:R-:W-:Y:S02]  /*1240*/  LOP3.LUT R0, R0, 0x1, RZ, 0xc0, !PT ;  /* 0x0000000100007812 */ /* 0x000fe400078ec0ff */
[----:B------:R-:W-:Y:S02]  /*1250*/  ISETP.NE.AND P1, PT, R12, 0x1, PT ;  /* 0x000000010c00780c */ /* 0x000fe40003f25270 */
[----:B------:R-:W-:Y:S01]  /*1260*/  ISETP.NE.U32.AND P0, PT, R0, 0x1, PT ;  /* 0x000000010000780c */ /* 0x000fe20003f05070 */
[----:B------:R-:W-:-:S04]  /*1270*/  IMAD.U32 R0, RZ, RZ, UR6 ;  /* 0x00000006ff007e24 */ /* 0x000fc8000f8e00ff */
[----:B------:R-:W-:-:S06]  /*1280*/  IMAD R0, R0, UR31, R3 ;  /* 0x0000001f00007c24 */ /* 0x000fcc000f8e0203 */
[----:B-1----:R-:W-:Y:S05]  /*1290*/  @!P1 BRA `(.L_x_46) ;  /* 0x0000000400649947 */ /* 0x002fea0003800000 */
[----:B------:R-:W0:Y:S01]  /*12a0*/  LDCU UR12, c[0x0][0x3ac] ;  /* 0x00007580ff0c77ac */ /* 0x000e220008000800 */
[----:B------:R-:W1:Y:S01]  /*12b0*/  LDCU.64 UR18, c[0x0][0x398] ;  /* 0x00007300ff1277ac */ /* 0x000e620008000a00 */
[----:B------:R-:W2:Y:S01]  /*12c0*/  LDCU.64 UR16, c[0x0][0x3a0] ;  /* 0x00007400ff1077ac */ /* 0x000ea20008000a00 */
[----:B------:R-:W-:Y:S02]  /*12d0*/  UIMAD UR14, UR13, UR9, URZ ;  /* 0x000000090d0e72a4 */ /* 0x000fe4000f8e02ff */
[----:B0-----:R-:W-:-:S04]  /*12e0*/  UIMAD UR12, UR6, UR12, UR13 ;  /* 0x0000000c060c72a4 */ /* 0x001fc8000f8e020d */
[----:B------:R-:W-:Y:S02]  /*12f0*/  VIADD R17, R0, UR14 ;  /* 0x0000000e00117c36 */ /* 0x000fe40008000000 */
[----:B------:R-:W-:-:S03]  /*1300*/  IMAD R16, R7, UR12, R14 ;  /* 0x0000000c07107c24 */ /* 0x000fc6000f8e020e */
[C---:B------:R-:W-:Y:S02]  /*1310*/  IADD3 R13, P2, PT, R17.reuse, UR10, RZ ;  /* 0x0000000a110d7c10 */ /* 0x040fe4000ff5e0ff */
[C---:B------:R-:W-:Y:S02]  /*1320*/  IADD3 R21, P1, PT, R16.reuse, UR8, RZ ;  /* 0x0000000810157c10 */ /* 0x040fe4000ff3e0ff */
[----:B------:R-:W-:Y:S02]  /*1330*/  LEA.HI.X.SX32 R20, R17, UR36, 0x1, P2 ;  /* 0x0000002411147c11 */ /* 0x000fe400090f0eff */
[----:B-1----:R-:W-:Y:S02]  /*1340*/  LEA R18, P2, R13, UR18, 0x2 ;  /* 0x000000120d127c11 */ /* 0x002fe4000f8410ff */
[----:B------:R-:W-:Y:S02]  /*1350*/  LEA.HI.X.SX32 R22, R16, UR33, 0x1, P1 ;  /* 0x0000002110167c11 */ /* 0x000fe400088f0eff */
[----:B--2---:R-:W-:-:S02]  /*1360*/  LEA R12, P1, R21, UR16, 0x2 ;  /* 0x00000010150c7c11 */ /* 0x004fc4000f8210ff */
[----:B------:R-:W-:Y:S02]  /*1370*/  LEA.HI.X R19, R13, UR19, R20, 0x2, P2 ;  /* 0x000000130d137c11 */ /* 0x000fe400090f1414 */
[----:B------:R-:W-:-:S04]  /*1380*/  LEA.HI.X R13, R21, UR17, R22, 0x2, P1 ;  /* 0x00000011150d7c11 */ /* 0x000fc800088f1416 */
[----:B------:R0:W2:Y:S04]  /*1390*/  LDG.E R19, desc[UR20][R18.64] ;  /* 0x0000001412137981 */ /* 0x0000a8000c1e1900 */
[----:B------:R-:W2:Y:S01]  /*13a0*/  LDG.E R12, desc[UR20][R12.64] ;  /* 0x000000140c0c7981 */ /* 0x000ea2000c1e1900 */
[----:B------:R-:W-:Y:S01]  /*13b0*/  IMAD.MOV.U32 R22, RZ, RZ, 0x3bbb989d ;  /* 0x3bbb989dff167424 */ /* 0x000fe200078e00ff */
[----:B------:R-:W-:Y:S01]  /*13c0*/  USHF.R.S32.HI UR12, URZ, 0x1f, UR14 ;  /* 0x0000001fff0c7899 */ /* 0x000fe2000801140e */
[----:B------:R-:W-:Y:S02]  /*13d0*/  IMAD.MOV.U32 R23, RZ, RZ, 0x437c0000 ;  /* 0x437c0000ff177424 */ /* 0x000fe400078e00ff */
[----:B------:R-:W-:Y:S01]  /*13e0*/  IMAD.U32 R29, RZ, RZ, UR36 ;  /* 0x00000024ff1d7e24 */ /* 0x000fe2000f8e00ff */
[----:B0-----:R-:W-:Y:S01]  /*13f0*/  MOV R18, UR33 ;  /* 0x0000002100127c02 */ /* 0x001fe20008000f00 */
[----:B--2---:R-:W-:Y:S01]  /*1400*/  FADD R21, R12, R19 ;  /* 0x000000130c157221 */ /* 0x004fe20000000000 */
[----:B------:R-:W-:-:S03]  /*1410*/  IMAD.U32 R12, RZ, RZ, UR8 ;  /* 0x00000008ff0c7e24 */ /* 0x000fc6000f8e00ff */
[----:B-----5:R-:W-:Y:S02]  /*1420*/  FADD R21, R2, R21 ;  /* 0x0000001502157221 */ /* 0x020fe40000000000 */
[----:B------:R-:W-:Y:S02]  /*1430*/  IADD3 R13, P1, P2, R12, UR14, R9 ;  /* 0x0000000e0c0d7c10 */ /* 0x000fe4000fa3e009 */
[----:B------:R-:W-:Y:S02]  /*1440*/  FADD R21, R21, -UR34 ;  /* 0x8000002215157e21 */ /* 0x000fe40008000000 */
[----:B------:R-:W-:Y:S02]  /*1450*/  IADD3.X R18, PT, PT, R18, UR12, R11, P1, P2 ;  /* 0x0000000c12127c10 */ /* 0x000fe40008fe440b */
[----:B------:R-:W-:Y:S01]  /*1460*/  FFMA.SAT R20, R21, R22, 0.5 ;  /* 0x3f00000015147423 */ /* 0x000fe20000002016 */
[----:B------:R-:W-:-:S03]  /*1470*/  LEA R12, P1, R13, UR16, 0x2 ;  /* 0x000000100d0c7c11 */ /* 0x000fc6000f8210ff */
[----:B------:R-:W-:Y:S01]  /*1480*/  FFMA.RM R20, R20, R23, 12582913 ;  /* 0x4b40000114147423 */ /* 0x000fe20000004017 */
[----:B------:R-:W-:Y:S01]  /*1490*/  LEA.HI.X R13, R13, UR17, R18, 0x2, P1 ;  /* 0x000000110d0d7c11 */ /* 0x000fe200088f1412 */
[----:B------:R-:W-:Y:S02]  /*14a0*/  VIADD R18, R17, UR9 ;  /* 0x0000000911127c36 */ /* 0x000fe40008000000 */
[----:B------:R-:W-:Y:S01]  /*14b0*/  FADD R24, R20, -12583039 ;  /* 0xcb40007f14187421 */ /* 0x000fe20000000000 */
[----:B------:R-:W-:Y:S02]  /*14c0*/  IMAD.IADD R17, R16, 0x1, R7 ;  /* 0x0000000110117824 */ /* 0x000fe400078e0207 */
[----:B------:R-:W-:Y:S02]  /*14d0*/  IMAD.SHL.U32 R20, R20, 0x800000, RZ ;  /* 0x0080000014147824 */ /* 0x000fe400078e00ff */
[----:B------:R-:W-:-:S04]  /*14e0*/  FFMA R24, R21, 1.4426950216293334961, -R24 ;  /* 0x3fb8aa3b15187823 */ /* 0x000fc80000000818 */
[----:B------:R-:W-:Y:S01]  /*14f0*/  FFMA R24, R21, 1.925963033500011079e-08, R24 ;  /* 0x32a5706015187823 */ /* 0x000fe20000000018 */
[----:B------:R-:W-:-:S03]  /*1500*/  IMAD.U32 R21, RZ, RZ, UR10 ;  /* 0x0000000aff157e24 */ /* 0x000fc6000f8e00ff */
[----:B------:R0:W1:Y:S02]  /*1510*/  MUFU.EX2 R19, R24 ;  /* 0x0000001800137308 */ /* 0x0000640000000800 */
[----:B------:R-:W-:Y:S02]  /*1520*/  IADD3 R28, P2, P3, R21, UR14, R8 ;  /* 0x0000000e151c7c10 */ /* 0x000fe4000fb5e008 */
[C---:B------:R-:W-:Y:S02]  /*1530*/  IADD3 R21, P1, PT, R18.reuse, UR10, RZ ;  /* 0x0000000a12157c10 */ /* 0x040fe4000ff3e0ff */
[----:B------:R-:W-:Y:S02]  /*1540*/  IADD3.X R29, PT, PT, R29, UR12, R10, P2, P3 ;  /* 0x0000000c1d1d7c10 */ /* 0x000fe400097e640a */
[----:B------:R-:W-:Y:S02]  /*1550*/  IADD3 R26, P3, PT, R17, UR8, RZ ;  /* 0x00000008111a7c10 */ /* 0x000fe4000ff7e0ff */
[----:B0-----:R-:W-:-:S02]  /*1560*/  LEA.HI.X.SX32 R24, R18, UR36, 0x1, P1 ;  /* 0x0000002412187c11 */ /* 0x001fc400088f0eff */
[----:B------:R-:W-:Y:S02]  /*1570*/  LEA R16, P2, R28, UR18, 0x2 ;  /* 0x000000121c107c11 */ /* 0x000fe4000f8410ff */
[----:B------:R-:W-:Y:S02]  /*1580*/  LEA R18, P4, R21, UR18, 0x2 ;  /* 0x0000001215127c11 */ /* 0x000fe4000f8810ff */
[----:B------:R-:W-:Y:S01]  /*1590*/  LEA.HI.X.SX32 R27, R17, UR33, 0x1, P3 ;  /* 0x00000021111b7c11 */ /* 0x000fe200098f0eff */
[----:B-1----:R-:W-:Y:S01]  /*15a0*/  FMUL R19, R20, R19 ;  /* 0x0000001314137220 */ /* 0x002fe20000400000 */
[----:B------:R-:W-:Y:S02]  /*15b0*/  LEA R20, P1, R26, UR16, 0x2 ;  /* 0x000000101a147c11 */ /* 0x000fe4000f8210ff */
[----:B------:R-:W-:Y:S01]  /*15c0*/  LEA.HI.X R17, R28, UR19, R29, 0x2, P2 ;  /* 0x000000131c117c11 */ /* 0x000fe200090f141d */
[----:B------:R-:W-:Y:S01]  /*15d0*/  FMUL R25, R19, UR35 ;  /* 0x0000002313197c20 */ /* 0x000fe20008400000 */
[----:B------:R-:W-:-:S02]  /*15e0*/  LEA.HI.X R19, R21, UR19, R24, 0x2, P4 ;  /* 0x0000001315137c11 */ /* 0x000fc4000a0f1418 */
[----:B------:R-:W-:Y:S02]  /*15f0*/  LEA.HI.X R21, R26, UR17, R27, 0x2, P1 ;  /* 0x000000111a157c11 */ /* 0x000fe400088f141b */
[----:B------:R0:W-:Y:S04]  /*1600*/  REDG.E.ADD.F32.FTZ.RN.STRONG.GPU desc[UR20][R12.64], R25 ;  /* 0x000000190c0079a6 */ /* 0x0001e8000c12f314 */
[----:B------:R1:W-:Y:S04]  /*1610*/  REDG.E.ADD.F32.FTZ.RN.STRONG.GPU desc[UR20][R16.64], R25 ;  /* 0x00000019100079a6 */ /* 0x0003e8000c12f314 */
[----:B------:R2:W3:Y:S04]  /*1620*/  LDG.E R20, desc[UR20][R20.64] ;  /* 0x0000001414147981 */ /* 0x0004e8000c1e1900 */
[----:B------:R-:W3:Y:S01]  /*1630*/  LDG.E R19, desc[UR20][R18.64] ;  /* 0x0000001412137981 */ /* 0x000ee2000c1e1900 */
[----:B------:R-:W-:Y:S01]  /*1640*/  UIADD3 UR12, UPT, UPT, UR14, UR9, URZ ;  /* 0x000000090e0c7290 */ /* 0x000fe2000fffe0ff */
[----:B0-----:R-:W-:-:S03]  /*1650*/  IMAD.U32 R12, RZ, RZ, UR8 ;  /* 0x00000008ff0c7e24 */ /* 0x001fc6000f8e00ff */
[----:B------:R-:W-:Y:S01]  /*1660*/  USHF.R.S32.HI UR14, URZ, 0x1f, UR12 ;  /* 0x0000001fff0e7899 */ /* 0x000fe2000801140c */
[----:B--2---:R-:W-:Y:S01]  /*1670*/  IMAD.U32 R21, RZ, RZ, UR36 ;  /* 0x00000024ff157e24 */ /* 0x004fe2000f8e00ff */
[----:B-1----:R-:W-:Y:S01]  /*1680*/  IADD3 R17, P1, P2, R12, UR12, R9 ;  /* 0x0000000c0c117c10 */ /* 0x002fe2000fa3e009 */
[----:B---3--:R-:W-:Y:S01]  /*1690*/  FADD R27, R20, R19 ;  /* 0x00000013141b7221 */ /* 0x008fe20000000000 */
[----:B------:R-:W-:Y:S01]  /*16a0*/  IMAD.U32 R19, RZ, RZ, UR10 ;  /* 0x0000000aff137e24 */ /* 0x000fe2000f8e00ff */
[----:B------:R-:W-:Y:S02]  /*16b0*/  MOV R20, UR33 ;  /* 0x0000002100147c02 */ /* 0x000fe40008000f00 */
[----:B------:R-:W-:Y:S02]  /*16c0*/  FADD R27, R2, R27 ;  /* 0x0000001b021b7221 */ /* 0x000fe40000000000 */
[----:B------:R-:W-:Y:S02]  /*16d0*/  IADD3 R18, P3, P4, R19, UR12, R8 ;  /* 0x0000000c13127c10 */ /* 0x000fe4000fc7e008 */
[----:B------:R-:W-:Y:S01]  /*16e0*/  FADD R27, R27, -UR34 ;  /* 0x800000221b1b7e21 */ /* 0x000fe20008000000 */
[----:B------:R-:W-:-:S02]  /*16f0*/  IADD3.X R20, PT, PT, R20, UR14, R11, P1, P2 ;  /* 0x0000000e14147c10 */ /* 0x000fc40008fe440b */
[----:B------:R-:W-:Y:S01]  /*1700*/  IADD3.X R19, PT, PT, R21, UR14, R10, P3, P4 ;  /* 0x0000000e15137c10 */ /* 0x000fe20009fe840a */
[----:B------:R-:W-:Y:S01]  /*1710*/  FFMA.SAT R22, R27, R22, 0.5 ;  /* 0x3f0000001b167423 */ /* 0x000fe20000002016 */
[----:B------:R-:W-:Y:S02]  /*1720*/  LEA R12, P2, R18, UR18, 0x2 ;  /* 0x00000012120c7c11 */ /* 0x000fe4000f8410ff */
[----:B------:R-:W-:Y:S01]  /*1730*/  LEA R16, P1, R17, UR16, 0x2 ;  /* 0x0000001011107c11 */ /* 0x000fe2000f8210ff */
[----:B------:R-:W-:-:S03]  /*1740*/  FFMA.RM R22, R22, R23, 12582913 ;  /* 0x4b40000116167423 */ /* 0x000fc60000004017 */
[----:B------:R-:W-:Y:S01]  /*1750*/  LEA.HI.X R17, R17, UR17, R20, 0x2, P1 ;  /* 0x0000001111117c11 */ /* 0x000fe200088f1414 */
[C---:B------:R-:W-:Y:S01]  /*1760*/  FADD R24, R22.reuse, -12583039 ;  /* 0xcb40007f16187421 */ /* 0x040fe20000000000 */
[----:B------:R-:W-:-:S03]  /*1770*/  IMAD.SHL.U32 R22, R22, 0x800000, RZ ;  /* 0x0080000016167824 */ /* 0x000fc600078e00ff */
[----:B------:R-:W-:-:S04]  /*1780*/  FFMA R24, R27, 1.4426950216293334961, -R24 ;  /* 0x3fb8aa3b1b187823 */ /* 0x000fc80000000818 */
[----:B------:R-:W-:-:S04]  /*1790*/  FFMA R24, R27, 1.925963033500011079e-08, R24 ;  /* 0x32a570601b187823 */ /* 0x000fc80000000018 */
[----:B------:R-:W0:Y:S02]  /*17a0*/  MUFU.EX2 R13, R24 ;  /* 0x00000018000d7308 */ /* 0x000e240000000800 */
        /* <DEDUP_REMOVED lines=8> */
.L_x_46:
[----:B------:R-:W-:Y:S05]  /*1830*/  @P0 BRA `(.L_x_43) ;  /* 0x0000000000b40947 */ /* 0x000fea0003800000 */
[----:B------:R-:W1:Y:S01]  /*1840*/  LDCU UR12, c[0x0][0x3ac] ;  /* 0x00007580ff0c77ac */ /* 0x000e620008000800 */
[----:B------:R-:W2:Y:S01]  /*1850*/  LDCU.64 UR18, c[0x0][0x398] ;  /* 0x00007300ff1277ac */ /* 0x000ea20008000a00 */
[----:B------:R-:W3:Y:S01]  /*1860*/  LDCU.64 UR16, c[0x0][0x3a0] ;  /* 0x00007400ff1077ac */ /* 0x000ee20008000a00 */
[----:B------:R-:W-:Y:S02]  /*1870*/  UIMAD UR14, UR13, UR9, URZ ;  /* 0x000000090d0e72a4 */ /* 0x000fe4000f8e02ff */
[----:B-1----:R-:W-:-:S04]  /*1880*/  UIMAD UR13, UR6, UR12, UR13 ;  /* 0x0000000c060d72a4 */ /* 0x002fc8000f8e020d */
[----:B------:R-:W-:Y:S02]  /*1890*/  VIADD R0, R0, UR14 ;  /* 0x0000000e00007c36 */ /* 0x000fe40008000000 */
[----:B------:R-:W-:-:S03]  /*18a0*/  IMAD R7, R7, UR13, R14 ;  /* 0x0000000d07077c24 */ /* 0x000fc6000f8e020e */
[C---:B0-----:R-:W-:Y:S02]  /*18b0*/  IADD3 R13, P1, PT, R0.reuse, UR10, RZ ;  /* 0x0000000a000d7c10 */ /* 0x041fe4000ff3e0ff */
[----:B------:R-:W-:Y:S02]  /*18c0*/  IADD3 R14, P0, PT, R7, UR8, RZ ;  /* 0x00000008070e7c10 */ /* 0x000fe4000ff1e0ff */
[----:B------:R-:W-:Y:S02]  /*18d0*/  LEA.HI.X.SX32 R0, R0, UR36, 0x1, P1 ;  /* 0x0000002400007c11 */ /* 0x000fe400088f0eff */
[----:B--2---:R-:W-:Y:S02]  /*18e0*/  LEA R16, P1, R13, UR18, 0x2 ;  /* 0x000000120d107c11 */ /* 0x004fe4000f8210ff */
[----:B------:R-:W-:Y:S02]  /*18f0*/  LEA.HI.X.SX32 R7, R7, UR33, 0x1, P0 ;  /* 0x0000002107077c11 */ /* 0x000fe400080f0eff */
[----:B---3--:R-:W-:-:S02]  /*1900*/  LEA R12, P0, R14, UR16, 0x2 ;  /* 0x000000100e0c7c11 */ /* 0x008fc4000f8010ff */
[----:B------:R-:W-:Y:S02]  /*1910*/  LEA.HI.X R17, R13, UR19, R0, 0x2, P1 ;  /* 0x000000130d117c11 */ /* 0x000fe400088f1400 */
[----:B------:R-:W-:-:S04]  /*1920*/  LEA.HI.X R13, R14, UR17, R7, 0x2, P0 ;  /* 0x000000110e0d7c11 */ /* 0x000fc800080f1407 */
[----:B------:R-:W2:Y:S04]  /*1930*/  LDG.E R17, desc[UR20][R16.64] ;  /* 0x0000001410117981 */ /* 0x000ea8000c1e1900 */
[----:B------:R0:W2:Y:S01]  /*1940*/  LDG.E R12, desc[UR20][R12.64] ;  /* 0x000000140c0c7981 */ /* 0x0000a2000c1e1900 */
[----:B------:R-:W-:Y:S01]  /*1950*/  IMAD.MOV.U32 R0, RZ, RZ, 0x3bbb989d ;  /* 0x3bbb989dff007424 */ /* 0x000fe200078e00ff */
[----:B------:R-:W-:Y:S01]  /*1960*/  USHF.R.S32.HI UR12, URZ, 0x1f, UR14 ;  /* 0x0000001fff0c7899 */ /* 0x000fe2000801140e */
[----:B------:R-:W-:-:S05]  /*1970*/  IMAD.MOV.U32 R19, RZ, RZ, 0x437c0000 ;  /* 0x437c0000ff137424 */ /* 0x000fca00078e00ff */
[----:B0-----:R-:W-:Y:S02]  /*1980*/  IMAD.U32 R13, RZ, RZ, UR12 ;  /* 0x0000000cff0d7e24 */ /* 0x001fe4000f8e00ff */
[----:B--2---:R-:W-:Y:S01]  /*1990*/  FADD R7, R12, R17 ;  /* 0x000000110c077221 */ /* 0x004fe20000000000 */
[----:B------:R-:W-:-:S03]  /*19a0*/  MOV R12, UR14 ;  /* 0x0000000e000c7c02 */ /* 0x000fc60008000f00 */
[----:B-----5:R-:W-:Y:S01]  /*19b0*/  FADD R7, R2, R7 ;  /* 0x0000000702077221 */ /* 0x020fe20000000000 */
[--C-:B------:R-:W-:Y:S02]  /*19c0*/  IADD3 R9, P0, P1, R9, UR8, R12.reuse ;  /* 0x0000000809097c10 */ /* 0x100fe4000f91e00c */
[----:B------:R-:W-:Y:S01]  /*19d0*/  IADD3 R12, P2, P3, R8, UR10, R12 ;  /* 0x0000000a080c7c10 */ /* 0x000fe2000fb5e00c */
[----:B------:R-:W-:Y:S01]  /*19e0*/  FADD R7, R7, -UR34 ;  /* 0x8000002207077e21 */ /* 0x000fe20008000000 */
[--C-:B------:R-:W-:Y:S02]  /*19f0*/  IADD3.X R16, PT, PT, R11, UR33, R13.reuse, P0, P1 ;  /* 0x000000210b107c10 */ /* 0x100fe400087e240d */
[----:B------:R-:W-:Y:S01]  /*1a00*/  IADD3.X R11, PT, PT, R10, UR36, R13, P2, P3 ;  /* 0x000000240a0b7c10 */ /* 0x000fe200097e640d */
[----:B------:R-:W-:Y:S01]  /*1a10*/  FFMA.SAT R0, R7, R0, 0.5 ;  /* 0x3f00000007007423 */ /* 0x000fe20000002000 */
[C---:B------:R-:W-:Y:S02]  /*1a20*/  LEA R8, P0, R9.reuse, UR16, 0x2 ;  /* 0x0000001009087c11 */ /* 0x040fe4000f8010ff */
[----:B------:R-:W-:Y:S01]  /*1a30*/  LEA R10, P1, R12, UR18, 0x2 ;  /* 0x000000120c0a7c11 */ /* 0x000fe2000f8210ff */
[----:B------:R-:W-:Y:S01]  /*1a40*/  FFMA.RM R0, R0, R19, 12582913 ;  /* 0x4b40000100007423 */ /* 0x000fe20000004013 */
[----:B------:R-:W-:-:S02]  /*1a50*/  LEA.HI.X R9, R9, UR17, R16, 0x2, P0 ;  /* 0x0000001109097c11 */ /* 0x000fc400080f1410 */
[----:B------:R-:W-:Y:S01]  /*1a60*/  LEA.HI.X R11, R12, UR19, R11, 0x2, P1 ;  /* 0x000000130c0b7c11 */ /* 0x000fe200088f140b */
[C---:B------:R-:W-:Y:S01]  /*1a70*/  FADD R14, R0.reuse, -12583039 ;  /* 0xcb40007f000e7421 */ /* 0x040fe20000000000 */
[----:B------:R-:W-:-:S03]  /*1a80*/  IMAD.SHL.U32 R0, R0, 0x800000, RZ ;  /* 0x0080000000007824 */ /* 0x000fc600078e00ff */
[----:B------:R-:W-:-:S04]  /*1a90*/  FFMA R14, R7, 1.4426950216293334961, -R14 ;  /* 0x3fb8aa3b070e7823 */ /* 0x000fc8000000080e */
[----:B------:R-:W-:-:S04]  /*1aa0*/  FFMA R14, R7, 1.925963033500011079e-08, R14 ;  /* 0x32a57060070e7823 */ /* 0x000fc8000000000e */
[----:B------:R-:W0:Y:S02]  /*1ab0*/  MUFU.EX2 R7, R14 ;  /* 0x0000000e00077308 */ /* 0x000e240000000800 */
[----:B0-----:R-:W-:-:S04]  /*1ac0*/  FMUL R0, R0, R7 ;  /* 0x0000000700007220 */ /* 0x001fc80000400000 */
[----:B------:R-:W-:-:S05]  /*1ad0*/  FMUL R7, R0, UR35 ;  /* 0x0000002300077c20 */ /* 0x000fca0008400000 */
[----:B------:R1:W-:Y:S04]  /*1ae0*/  REDG.E.ADD.F32.FTZ.RN.STRONG.GPU desc[UR20][R8.64], R7 ;  /* 0x00000007080079a6 */ /* 0x0003e8000c12f314 */
[----:B------:R1:W-:Y:S01]  /*1af0*/  REDG.E.ADD.F32.FTZ.RN.STRONG.GPU desc[UR20][R10.64], R7 ;  /* 0x000000070a0079a6 */ /* 0x0003e2000c12f314 */
[----:B------:R-:W-:-:S07]  /*1b00*/  FADD R15, R15, R7 ;  /* 0x000000070f0f7221 */ /* 0x000fce0000000000 */
.L_x_43:
[----:B------:R-:W-:Y:S01]  /*1b10*/  UIADD3 UR12, UPT, UPT, UR5, -0x1, URZ ;  /* 0xffffffff050c7890 */ /* 0x000fe2000fffe0ff */
[----:B------:R-:W-:Y:S01]  /*1b20*/  VIADD R5, R5, 0x1 ;  /* 0x0000000105057836 */ /* 0x000fe20000000000 */
[----:B------:R-:W-:Y:S02]  /*1b30*/  UIADD3 UR14, UPT, UPT, UR6, 0x1, URZ ;  /* 0x00000001060e7890 */ /* 0x000fe4000fffe0ff */
[----:B------:R-:W-:Y:S02]  /*1b40*/  UIADD3 UR4, UPT, UPT, UR4, 0x1, URZ ;  /* 0x0000000104047890 */ /* 0x000fe4000fffe0ff */
[----:B------:R-:W-:-:S09]  /*1b50*/  UISETP.NE.AND UP0, UPT, UR14, UR12, UPT ;  /* 0x0000000c0e00728c */ /* 0x000fd2000bf05270 */
[----:B------:R-:W-:Y:S05]  /*1b60*/  BRA.U UP0, `(.L_x_47) ;  /* 0xffffffe900307547 */ /* 0x000fea000b83ffff */
.L_x_42:
[----:B------:R-:W2:Y:S01]  /*1b70*/  S2R R0, SR_TID.X ;  /* 0x0000000000007919 */ /* 0x000ea20000002100 */
[----:B------:R-:W3:Y:S01]  /*1b80*/  LDCU.64 UR8, c[0x0][0x388] ;  /* 0x00007100ff0877ac */ /* 0x000ee20008000a00 */
[----:B------:R-:W-:Y:S01]  /*1b90*/  IMAD.U32 R3, RZ, RZ, UR30 ;  /* 0x0000001eff037e24 */ /* 0x000fe2000f8e00ff */
[----:B------:R-:W-:Y:S02]  /*1ba0*/  USHF.R.S32.HI UR5, URZ, 0x1f, UR30 ;  /* 0x0000001fff057899 */ /* 0x000fe4000801141e */
[----:B------:R-:W-:Y:S02]  /*1bb0*/  USHF.R.S32.HI UR4, URZ, 0x1f, UR7 ;  /* 0x0000001fff047899 */ /* 0x000fe40008011407 */
[----:B--2---:R-:W-:Y:S02]  /*1bc0*/  IADD3 R0, P0, P1, R3, UR7, R0 ;  /* 0x0000000703007c10 */ /* 0x004fe4000f91e000 */
[----:B------:R-:W-:-:S05]  /*1bd0*/  IMAD.U32 R3, RZ, RZ, UR5 ;  /* 0x00000005ff037e24 */ /* 0x000fca000f8e00ff */
[----:B------:R-:W-:Y:S02]  /*1be0*/  IADD3.X R3, PT, PT, R3, UR4, RZ, P0, P1 ;  /* 0x0000000403037c10 */ /* 0x000fe400087e24ff */
[----:B---3-5:R-:W-:-:S04]  /*1bf0*/  LEA R2, P0, R0, UR8, 0x2 ;  /* 0x0000000800027c11 */ /* 0x028fc8000f8010ff */
[----:B------:R-:W-:-:S05]  /*1c00*/  LEA.HI.X R3, R0, UR9, R3, 0x2, P0 ;  /* 0x0000000900037c11 */ /* 0x000fca00080f1403 */
[----:B------:R-:W-:Y:S01]  /*1c10*/  REDG.E.ADD.F32.FTZ.RN.STRONG.GPU desc[UR20][R2.64], R15 ;  /* 0x0000000f020079a6 */ /* 0x000fe2000c12f314 */
[----:B------:R-:W-:Y:S05]  /*1c20*/  EXIT ;  /* 0x000000000000794d */ /* 0x000fea0003800000 */
.L_x_48:
        /* <DEDUP_REMOVED lines=13> */
.L_x_113:


//--------------------- .text._Z19kernel_backward_cmrIfEvPT_S1_S1_S1_iiiiii --------------------------
	.section	.text._Z19kernel_backward_cmrIfEvPT_S1_S1_S1_iiiiii,"ax",@progbits
	.align	128
        .global         _Z19kernel_backward_cmrIfEvPT_S1_S1_S1_iiiiii
        .type           _Z19kernel_backward_cmrIfEvPT_S1_S1_S1_iiiiii,@function
        .size           _Z19kernel_backward_cmrIfEvPT_S1_S1_S1_iiiiii,(.L_x_114 - _Z19kernel_backward_cmrIfEvPT_S1_S1_S1_iiiiii)
        .other          _Z19kernel_backward_cmrIfEvPT_S1_S1_S1_iiiiii,@"STO_CUDA_ENTRY STV_DEFAULT"
_Z19kernel_backward_cmrIfEvPT_S1_S1_S1_iiiiii:
.text._Z19kernel_backward_cmrIfEvPT_S1_S1_S1_iiiiii:
[----:B------:R-:W-:Y:S08]  /*0000*/  LDC R1, c[0x0][0x37c] ;  /* 0x0000df00ff017b82 */ /* 0x000ff00000000800 */
[----:B------:R-:W0:Y:S08]  /*0010*/  S2UR UR4, SR_CTAID.Y ;  /* 0x00000000000479c3 */ /* 0x000e300000002600 */
[----:B------:R-:W0:Y:S08]  /*0020*/  LDC R10, c[0x0][0x3a8] ;  /* 0x0000ea00ff0a7b82 */ /* 0x000e300000000800 */
[----:B------:R-:W1:Y:S01]  /*0030*/  LDC R15, c[0x0][0x3a4] ;  /* 0x0000e900ff0f7b82 */ /* 0x000e620000000800 */
[----:B0-----:R-:W-:-:S04]  /*0040*/  IADD3 R10, PT, PT, R10, UR4, RZ ;  /* 0x000000040a0a7c10 */ /* 0x001fc8000fffe0ff */
[----:B-1----:R-:W-:-:S13]  /*0050*/  ISETP.GE.AND P0, PT, R10, R15, PT ;  /* 0x0000000f0a00720c */ /* 0x002fda0003f06270 */
[----:B------:R-:W-:Y:S05]  /*0060*/  @P0 EXIT ;  /* 0x000000000000094d */ /* 0x000fea0003800000 */
[----:B------:R-:W0:Y:S01]  /*0070*/  S2UR UR6, SR_CTAID.X ;  /* 0x00000000000679c3 */ /* 0x000e220000002500 */
[----:B------:R-:W1:Y:S01]  /*0080*/  S2R R0, SR_TID.X ;  /* 0x0000000000007919 */ /* 0x000e620000002100 */
[----:B------:R-:W2:Y:S01]  /*0090*/  LDCU UR8, c[0x0][0x3ac] ;  /* 0x00007580ff0877ac */ /* 0x000ea20008000800 */
[C---:B------:R-:W-:Y:S01]  /*00a0*/  IMAD R14, R15.reuse, UR4, R10 ;  /* 0x000000040f0e7c24 */ /* 0x040fe2000f8e020a */
[----:B------:R-:W3:Y:S04]  /*00b0*/  LDCU.64 UR10, c[0x0][0x390] ;  /* 0x00007200ff0a77ac */ /* 0x000ee80008000a00 */
[----:B------:R-:W2:Y:S01]  /*00c0*/  LDC.64 R4, c[0x0][0x3b0] ;  /* 0x0000ec00ff047b82 */ /* 0x000ea20000000a00 */
[----:B------:R-:W4:Y:S07]  /*00d0*/  LDCU.64 UR12, c[0x0][0x388] ;  /* 0x00007100ff0c77ac */ /* 0x000f2e0008000a00 */
[----:B------:R-:W5:Y:S08]  /*00e0*/  S2UR UR5, SR_CTAID.Z ;  /* 0x00000000000579c3 */ /* 0x000f700000002700 */
[----:B------:R-:W3:Y:S01]  /*00f0*/  LDC.64 R8, c[0x0][0x380] ;  /* 0x0000e000ff087b82 */ /* 0x000ee20000000a00 */
[----:B0-----:R-:W-:-:S04]  /*0100*/  IMAD R12, R15, UR6, RZ ;  /* 0x000000060f0c7c24 */ /* 0x001fc8000f8e02ff */
[----:B------:R-:W-:-:S03]  /*0110*/  IMAD R12, R12, R15, RZ ;  /* 0x0000000f0c0c7224 */ /* 0x000fc600078e02ff */
[----:B------:R-:W0:Y:S01]  /*0120*/  LDC.64 R6, c[0x0][0x390] ;  /* 0x0000e400ff067b82 */ /* 0x000e220000000a00 */
[----:B--2---:R-:W-:Y:S01]  /*0130*/  IADD3 R4, PT, PT, R4, UR8, RZ ;  /* 0x0000000804047c10 */ /* 0x004fe2000fffe0ff */
[----:B------:R-:W-:Y:S02]  /*0140*/  IMAD R11, R12, UR8, RZ ;  /* 0x000000080c0b7c24 */ /* 0x000fe4000f8e02ff */
[-C--:B-1----:R-:W-:Y:S02]  /*0150*/  IMAD R13, R0, R5.reuse, RZ ;  /* 0x00000005000d7224 */ /* 0x082fe400078e02ff */
[----:B------:R-:W-:Y:S01]  /*0160*/  IMAD R4, R4, UR6, RZ ;  /* 0x0000000604047c24 */ /* 0x000fe2000f8e02ff */
[----:B------:R-:W1:Y:S01]  /*0170*/  LDCU.64 UR6, c[0x0][0x358] ;  /* 0x00006b00ff0677ac */ /* 0x000e620008000a00 */
[----:B------:R-:W2:Y:S01]  /*0180*/  LDC.64 R2, c[0x0][0x398] ;  /* 0x0000e600ff027b82 */ /* 0x000ea20000000a00 */
[----:B------:R-:W-:Y:S01]  /*0190*/  IADD3 R17, PT, PT, R11, R0, RZ ;  /* 0x000000000b117210 */ /* 0x000fe20007ffe0ff */
[----:B------:R-:W-:-:S02]  /*01a0*/  IMAD R4, R4, R5, RZ ;  /* 0x0000000504047224 */ /* 0x000fc400078e02ff */
[----:B-----5:R-:W-:Y:S02]  /*01b0*/  IMAD R12, R12, R5, UR5 ;  /* 0x000000050c0c7e24 */ /* 0x020fe4000f8e0205 */
[----:B------:R-:W-:Y:S01]  /*01c0*/  IMAD R17, R14, UR8, R17 ;  /* 0x000000080e117c24 */ /* 0x000fe2000f8e0211 */
[----:B------:R-:W-:-:S05]  /*01d0*/  IADD3 R19, PT, PT, R4, UR5, R13 ;  /* 0x0000000504137c10 */ /* 0x000fca000fffe00d */
[----:B---3--:R-:W-:-:S04]  /*01e0*/  IMAD.WIDE R8, R19, 0x4, R8 ;  /* 0x0000000413087825 */ /* 0x008fc800078e0208 */
[----:B------:R-:W-:Y:S02]  /*01f0*/  IMAD R19, R14, R5, R12 ;  /* 0x000000050e137224 */ /* 0x000fe400078e020c */
[----:B0-----:R-:W-:Y:S01]  /*0200*/  IMAD.WIDE R16, R17, 0x4, R6 ;  /* 0x0000000411107825 */ /* 0x001fe200078e0206 */
[----:B-1----:R-:W3:Y:S03]  /*0210*/  LDG.E.CONSTANT R9, desc[UR6][R8.64] ;  /* 0x0000000608097981 */ /* 0x002ee6000c1e9900 */
[----:B--2---:R-:W-:Y:S02]  /*0220*/  IMAD.WIDE R6, R19, 0x4, R2 ;  /* 0x0000000413067825 */ /* 0x004fe400078e0202 */
[----:B------:R-:W3:Y:S04]  /*0230*/  LDG.E R16, desc[UR6][R16.64] ;  /* 0x0000000610107981 */ /* 0x000ee8000c1e1900 */
[----:B------:R-:W2:Y:S01]  /*0240*/  LDG.E.CONSTANT R6, desc[UR6][R6.64] ;  /* 0x0000000606067981 */ /* 0x000ea2000c1e9900 */
[----:B------:R-:W-:-:S05]  /*0250*/  IMAD R10, R10, R15, RZ ;  /* 0x0000000f0a0a7224 */ /* 0x000fca00078e02ff */
[----:B------:R-:W-:-:S05]  /*0260*/  IADD3 R14, PT, PT, R10, UR4, RZ ;  /* 0x000000040a0e7c10 */ /* 0x000fca000fffe0ff */
[----:B------:R-:W-:-:S04]  /*0270*/  IMAD R5, R14, R5, R12 ;  /* 0x000000050e057224 */ /* 0x000fc800078e020c */
[----:B------:R-:W-:-:S06]  /*0280*/  IMAD.WIDE R2, R5, 0x4, R2 ;  /* 0x0000000405027825 */ /* 0x000fcc00078e0202 */
[----:B------:R0:W5:Y:S01]  /*0290*/  LDG.E.CONSTANT R2, desc[UR6][R2.64] ;  /* 0x0000000602027981 */ /* 0x000162000c1e9900 */
[----:B------:R-:W-:Y:S01]  /*02a0*/  HFMA2 R12, -RZ, RZ, 0.96630859375, -0.0022525787353515625 ;  /* 0x3bbb989dff0c7431 */ /* 0x000fe200000001ff */
[----:B------:R-:W-:Y:S02]  /*02b0*/  UIMAD UR4, UR4, UR8, URZ ;  /* 0x00000008040472a4 */ /* 0x000fe4000f8e02ff */
[----:B------:R-:W-:Y:S02]  /*02c0*/  IMAD R10, R10, UR8, RZ ;  /* 0x000000080a0a7c24 */ /* 0x000fe4000f8e02ff */
[----:B------:R-:W-:Y:S01]  /*02d0*/  USHF.R.S32.HI UR8, URZ, 0x1f, UR4 ;  /* 0x0000001fff087899 */ /* 0x000fe20008011404 */
[----:B---3--:R-:W-:Y:S01]  /*02e0*/  FADD R5, R16, R9 ;  /* 0x0000000910057221 */ /* 0x008fe20000000000 */
[----:B------:R-:W-:-:S03]  /*02f0*/  MOV R9, 0x437c0000 ;  /* 0x437c000000097802 */ /* 0x000fc60000000f00 */
[----:B--2---:R-:W-:-:S04]  /*0300*/  FADD R5, -R6, R5 ;  /* 0x0000000506057221 */ /* 0x004fc80000000100 */
[----:B------:R-:W-:-:S04]  /*0310*/  FFMA.SAT R8, R5, R12, 0.5 ;  /* 0x3f00000005087423 */ /* 0x000fc8000000200c */
[----:B------:R-:W-:-:S04]  /*0320*/  FFMA.RM R8, R8, R9, 12582913 ;  /* 0x4b40000108087423 */ /* 0x000fc80000004009 */
[----:B------:R-:W-:-:S04]  /*0330*/  FADD R6, R8, -12583039 ;  /* 0xcb40007f08067421 */ /* 0x000fc80000000000 */
[----:B------:R-:W-:-:S04]  /*0340*/  FFMA R6, R5, 1.4426950216293334961, -R6 ;  /* 0x3fb8aa3b05067823 */ /* 0x000fc80000000806 */
[----:B------:R-:W-:-:S04]  /*0350*/  FFMA R6, R5, 1.925963033500011079e-08, R6 ;  /* 0x32a5706005067823 */ /* 0x000fc80000000006 */
[----:B0-----:R-:W0:Y:S01]  /*0360*/  MUFU.EX2 R3, R6 ;  /* 0x0000000600037308 */ /* 0x001e220000000800 */
[----:B------:R-:W-:Y:S02]  /*0370*/  IADD3 R9, P2, P3, R11, UR4, R0 ;  /* 0x000000040b097c10 */ /* 0x000fe4000fb5e000 */
[----:B------:R-:W-:Y:S02]  /*0380*/  SHF.R.S32.HI R11, RZ, 0x1f, R11 ;  /* 0x0000001fff0b7819 */ /* 0x000fe4000001140b */
[--C-:B------:R-:W-:Y:S02]  /*0390*/  SHF.R.S32.HI R5, RZ, 0x1f, R13.reuse ;  /* 0x0000001fff057819 */ /* 0x100fe4000001140d */
[----:B------:R-:W-:Y:S02]  /*03a0*/  IADD3 R13, P0, P1, R4, UR5, R13 ;  /* 0x00000005040d7c10 */ /* 0x000fe4000f91e00d */
[----:B------:R-:W-:Y:S02]  /*03b0*/  IADD3.X R11, PT, PT, R11, UR8, RZ, P2, P3 ;  /* 0x000000080b0b7c10 */ /* 0x000fe400097e64ff */
[----:B------:R-:W-:-:S02]  /*03c0*/  SHF.R.S32.HI R4, RZ, 0x1f, R4 ;  /* 0x0000001fff047819 */ /* 0x000fc40000011404 */
[----:B------:R-:W-:Y:S02]  /*03d0*/  SHF.L.U32 R8, R8, 0x17, RZ ;  /* 0x0000001708087819 */ /* 0x000fe400000006ff */
[----:B------:R-:W-:Y:S02]  /*03e0*/  IADD3 R9, P2, PT, R10, R9, RZ ;  /* 0x000000090a097210 */ /* 0x000fe40007f5e0ff */
[----:B------:R-:W-:Y:S01]  /*03f0*/  IADD3.X R0, PT, PT, R4, R5, RZ, P0, P1 ;  /* 0x0000000504007210 */ /* 0x000fe200007e24ff */
[----:B0-----:R-:W-:Y:S01]  /*0400*/  FMUL R3, R8, R3 ;  /* 0x0000000308037220 */ /* 0x001fe20000400000 */
[----:B------:R-:W-:Y:S02]  /*0410*/  LEA.HI.X.SX32 R10, R10, R11, 0x1, P2 ;  /* 0x0000000b0a0a7211 */ /* 0x000fe400010f0eff */
[----:B------:R-:W-:Y:S02]  /*0420*/  LEA R4, P0, R9, UR10, 0x2 ;  /* 0x0000000a09047c11 */ /* 0x000fe4000f8010ff */
[----:B----4-:R-:W-:Y:S01]  /*0430*/  LEA R6, P1, R13, UR12, 0x2 ;  /* 0x0000000c0d067c11 */ /* 0x010fe2000f8210ff */
[----:B-----5:R-:W-:Y:S01]  /*0440*/  FMUL R3, R2, R3 ;  /* 0x0000000302037220 */ /* 0x020fe20000400000 */
[----:B------:R-:W-:-:S02]  /*0450*/  LEA.HI.X R5, R9, UR11, R10, 0x2, P0 ;  /* 0x0000000b09057c11 */ /* 0x000fc400080f140a */
[----:B------:R-:W-:-:S03]  /*0460*/  LEA.HI.X R7, R13, UR13, R0, 0x2, P1 ;  /* 0x0000000d0d077c11 */ /* 0x000fc600088f1400 */
[----:B------:R-:W-:Y:S04]  /*0470*/  REDG.E.ADD.F32.FTZ.RN.STRONG.GPU desc[UR6][R4.64], R3 ;  /* 0x00000003040079a6 */ /* 0x000fe8000c12f306 */
[----:B------:R-:W-:Y:S01]  /*0480*/  REDG.E.ADD.F32.FTZ.RN.STRONG.GPU desc[UR6][R6.64], R3 ;  /* 0x00000003060079a6 */ /* 0x000fe2000c12f306 */
[----:B------:R-:W-:Y:S05]  /*0490*/  EXIT ;  /* 0x000000000000794d */ /* 0x000fea0003800000 */
.L_x_49:
        /* <DEDUP_REMOVED lines=14> */
.L_x_114:


//--------------------- .text._Z19kernel_backward_dmrIfEvPT_S1_S1_S1_iiiiii --------------------------
	.section	.text._Z19kernel_backward_dmrIfEvPT_S1_S1_S1_iiiiii,"ax",@progbits
	.align	128
        .global         _Z19kernel_backward_dmrIfEvPT_S1_S1_S1_iiiiii
        .type           _Z19kernel_backward_dmrIfEvPT_S1_S1_S1_iiiiii,@function
        .size           _Z19kernel_backward_dmrIfEvPT_S1_S1_S1_iiiiii,(.L_x_115 - _Z19kernel_backward_dmrIfEvPT_S1_S1_S1_iiiiii)
        .other          _Z19kernel_backward_dmrIfEvPT_S1_S1_S1_iiiiii,@"STO_CUDA_ENTRY STV_DEFAULT"
_Z19kernel_backward_dmrIfEvPT_S1_S1_S1_iiiiii:
.text._Z19kernel_backward_dmrIfEvPT_S1_S1_S1_iiiiii:
[----:B------:R-:W-:Y:S08]  /*0000*/  LDC R1, c[0x0][0x37c] ;  /* 0x0000df00ff017b82 */ /* 0x000ff00000000800 */
[----:B------:R-:W0:Y:S01]  /*0010*/  S2UR UR5, SR_CTAID.Y ;  /* 0x00000000000579c3 */ /* 0x000e220000002600 */
[----:B------:R-:W0:Y:S07]  /*0020*/  LDCU UR4, c[0x0][0x3a8] ;  /* 0x00007500ff0477ac */ /* 0x000e2e0008000800 */
[----:B------:R-:W1:Y:S01]  /*0030*/  LDC R24, c[0x0][0x3a4] ;  /* 0x0000e900ff187b82 */ /* 0x000e620000000800 */
[----:B0-----:R-:W-:-:S06]  /*0040*/  UIADD3 UR4, UPT, UPT, UR5, UR4, URZ ;  /* 0x0000000405047290 */ /* 0x001fcc000fffe0ff */
[----:B-1----:R-:W-:-:S13]  /*0050*/  ISETP.LE.AND P0, PT, R24, UR4, PT ;  /* 0x0000000418007c0c */ /* 0x002fda000bf03270 */
[----:B------:R-:W-:Y:S05]  /*0060*/  @P0 EXIT ;  /* 0x000000000000094d */ /* 0x000fea0003800000 */
[----:B------:R-:W0:Y:S01]  /*0070*/  S2R R0, SR_TID.X ;  /* 0x0000000000007919 */ /* 0x000e220000002100 */
[----:B------:R-:W1:Y:S01]  /*0080*/  S2UR UR6, SR_CTAID.X ;  /* 0x00000000000679c3 */ /* 0x000e620000002500 */
[----:B------:R-:W2:Y:S01]  /*0090*/  LDCU UR9, c[0x0][0x3ac] ;  /* 0x00007580ff0977ac */ /* 0x000ea20008000800 */
[----:B------:R-:W3:Y:S06]  /*00a0*/  LDCU.64 UR10, c[0x0][0x388] ;  /* 0x00007100ff0a77ac */ /* 0x000eec0008000a00 */
[----:B------:R-:W2:Y:S01]  /*00b0*/  LDC.64 R2, c[0x0][0x3b0] ;  /* 0x0000ec00ff027b82 */ /* 0x000ea20000000a00 */
[----:B------:R-:W4:Y:S07]  /*00c0*/  LDCU.64 UR12, c[0x0][0x398] ;  /* 0x00007300ff0c77ac */ /* 0x000f2e0008000a00 */
[----:B------:R-:W5:Y:S08]  /*00d0*/  S2UR UR8, SR_CTAID.Z ;  /* 0x00000000000879c3 */ /* 0x000f700000002700 */
[----:B------:R-:W3:Y:S01]  /*00e0*/  LDC.64 R4, c[0x0][0x380] ;  /* 0x0000e000ff047b82 */ /* 0x000ee20000000a00 */
[----:B-1----:R-:W-:-:S04]  /*00f0*/  IMAD R11, R24, UR6, RZ ;  /* 0x00000006180b7c24 */ /* 0x002fc8000f8e02ff */
[----:B------:R-:W-:Y:S01]  /*0100*/  IMAD R26, R11, R24, RZ ;  /* 0x000000180b1a7224 */ /* 0x000fe200078e02ff */
[----:B--2---:R-:W-:Y:S02]  /*0110*/  IADD3 R2, PT, PT, R2, UR9, RZ ;  /* 0x0000000902027c10 */ /* 0x004fe4000fffe0ff */
[----:B------:R-:W1:Y:S01]  /*0120*/  LDC.64 R6, c[0x0][0x390] ;  /* 0x0000e400ff067b82 */ /* 0x000e620000000a00 */
[-C--:B0-----:R-:W-:Y:S02]  /*0130*/  IMAD R12, R0, R3.reuse, RZ ;  /* 0x00000003000c7224 */ /* 0x081fe400078e02ff */
[----:B------:R-:W-:Y:S02]  /*0140*/  IMAD R11, R26, UR9, RZ ;  /* 0x000000091a0b7c24 */ /* 0x000fe4000f8e02ff */
[----:B------:R-:W-:Y:S01]  /*0150*/  IMAD R10, R2, UR6, RZ ;  /* 0x00000006020a7c24 */ /* 0x000fe2000f8e02ff */
[----:B------:R-:W0:Y:S01]  /*0160*/  LDCU.64 UR6, c[0x0][0x358] ;  /* 0x00006b00ff0677ac */ /* 0x000e220008000a00 */
[-C--:B------:R-:W-:Y:S01]  /*0170*/  IMAD R26, R26, R3.reuse, RZ ;  /* 0x000000031a1a7224 */ /* 0x080fe200078e02ff */
[----:B------:R-:W2:Y:S01]  /*0180*/  LDC.64 R8, c[0x0][0x398] ;  /* 0x0000e600ff087b82 */ /* 0x000ea20000000a00 */
[----:B------:R-:W-:Y:S01]  /*0190*/  IMAD R10, R10, R3, R12 ;  /* 0x000000030a0a7224 */ /* 0x000fe200078e020c */
[----:B------:R-:W-:Y:S01]  /*01a0*/  IADD3 R13, PT, PT, R11, R0, RZ ;  /* 0x000000000b0d7210 */ /* 0x000fe20007ffe0ff */
[----:B------:R-:W-:-:S02]  /*01b0*/  IMAD R2, R24, UR5, RZ ;  /* 0x0000000518027c24 */ /* 0x000fc4000f8e02ff */
[----:B------:R-:W-:Y:S01]  /*01c0*/  IMAD R14, R3, UR4, R26 ;  /* 0x00000004030e7c24 */ /* 0x000fe2000f8e021a */
[----:B------:R-:W-:Y:S02]  /*01d0*/  SHF.L.U32 R10, R10, 0x2, RZ ;  /* 0x000000020a0a7819 */ /* 0x000fe400000006ff */
[C---:B------:R-:W-:Y:S01]  /*01e0*/  IADD3 R12, PT, PT, R2.reuse, UR4, RZ ;  /* 0x00000004020c7c10 */ /* 0x040fe2000fffe0ff */
[----:B------:R-:W-:Y:S01]  /*01f0*/  IMAD R14, R2, R3, R14 ;  /* 0x00000003020e7224 */ /* 0x000fe200078e020e */
[----:B-----5:R-:W-:-:S03]  /*0200*/  IADD3 R21, PT, PT, R10, UR8, RZ ;  /* 0x000000080a157c10 */ /* 0x020fc6000fffe0ff */
[----:B------:R-:W-:Y:S01]  /*0210*/  IMAD R13, R12, UR9, R13 ;  /* 0x000000090c0d7c24 */ /* 0x000fe2000f8e020d */
[----:B------:R-:W-:Y:S01]  /*0220*/  LEA R29, R14, UR8, 0x2 ;  /* 0x000000080e1d7c11 */ /* 0x000fe2000f8e10ff */
[----:B---3--:R-:W-:-:S04]  /*0230*/  IMAD.WIDE R20, R21, 0x4, R4 ;  /* 0x0000000415147825 */ /* 0x008fc800078e0204 */
[----:B-1----:R-:W-:Y:S01]  /*0240*/  IMAD.WIDE R28, R29, 0x4, R6 ;  /* 0x000000041d1c7825 */ /* 0x002fe200078e0206 */
[----:B0-----:R-:W3:Y:S03]  /*0250*/  LDG.E.CONSTANT R2, desc[UR6][R20.64] ;  /* 0x0000000614027981 */ /* 0x001ee6000c1e9900 */
[----:B------:R-:W-:Y:S01]  /*0260*/  IMAD.WIDE R16, R3, 0x4, R20 ;  /* 0x0000000403107825 */ /* 0x000fe200078e0214 */
[----:B------:R-:W5:Y:S03]  /*0270*/  LDG.E.CONSTANT R12, desc[UR6][R28.64] ;  /* 0x000000061c0c7981 */ /* 0x000f66000c1e9900 */
[----:B--2---:R-:W-:-:S04]  /*0280*/  IMAD.WIDE R8, R13, 0x4, R8 ;  /* 0x000000040d087825 */ /* 0x004fc800078e0208 */
[C---:B------:R-:W-:Y:S01]  /*0290*/  IMAD.WIDE R22, R3.reuse, 0x4, R28 ;  /* 0x0000000403167825 */ /* 0x040fe200078e021c */
[----:B------:R0:W3:Y:S03]  /*02a0*/  LDG.E R13, desc[UR6][R8.64] ;  /* 0x00000006080d7981 */ /* 0x0000e6000c1e1900 */
[C---:B------:R-:W-:Y:S02]  /*02b0*/  IMAD.WIDE R14, R3.reuse, 0x4, R16 ;  /* 0x00000004030e7825 */ /* 0x040fe400078e0210 */
[----:B------:R-:W2:Y:S02]  /*02c0*/  LDG.E.CONSTANT R16, desc[UR6][R16.64] ;  /* 0x0000000610107981 */ /* 0x000ea4000c1e9900 */
[C---:B------:R-:W-:Y:S02]  /*02d0*/  IMAD.WIDE R4, R3.reuse, 0x4, R22 ;  /* 0x0000000403047825 */ /* 0x040fe400078e0216 */
[----:B------:R1:W4:Y:S02]  /*02e0*/  LDG.E.CONSTANT R18, desc[UR6][R14.64] ;  /* 0x000000060e127981 */ /* 0x000324000c1e9900 */
[----:B0-----:R-:W-:-:S02]  /*02f0*/  IMAD.WIDE R8, R3, 0x4, R14 ;  /* 0x0000000403087825 */ /* 0x001fc400078e020e */
[----:B------:R0:W4:Y:S02]  /*0300*/  LDG.E.CONSTANT R19, desc[UR6][R4.64] ;  /* 0x0000000604137981 */ /* 0x000124000c1e9900 */
[----:B------:R-:W-:Y:S02]  /*0310*/  IMAD.WIDE R20, R3, 0x4, R4 ;  /* 0x0000000403147825 */ /* 0x000fe400078e0204 */
[----:B------:R0:W4:Y:S04]  /*0320*/  LDG.E.CONSTANT R17, desc[UR6][R22.64] ;  /* 0x0000000616117981 */ /* 0x000128000c1e9900 */
[----:B------:R0:W4:Y:S04]  /*0330*/  LDG.E.CONSTANT R8, desc[UR6][R8.64] ;  /* 0x0000000608087981 */ /* 0x000128000c1e9900 */
[----:B------:R3:W4:Y:S01]  /*0340*/  LDG.E.CONSTANT R20, desc[UR6][R20.64] ;  /* 0x0000000614147981 */ /* 0x000722000c1e9900 */
[----:B------:R-:W-:-:S02]  /*0350*/  IMAD R24, R24, UR4, RZ ;  /* 0x0000000418187c24 */ /* 0x000fc4000f8e02ff */
[----:B------:R-:W-:-:S04]  /*0360*/  IMAD R26, R3, UR5, R26 ;  /* 0x00000005031a7c24 */ /* 0x000fc8000f8e021a */
[----:B------:R-:W-:-:S05]  /*0370*/  IMAD R25, R24, R3, R26 ;  /* 0x0000000318197224 */ /* 0x000fca00078e021a */
[----:B------:R-:W-:-:S05]  /*0380*/  LEA R25, R25, UR8, 0x2 ;  /* 0x0000000819197c11 */ /* 0x000fca000f8e10ff */
[----:B-1----:R-:W-:-:S04]  /*0390*/  IMAD.WIDE R14, R25, 0x4, R6 ;  /* 0x00000004190e7825 */ /* 0x002fc800078e0206 */
[C---:B------:R-:W-:Y:S02]  /*03a0*/  IMAD.WIDE R6, R3.reuse, 0x4, R14 ;  /* 0x0000000403067825 */ /* 0x040fe400078e020e */
[----:B------:R-:W4:Y:S02]  /*03b0*/  LDG.E.CONSTANT R14, desc[UR6][R14.64] ;  /* 0x000000060e0e7981 */ /* 0x000f24000c1e9900 */
[C---:B0-----:R-:W-:Y:S02]  /*03c0*/  IMAD.WIDE R4, R3.reuse, 0x4, R6 ;  /* 0x0000000403047825 */ /* 0x041fe400078e0206 */
[----:B------:R-:W4:Y:S02]  /*03d0*/  LDG.E.CONSTANT R6, desc[UR6][R6.64] ;  /* 0x0000000606067981 */ /* 0x000f24000c1e9900 */
[----:B------:R-:W-:Y:S02]  /*03e0*/  IMAD.WIDE R22, R3, 0x4, R4 ;  /* 0x0000000403167825 */ /* 0x000fe400078e0204 */
[----:B------:R0:W4:Y:S04]  /*03f0*/  LDG.E.CONSTANT R4, desc[UR6][R4.64] ;  /* 0x0000000604047981 */ /* 0x000128000c1e9900 */
[----:B------:R-:W4:Y:S01]  /*0400*/  LDG.E.CONSTANT R22, desc[UR6][R22.64] ;  /* 0x0000000616167981 */ /* 0x000f22000c1e9900 */
[----:B------:R-:W-:Y:S01]  /*0410*/  HFMA2 R9, -RZ, RZ, 0.96630859375, -0.0022525787353515625 ;  /* 0x3bbb989dff097431 */ /* 0x000fe200000001ff */
[----:B------:R-:W-:-:S02]  /*0420*/  UIMAD UR4, UR5, UR9, URZ ;  /* 0x00000009050472a4 */ /* 0x000fc4000f8e02ff */
[----:B------:R-:W-:Y:S02]  /*0430*/  IMAD R24, R24, UR9, RZ ;  /* 0x0000000918187c24 */ /* 0x000fe4000f8e02ff */
[----:B------:R-:W-:Y:S01]  /*0440*/  USHF.R.S32.HI UR5, URZ, 0x1f, UR4 ;  /* 0x0000001fff057899 */ /* 0x000fe20008011404 */
[----:B---3--:R-:W-:-:S04]  /*0450*/  FADD R21, R13, R2 ;  /* 0x000000020d157221 */ /* 0x008fc80000000000 */
[----:B-----5:R-:W-:Y:S01]  /*0460*/  FADD R26, -R12, R21 ;  /* 0x000000150c1a7221 */ /* 0x020fe20000000100 */
[----:B------:R-:W-:Y:S01]  /*0470*/  MOV R12, 0x437c0000 ;  /* 0x437c0000000c7802 */ /* 0x000fe20000000f00 */
[C---:B--2---:R-:W-:Y:S02]  /*0480*/  FADD R16, R13.reuse, R16 ;  /* 0x000000100d107221 */ /* 0x044fe40000000000 */
[----:B------:R-:W-:Y:S01]  /*0490*/  FFMA.SAT R21, R26, R9, 0.5 ;  /* 0x3f0000001a157423 */ /* 0x000fe20000002009 */
[----:B----4-:R-:W-:-:S03]  /*04a0*/  FADD R28, R13, R18 ;  /* 0x000000120d1c7221 */ /* 0x010fc60000000000 */
[-C--:B------:R-:W-:Y:S01]  /*04b0*/  FFMA.RM R2, R21, R12.reuse, 12582913 ;  /* 0x4b40000115027423 */ /* 0x080fe2000000400c */
[----:B------:R-:W-:Y:S01]  /*04c0*/  FADD R18, -R17, R16 ;  /* 0x0000001011127221 */ /* 0x000fe20000000100 */
[----:B------:R-:W-:Y:S02]  /*04d0*/  FADD R16, -R19, R28 ;  /* 0x0000001c13107221 */ /* 0x000fe40000000100 */
[----:B0-----:R-:W-:Y:S01]  /*04e0*/  FADD R5, R2, -12583039 ;  /* 0xcb40007f02057421 */ /* 0x001fe20000000000 */
[----:B------:R-:W-:Y:S01]  /*04f0*/  FADD R19, R13, R8 ;  /* 0x000000080d137221 */ /* 0x000fe20000000000 */
[-C--:B------:R-:W-:Y:S02]  /*0500*/  FFMA.SAT R15, R18, R9.reuse, 0.5 ;  /* 0x3f000000120f7423 */ /* 0x080fe40000002009 */
[----:B------:R-:W-:Y:S01]  /*0510*/  FFMA R7, R26, 1.4426950216293334961, -R5 ;  /* 0x3fb8aa3b1a077823 */ /* 0x000fe20000000805 */
[----:B------:R-:W-:Y:S01]  /*0520*/  FADD R20, -R20, R19 ;  /* 0x0000001314147221 */ /* 0x000fe20000000100 */
[----:B------:R-:W-:Y:S01]  /*0530*/  FFMA.SAT R17, R16, R9, 0.5 ;  /* 0x3f00000010117423 */ /* 0x000fe20000002009 */
[----:B------:R-:W-:-:S02]  /*0540*/  FFMA.RM R5, R15, R12, 12582913 ;  /* 0x4b4000010f057423 */ /* 0x000fc4000000400c */
[----:B------:R-:W-:Y:S01]  /*0550*/  FFMA.SAT R9, R20, R9, 0.5 ;  /* 0x3f00000014097423 */ /* 0x000fe20000002009 */
[----:B------:R-:W-:Y:S01]  /*0560*/  FFMA R13, R26, 1.925963033500011079e-08, R7 ;  /* 0x32a570601a0d7823 */ /* 0x000fe20000000007 */
[-C--:B------:R-:W-:Y:S01]  /*0570*/  FFMA.RM R7, R17, R12.reuse, 12582913 ;  /* 0x4b40000111077423 */ /* 0x080fe2000000400c */
[----:B------:R-:W-:Y:S01]  /*0580*/  FADD R15, R5, -12583039 ;  /* 0xcb40007f050f7421 */ /* 0x000fe20000000000 */
[----:B------:R-:W-:Y:S02]  /*0590*/  FFMA.RM R12, R9, R12, 12582913 ;  /* 0x4b400001090c7423 */ /* 0x000fe4000000400c */
[----:B------:R-:W-:Y:S01]  /*05a0*/  FADD R17, R7, -12583039 ;  /* 0xcb40007f07117421 */ /* 0x000fe20000000000 */
[----:B------:R-:W-:Y:S01]  /*05b0*/  FFMA R15, R18, 1.4426950216293334961, -R15 ;  /* 0x3fb8aa3b120f7823 */ /* 0x000fe2000000080f */
[----:B------:R-:W-:Y:S02]  /*05c0*/  FADD R9, R12, -12583039 ;  /* 0xcb40007f0c097421 */ /* 0x000fe40000000000 */
[----:B------:R-:W-:Y:S01]  /*05d0*/  FFMA R17, R16, 1.4426950216293334961, -R17 ;  /* 0x3fb8aa3b10117823 */ /* 0x000fe20000000811 */
[----:B------:R-:W-:Y:S01]  /*05e0*/  FFMA R15, R18, 1.925963033500011079e-08, R15 ;  /* 0x32a57060120f7823 */ /* 0x000fe2000000000f */
[----:B------:R-:W-:Y:S01]  /*05f0*/  FFMA R9, R20, 1.4426950216293334961, -R9 ;  /* 0x3fb8aa3b14097823 */ /* 0x000fe20000000809 */
[----:B------:R-:W0:Y:S01]  /*0600*/  MUFU.EX2 R13, R13 ;  /* 0x0000000d000d7308 */ /* 0x000e220000000800 */
[----:B------:R-:W-:-:S02]  /*0610*/  FFMA R17, R16, 1.925963033500011079e-08, R17 ;  /* 0x32a5706010117823 */ /* 0x000fc40000000011 */
[----:B------:R-:W-:Y:S01]  /*0620*/  FFMA R16, R20, 1.925963033500011079e-08, R9 ;  /* 0x32a5706014107823 */ /* 0x000fe20000000009 */
[----:B------:R-:W-:-:S04]  /*0630*/  IADD3 R19, P0, P1, R11, UR4, R0 ;  /* 0x000000040b137c10 */ /* 0x000fc8000f91e000 */
[----:B------:R-:W1:Y:S01]  /*0640*/  MUFU.EX2 R15, R15 ;  /* 0x0000000f000f7308 */ /* 0x000e620000000800 */
[----:B------:R-:W-:Y:S02]  /*0650*/  SHF.R.S32.HI R11, RZ, 0x1f, R11 ;  /* 0x0000001fff0b7819 */ /* 0x000fe4000001140b */
[----:B------:R-:W-:-:S05]  /*0660*/  SHF.L.U32 R2, R2, 0x17, RZ ;  /* 0x0000001702027819 */ /* 0x000fca00000006ff */
[----:B------:R-:W2:Y:S01]  /*0670*/  MUFU.EX2 R0, R17 ;  /* 0x0000001100007308 */ /* 0x000ea20000000800 */
[----:B------:R-:W-:-:S07]  /*0680*/  IADD3.X R11, PT, PT, R11, UR5, RZ, P0, P1 ;  /* 0x000000050b0b7c10 */ /* 0x000fce00087e24ff */
[----:B------:R-:W3:Y:S01]  /*0690*/  MUFU.EX2 R16, R16 ;  /* 0x0000001000107308 */ /* 0x000ee20000000800 */
[----:B------:R-:W-:Y:S02]  /*06a0*/  IADD3 R9, P0, PT, R24, R19, RZ ;  /* 0x0000001318097210 */ /* 0x000fe40007f1e0ff */
[----:B------:R-:W-:Y:S01]  /*06b0*/  SHF.L.U32 R18, R5, 0x17, RZ ;  /* 0x0000001705127819 */ /* 0x000fe200000006ff */
[----:B0-----:R-:W-:Y:S01]  /*06c0*/  FMUL R5, R2, R13 ;  /* 0x0000000d02057220 */ /* 0x001fe20000400000 */
[----:B------:R-:W-:Y:S02]  /*06d0*/  LEA.HI.X.SX32 R24, R24, R11, 0x1, P0 ;  /* 0x0000000b18187211 */ /* 0x000fe400000f0eff */
[----:B------:R-:W-:Y:S01]  /*06e0*/  SHF.L.U32 R7, R7, 0x17, RZ ;  /* 0x0000001707077819 */ /* 0x000fe200000006ff */
[----:B-1----:R-:W-:Y:S01]  /*06f0*/  FMUL R15, R18, R15 ;  /* 0x0000000f120f7220 */ /* 0x002fe20000400000 */
[----:B------:R-:W-:Y:S01]  /*0700*/  IADD3 R11, P0, PT, R10, UR8, RZ ;  /* 0x000000080a0b7c10 */ /* 0x000fe2000ff1e0ff */
[----:B------:R-:W-:Y:S01]  /*0710*/  FMUL R5, R14, R5 ;  /* 0x000000050e057220 */ /* 0x000fe20000400000 */
[----:B------:R-:W-:Y:S01]  /*0720*/  SHF.L.U32 R13, R12, 0x17, RZ ;  /* 0x000000170c0d7819 */ /* 0x000fe200000006ff */
[----:B--2---:R-:W-:Y:S01]  /*0730*/  FMUL R7, R7, R0 ;  /* 0x0000000007077220 */ /* 0x004fe20000400000 */
[----:B------:R-:W-:Y:S01]  /*0740*/  LEA.HI.X.SX32 R20, R10, RZ, 0x1, P0 ;  /* 0x000000ff0a147211 */ /* 0x000fe200000f0eff */
[----:B------:R-:W-:Y:S01]  /*0750*/  FMUL R15, R6, R15 ;  /* 0x0000000f060f7220 */ /* 0x000fe20000400000 */
[----:B------:R-:W-:Y:S01]  /*0760*/  LEA R10, P0, R11, UR10, 0x2 ;  /* 0x0000000a0b0a7c11 */ /* 0x000fe2000f8010ff */
[----:B------:R-:W-:Y:S01]  /*0770*/  FADD R0, RZ, R5 ;  /* 0x00000005ff007221 */ /* 0x000fe20000000000 */
[----:B---3--:R-:W-:Y:S01]  /*0780*/  FMUL R13, R13, R16 ;  /* 0x000000100d0d7220 */ /* 0x008fe20000400000 */
[----:B------:R-:W-:Y:S01]  /*0790*/  FMUL R17, R4, R7 ;  /* 0x0000000704117220 */ /* 0x000fe20000400000 */
[----:B------:R-:W-:Y:S01]  /*07a0*/  LEA.HI.X R11, R11, UR11, R20, 0x2, P0 ;  /* 0x0000000b0b0b7c11 */ /* 0x000fe200080f1414 */
[----:B------:R-:W-:Y:S01]  /*07b0*/  FADD R0, R0, R15 ;  /* 0x0000000f00007221 */ /* 0x000fe20000000000 */
[----:B------:R-:W-:Y:S01]  /*07c0*/  FMUL R19, R22, R13 ;  /* 0x0000000d16137220 */ /* 0x000fe20000400000 */
[----:B------:R-:W-:-:S02]  /*07d0*/  SHF.L.U32 R7, R3, 0x1, RZ ;  /* 0x0000000103077819 */ /* 0x000fc400000006ff */
[----:B------:R-:W-:Y:S01]  /*07e0*/  LEA R13, R3, R3, 0x1 ;  /* 0x00000003030d7211 */ /* 0x000fe200078e08ff */
[----:B------:R-:W-:Y:S01]  /*07f0*/  FADD R0, R0, R17 ;  /* 0x0000001100007221 */ /* 0x000fe20000000000 */
[----:B------:R-:W-:Y:S01]  /*0800*/  LEA R8, P1, R9, UR12, 0x2 ;  /* 0x0000000c09087c11 */ /* 0x000fe2000f8210ff */
[----:B------:R-:W-:Y:S01]  /*0810*/  IMAD.WIDE R2, R3, 0x4, R10 ;  /* 0x0000000403027825 */ /* 0x000fe200078e020a */
[----:B------:R-:W-:Y:S03]  /*0820*/  REDG.E.ADD.F32.FTZ.RN.STRONG.GPU desc[UR6][R10.64], R5 ;  /* 0x000000050a0079a6 */ /* 0x000fe6000c12f306 */
[----:B------:R-:W-:Y:S01]  /*0830*/  FADD R21, R0, R19 ;  /* 0x0000001300157221 */ /* 0x000fe20000000000 */
[----:B------:R-:W-:Y:S01]  /*0840*/  IMAD.WIDE R6, R7, 0x4, R10 ;  /* 0x0000000407067825 */ /* 0x000fe200078e020a */
[----:B------:R-:W-:Y:S01]  /*0850*/  LEA.HI.X R9, R9, UR13, R24, 0x2, P1 ;  /* 0x0000000d09097c11 */ /* 0x000fe200088f1418 */
[----:B------:R-:W-:Y:S02]  /*0860*/  REDG.E.ADD.F32.FTZ.RN.STRONG.GPU desc[UR6][R2.64], R15 ;  /* 0x0000000f020079a6 */ /* 0x000fe4000c12f306 */
[----:B------:R-:W-:-:S02]  /*0870*/  IMAD.WIDE R12, R13, 0x4, R10 ;  /* 0x000000040d0c7825 */ /* 0x000fc400078e020a */
[----:B------:R-:W-:Y:S04]  /*0880*/  REDG.E.ADD.F32.FTZ.RN.STRONG.GPU desc[UR6][R6.64], R17 ;  /* 0x00000011060079a6 */ /* 0x000fe8000c12f306 */
[----:B------:R-:W-:Y:S04]  /*0890*/  REDG.E.ADD.F32.FTZ.RN.STRONG.GPU desc[UR6][R12.64], R19 ;  /* 0x000000130c0079a6 */ /* 0x000fe8000c12f306 */
[----:B------:R-:W-:Y:S01]  /*08a0*/  REDG.E.ADD.F32.FTZ.RN.STRONG.GPU desc[UR6][R8.64], R21 ;  /* 0x00000015080079a6 */ /* 0x000fe2000c12f306 */
[----:B------:R-:W-:Y:S05]  /*08b0*/  EXIT ;  /* 0x000000000000794d */ /* 0x000fea0003800000 */
.L_x_50:
        /* <DEDUP_REMOVED lines=12> */
.L_x_115:


//--------------------- .text._Z18kernel_backward_d1IfEvPT_S1_S1_S1_S1_iiiii --------------------------
	.section	.text._Z18kernel_backward_d1IfEvPT_S1_S1_S1_S1_iiiii,"ax",@progbits
	.align	128
        .global         _Z18kernel_backward_d1IfEvPT_S1_S1_S1_S1_iiiii
        .type           _Z18kernel_backward_d1IfEvPT_S1_S1_S1_S1_iiiii,@function
        .size           _Z18kernel_backward_d1IfEvPT_S1_S1_S1_S1_iiiii,(.L_x_116 - _Z18kernel_backward_d1IfEvPT_S1_S1_S1_S1_iiiii)
        .other          _Z18kernel_backward_d1IfEvPT_S1_S1_S1_S1_iiiii,@"STO_CUDA_ENTRY STV_DEFAULT"
_Z18kernel_backward_d1IfEvPT_S1_S1_S1_S1_iiiii:
.text._Z18kernel_backward_d1IfEvPT_S1_S1_S1_S1_iiiii:
[----:B------:R-:W-:Y:S08]  /*0000*/  LDC R1, c[0x0][0x37c] ;  /* 0x0000df00ff017b82 */ /* 0x000ff00000000800 */
[----:B------:R-:W0:Y:S01]  /*0010*/  LDC R13, c[0x0][0x3b0] ;  /* 0x0000ec00ff0d7b82 */ /* 0x000e220000000800 */
[----:B------:R-:W0:Y:S01]  /*0020*/  LDCU UR5, c[0x0][0x3ac] ;  /* 0x00007580ff0577ac */ /* 0x000e220008000800 */
[----:B------:R-:W1:Y:S06]  /*0030*/  S2R R11, SR_CTAID.Y ;  /* 0x00000000000b7919 */ /* 0x000e6c0000002600 */
[----:B------:R-:W2:Y:S01]  /*0040*/  S2UR UR4, SR_CTAID.X ;  /* 0x00000000000479c3 */ /* 0x000ea20000002500 */
[----:B0-----:R-:W-:-:S04]  /*0050*/  IADD3 R0, PT, PT, -R13, UR5, RZ ;  /* 0x000000050d007c10 */ /* 0x001fc8000fffe1ff */
[----:B------:R-:W0:Y:S01]  /*0060*/  I2F.U32.RP R4, R0 ;  /* 0x0000000000047306 */ /* 0x000e220000209000 */
[----:B------:R-:W-:Y:S01]  /*0070*/  IMAD.MOV R5, RZ, RZ, -R0 ;  /* 0x000000ffff057224 */ /* 0x000fe200078e0a00 */
[----:B------:R-:W-:-:S06]  /*0080*/  LOP3.LUT R10, RZ, R0, RZ, 0x33, !PT ;  /* 0x00000000ff0a7212 */ /* 0x000fcc00078e33ff */
[----:B0-----:R-:W0:Y:S02]  /*0090*/  MUFU.RCP R4, R4 ;  /* 0x0000000400047308 */ /* 0x001e240000001000 */
[----:B0-----:R-:W-:-:S06]  /*00a0*/  IADD3 R2, PT, PT, R4, 0xffffffe, RZ ;  /* 0x0ffffffe04027810 */ /* 0x001fcc0007ffe0ff */
[----:B------:R0:W3:Y:S02]  /*00b0*/  F2I.FTZ.U32.TRUNC.NTZ R3, R2 ;  /* 0x0000000200037305 */ /* 0x0000e4000021f000 */
[----:B0-----:R-:W-:Y:S02]  /*00c0*/  HFMA2 R2, -RZ, RZ, 0, 0 ;  /* 0x00000000ff027431 */ /* 0x001fe400000001ff */
[----:B---3--:R-:W-:-:S04]  /*00d0*/  IMAD R5, R5, R3, RZ ;  /* 0x0000000305057224 */ /* 0x008fc800078e02ff */
[----:B------:R-:W-:-:S06]  /*00e0*/  IMAD.HI.U32 R3, R3, R5, R2 ;  /* 0x0000000503037227 */ /* 0x000fcc00078e0002 */
[----:B-1----:R-:W-:-:S04]  /*00f0*/  IMAD.HI.U32 R7, R3, R11, RZ ;  /* 0x0000000b03077227 */ /* 0x002fc800078e00ff */
[----:B--2---:R-:W-:-:S04]  /*0100*/  IMAD.HI.U32 R3, R3, UR4, RZ ;  /* 0x0000000403037c27 */ /* 0x004fc8000f8e00ff */
[----:B------:R-:W-:Y:S01]  /*0110*/  IMAD.MOV R9, RZ, RZ, -R7 ;  /* 0x000000ffff097224 */ /* 0x000fe200078e0a07 */
[----:B------:R-:W-:-:S03]  /*0120*/  IADD3 R5, PT, PT, -R3, RZ, RZ ;  /* 0x000000ff03057210 */ /* 0x000fc60007ffe1ff */
[C---:B------:R-:W-:Y:S02]  /*0130*/  IMAD R9, R0.reuse, R9, R11 ;  /* 0x0000000900097224 */ /* 0x040fe400078e020b */
[----:B------:R-:W-:-:S03]  /*0140*/  IMAD R5, R0, R5, UR4 ;  /* 0x0000000400057e24 */ /* 0x000fc6000f8e0205 */
[-C--:B------:R-:W-:Y:S02]  /*0150*/  ISETP.GE.U32.AND P3, PT, R9, R0.reuse, PT ;  /* 0x000000000900720c */ /* 0x080fe40003f66070 */
[----:B------:R-:W-:-:S11]  /*0160*/  ISETP.GE.U32.AND P0, PT, R5, R0, PT ;  /* 0x000000000500720c */ /* 0x000fd60003f06070 */
[----:B------:R-:W-:Y:S02]  /*0170*/  @P3 IMAD.IADD R9, R9, 0x1, -R0 ;  /* 0x0000000109093824 */ /* 0x000fe400078e0a00 */
[C---:B------:R-:W-:Y:S01]  /*0180*/  @P0 IADD3 R5, PT, PT, -R0.reuse, R5, RZ ;  /* 0x0000000500050210 */ /* 0x040fe20007ffe1ff */
[----:B------:R-:W-:Y:S01]  /*0190*/  @P3 VIADD R7, R7, 0x1 ;  /* 0x0000000107073836 */ /* 0x000fe20000000000 */
[----:B------:R-:W-:Y:S02]  /*01a0*/  ISETP.NE.U32.AND P3, PT, R0, RZ, PT ;  /* 0x000000ff0000720c */ /* 0x000fe40003f65070 */
[-C--:B------:R-:W-:Y:S02]  /*01b0*/  ISETP.GE.U32.AND P1, PT, R9, R0.reuse, PT ;  /* 0x000000000900720c */ /* 0x080fe40003f26070 */
[----:B------:R-:W-:Y:S02]  /*01c0*/  ISETP.GE.U32.AND P2, PT, R5, R0, PT ;  /* 0x000000000500720c */ /* 0x000fe40003f46070 */
[----:B------:R-:W-:-:S09]  /*01d0*/  @P0 IADD3 R3, PT, PT, R3, 0x1, RZ ;  /* 0x0000000103030810 */ /* 0x000fd20007ffe0ff */
[----:B------:R-:W-:Y:S02]  /*01e0*/  @P1 VIADD R7, R7, 0x1 ;  /* 0x0000000107071836 */ /* 0x000fe40000000000 */
[----:B------:R-:W-:-:S03]  /*01f0*/  @P2 IADD3 R3, PT, PT, R3, 0x1, RZ ;  /* 0x0000000103032810 */ /* 0x000fc60007ffe0ff */
[C---:B------:R-:W-:Y:S02]  /*0200*/  SEL R7, R10.reuse, R7, !P3 ;  /* 0x000000070a077207 */ /* 0x040fe40005800000 */
[----:B------:R-:W-:-:S03]  /*0210*/  SEL R10, R10, R3, !P3 ;  /* 0x000000030a0a7207 */ /* 0x000fc60005800000 */
[----:B------:R-:W-:Y:S01]  /*0220*/  IMAD.MOV R2, RZ, RZ, -R7 ;  /* 0x000000ffff027224 */ /* 0x000fe200078e0a07 */
[----:B------:R-:W-:-:S03]  /*0230*/  IADD3 R3, PT, PT, -R10, RZ, RZ ;  /* 0x000000ff0a037210 */ /* 0x000fc60007ffe1ff */
[C---:B------:R-:W-:Y:S02]  /*0240*/  IMAD R2, R0.reuse, R2, R11 ;  /* 0x0000000200027224 */ /* 0x040fe400078e020b */
[----:B------:R-:W-:-:S03]  /*0250*/  IMAD R0, R0, R3, UR4 ;  /* 0x0000000400007e24 */ /* 0x000fc6000f8e0203 */
[----:B------:R-:W-:-:S04]  /*0260*/  IADD3 R2, PT, PT, R2, 0x1, RZ ;  /* 0x0000000102027810 */ /* 0x000fc80007ffe0ff */
[----:B------:R-:W-:-:S04]  /*0270*/  IADD3 R12, PT, PT, R2, R13, R0 ;  /* 0x0000000d020c7210 */ /* 0x000fc80007ffe000 */
[----:B------:R-:W-:-:S13]  /*0280*/  ISETP.GE.AND P0, PT, R12, UR5, PT ;  /* 0x000000050c007c0c */ /* 0x000fda000bf06270 */
[----:B------:R-:W-:Y:S05]  /*0290*/  @P0 EXIT ;  /* 0x000000000000094d */ /* 0x000fea0003800000 */
[----:B------:R-:W-:-:S05]  /*02a0*/  VIADD R7, R7, 0x1 ;  /* 0x0000000107077836 */ /* 0x000fca0000000000 */
[----:B------:R-:W-:-:S13]  /*02b0*/  ISETP.GE.AND P0, PT, R7, R13, PT ;  /* 0x0000000d0700720c */ /* 0x000fda0003f06270 */
[----:B------:R-:W-:Y:S05]  /*02c0*/  @P0 EXIT ;  /* 0x000000000000094d */ /* 0x000fea0003800000 */
[----:B------:R-:W0:Y:S01]  /*02d0*/  S2R R13, SR_TID.X ;  /* 0x00000000000d7919 */ /* 0x000e220000002100 */
[----:B------:R-:W1:Y:S01]  /*02e0*/  LDC R17, c[0x0][0x3b4] ;  /* 0x0000ed00ff117b82 */ /* 0x000e620000000800 */
[----:B------:R-:W2:Y:S01]  /*02f0*/  LDCU UR7, c[0x0][0x3b8] ;  /* 0x00007700ff0777ac */ /* 0x000ea20008000800 */
[----:B------:R-:W-:Y:S01]  /*0300*/  IADD3 R11, PT, PT, R0, R7, RZ ;  /* 0x00000007000b7210 */ /* 0x000fe20007ffe0ff */
[----:B------:R-:W-:-:S03]  /*0310*/  UIMAD UR6, UR5, UR5, URZ ;  /* 0x00000005050672a4 */ /* 0x000fc6000f8e02ff */
[----:B------:R-:W-:Y:S01]  /*0320*/  IADD3 R14, PT, PT, R2, R11, RZ ;  /* 0x0000000b020e7210 */ /* 0x000fe20007ffe0ff */
[----:B------:R-:W3:Y:S01]  /*0330*/  LDCU.128 UR12, c[0x0][0x390] ;  /* 0x00007200ff0c77ac */ /* 0x000ee20008000c00 */
[----:B------:R-:W4:Y:S01]  /*0340*/  S2UR UR4, SR_CTAID.Z ;  /* 0x00000000000479c3 */ /* 0x000f220000002700 */
[----:B------:R-:W-:Y:S02]  /*0350*/  IMAD R20, R0, UR5, R11 ;  /* 0x0000000500147c24 */ /* 0x000fe4000f8e020b */
[----:B------:R-:W-:Y:S01]  /*0360*/  IMAD R18, R14, UR5, RZ ;  /* 0x000000050e127c24 */ /* 0x000fe2000f8e02ff */
[----:B------:R-:W5:Y:S01]  /*0370*/  LDCU.64 UR8, c[0x0][0x358] ;  /* 0x00006b00ff0877ac */ /* 0x000f620008000a00 */
[----:B------:R-:W-:Y:S02]  /*0380*/  IMAD R2, R10, UR6, RZ ;  /* 0x000000060a027c24 */ /* 0x000fe4000f8e02ff */
[----:B------:R-:W-:Y:S01]  /*0390*/  IMAD.IADD R22, R12, 0x1, R18 ;  /* 0x000000010c167824 */ /* 0x000fe200078e0212 */
[----:B------:R-:W5:Y:S01]  /*03a0*/  LDC.64 R6, c[0x0][0x380] ;  /* 0x0000e000ff067b82 */ /* 0x000f620000000a00 */
[----:B------:R-:W5:Y:S01]  /*03b0*/  LDCU.64 UR10, c[0x0][0x388] ;  /* 0x00007100ff0a77ac */ /* 0x000f620008000a00 */
[----:B--2---:R-:W-:-:S06]  /*03c0*/  IMAD R16, R2, UR7, RZ ;  /* 0x0000000702107c24 */ /* 0x004fcc000f8e02ff */
[----:B------:R-:W2:Y:S01]  /*03d0*/  LDC.64 R4, c[0x0][0x3a0] ;  /* 0x0000e800ff047b82 */ /* 0x000ea20000000a00 */
[C---:B-1----:R-:W-:Y:S01]  /*03e0*/  IMAD R21, R17.reuse, UR7, RZ ;  /* 0x0000000711157c24 */ /* 0x042fe2000f8e02ff */
[----:B------:R-:W-:Y:S01]  /*03f0*/  SHF.R.S32.HI R15, RZ, 0x1f, R16 ;  /* 0x0000001fff0f7819 */ /* 0x000fe20000011410 */
[----:B------:R-:W-:Y:S02]  /*0400*/  IMAD R9, R17, UR6, RZ ;  /* 0x0000000611097c24 */ /* 0x000fe4000f8e02ff */
[----:B------:R-:W-:Y:S02]  /*0410*/  IMAD R10, R10, R21, RZ ;  /* 0x000000150a0a7224 */ /* 0x000fe400078e02ff */
[--C-:B0-----:R-:W-:Y:S02]  /*0420*/  IMAD R8, R20, UR7, R13.reuse ;  /* 0x0000000714087c24 */ /* 0x101fe4000f8e020d */
[----:B------:R-:W-:Y:S02]  /*0430*/  IMAD R22, R22, UR7, R13 ;  /* 0x0000000716167c24 */ /* 0x000fe4000f8e020d */
[----:B----4-:R-:W-:Y:S01]  /*0440*/  IMAD R19, R2, R9, UR4 ;  /* 0x0000000402137e24 */ /* 0x010fe2000f8e0209 */
[C---:B------:R-:W-:Y:S01]  /*0450*/  IADD3 R3, P0, PT, R16.reuse, R8, RZ ;  /* 0x0000000810037210 */ /* 0x040fe20007f1e0ff */
[----:B------:R-:W-:Y:S01]  /*0460*/  UIMAD UR4, UR4, UR7, URZ ;  /* 0x00000007040472a4 */ /* 0x000fe2000f8e02ff */
[----:B------:R-:W-:Y:S01]  /*0470*/  IADD3 R21, P1, PT, R16, R22, RZ ;  /* 0x0000001610157210 */ /* 0x000fe20007f3e0ff */
[----:B------:R-:W-:Y:S01]  /*0480*/  IMAD R19, R12, R17, R19 ;  /* 0x000000110c137224 */ /* 0x000fe200078e0213 */
[----:B------:R-:W-:-:S02]  /*0490*/  LEA.HI.X.SX32 R26, R8, R15, 0x1, P0 ;  /* 0x0000000f081a7211 */ /* 0x000fc400000f0eff */
[----:B---3--:R-:W-:Y:S02]  /*04a0*/  LEA R8, P0, R3, UR12, 0x2 ;  /* 0x0000000c03087c11 */ /* 0x008fe4000f8010ff */
[----:B------:R-:W-:Y:S01]  /*04b0*/  LEA.HI.X.SX32 R24, R22, R15, 0x1, P1 ;  /* 0x0000000f16187211 */ /* 0x000fe200008f0eff */
[----:B------:R-:W-:Y:S01]  /*04c0*/  IMAD R22, R20, UR5, RZ ;  /* 0x0000000514167c24 */ /* 0x000fe2000f8e02ff */
[----:B------:R-:W-:Y:S01]  /*04d0*/  LEA R2, P1, R21, UR14, 0x2 ;  /* 0x0000000e15027c11 */ /* 0x000fe2000f8210ff */
[-C--:B------:R-:W-:Y:S01]  /*04e0*/  IMAD R20, R18, R17.reuse, R19 ;  /* 0x0000001112147224 */ /* 0x080fe200078e0213 */
[----:B------:R-:W-:Y:S01]  /*04f0*/  LEA.HI.X R9, R3, UR13, R26, 0x2, P0 ;  /* 0x0000000d03097c11 */ /* 0x000fe200080f141a */
[----:B------:R-:W-:Y:S01]  /*0500*/  IMAD R18, R22, UR5, RZ ;  /* 0x0000000516127c24 */ /* 0x000fe2000f8e02ff */
[----:B------:R-:W-:Y:S02]  /*0510*/  LEA.HI.X R3, R21, UR15, R24, 0x2, P1 ;  /* 0x0000000f15037c11 */ /* 0x000fe400088f1418 */
[----:B------:R-:W-:Y:S01]  /*0520*/  IADD3 R21, PT, PT, R10, UR4, R13 ;  /* 0x000000040a157c10 */ /* 0x000fe2000fffe00d */
[----:B------:R-:W-:Y:S01]  /*0530*/  IMAD R19, R18, R17, R20 ;  /* 0x0000001112137224 */ /* 0x000fe200078e0214 */
[----:B-----5:R-:W3:Y:S03]  /*0540*/  LDG.E R8, desc[UR8][R8.64] ;  /* 0x0000000808087981 */ /* 0x020ee6000c1e1900 */
[----:B------:R-:W-:Y:S01]  /*0550*/  IMAD.WIDE R6, R21, 0x4, R6 ;  /* 0x0000000415067825 */ /* 0x000fe200078e0206 */
[----:B------:R0:W3:Y:S03]  /*0560*/  LDG.E R3, desc[UR8][R2.64] ;  /* 0x0000000802037981 */ /* 0x0000e6000c1e1900 */
[----:B--2---:R-:W-:-:S02]  /*0570*/  IMAD.WIDE R18, R19, 0x4, R4 ;  /* 0x0000000413127825 */ /* 0x004fc400078e0204 */
[----:B------:R-:W2:Y:S04]  /*0580*/  LDG.E.CONSTANT R7, desc[UR8][R6.64] ;  /* 0x0000000806077981 */ /* 0x000ea8000c1e9900 */
[----:B------:R-:W4:Y:S01]  /*0590*/  LDG.E.CONSTANT R18, desc[UR8][R18.64] ;  /* 0x0000000812127981 */ /* 0x000f22000c1e9900 */
[----:B------:R-:W-:-:S04]  /*05a0*/  IMAD R21, R11, UR5, R0 ;  /* 0x000000050b157c24 */ /* 0x000fc8000f8e0200 */
[----:B------:R-:W-:-:S04]  /*05b0*/  IMAD R21, R21, UR5, RZ ;  /* 0x0000000515157c24 */ /* 0x000fc8000f8e02ff */
[----:B------:R-:W-:-:S04]  /*05c0*/  IMAD R21, R21, UR5, RZ ;  /* 0x0000000515157c24 */ /* 0x000fc8000f8e02ff */
[----:B------:R-:W-:-:S04]  /*05d0*/  IMAD R21, R21, R17, R20 ;  /* 0x0000001115157224 */ /* 0x000fc800078e0214 */
[----:B------:R-:W-:-:S06]  /*05e0*/  IMAD.WIDE R4, R21, 0x4, R4 ;  /* 0x0000000415047825 */ /* 0x000fcc00078e0204 */
[----:B------:R1:W5:Y:S01]  /*05f0*/  LDG.E.CONSTANT R4, desc[UR8][R4.64] ;  /* 0x0000000804047981 */ /* 0x000362000c1e9900 */
[----:B0-----:R-:W-:Y:S01]  /*0600*/  MOV R2, 0x3bbb989d ;  /* 0x3bbb989d00027802 */ /* 0x001fe20000000f00 */
[----:B------:R-:W-:Y:S01]  /*0610*/  IMAD R11, R11, UR5, RZ ;  /* 0x000000050b0b7c24 */ /* 0x000fe2000f8e02ff */
[----:B------:R-:W-:Y:S02]  /*0620*/  UIMAD UR5, UR5, UR7, URZ ;  /* 0x00000007050572a4 */ /* 0x000fe4000f8e02ff */
[----:B------:R-:W-:-:S04]  /*0630*/  IMAD R14, R14, UR7, RZ ;  /* 0x000000070e0e7c24 */ /* 0x000fc8000f8e02ff */
[----:B------:R-:W-:Y:S01]  /*0640*/  IMAD R12, R12, UR5, RZ ;  /* 0x000000050c0c7c24 */ /* 0x000fe2000f8e02ff */
[----:B------:R-:W-:-:S04]  /*0650*/  USHF.R.S32.HI UR5, URZ, 0x1f, UR4 ;  /* 0x0000001fff057899 */ /* 0x000fc80008011404 */
[----:B------:R-:W-:Y:S02]  /*0660*/  IADD3 R9, P2, P3, R12, R14, R13 ;  /* 0x0000000e0c097210 */ /* 0x000fe40007b5e00d */
[----:B------:R-:W-:Y:S01]  /*0670*/  SHF.R.S32.HI R14, RZ, 0x1f, R14 ;  /* 0x0000001fff0e7819 */ /* 0x000fe2000001140e */
[----:B---3--:R-:W-:-:S04]  /*0680*/  FADD R8, R8, R3 ;  /* 0x0000000308087221 */ /* 0x008fc80000000000 */
[----:B--2---:R-:W-:Y:S01]  /*0690*/  FADD R3, R8, R7 ;  /* 0x0000000708037221 */ /* 0x004fe20000000000 */
[----:B------:R-:W-:-:S03]  /*06a0*/  HFMA2 R7, -RZ, RZ, 3.7421875, 0 ;  /* 0x437c0000ff077431 */ /* 0x000fc600000001ff */
[----:B----4-:R-:W-:-:S04]  /*06b0*/  FADD R3, -R18, R3 ;  /* 0x0000000312037221 */ /* 0x010fc80000000100 */
[----:B------:R-:W-:-:S04]  /*06c0*/  FFMA.SAT R2, R3, R2, 0.5 ;  /* 0x3f00000003027423 */ /* 0x000fc80000002002 */
[----:B------:R-:W-:Y:S01]  /*06d0*/  FFMA.RM R2, R2, R7, 12582913 ;  /* 0x4b40000102027423 */ /* 0x000fe20000004007 */
[----:B------:R-:W-:-:S03]  /*06e0*/  SHF.R.S32.HI R7, RZ, 0x1f, R12 ;  /* 0x0000001fff077819 */ /* 0x000fc6000001140c */
[----:B------:R-:W-:Y:S01]  /*06f0*/  FADD R6, R2, -12583039 ;  /* 0xcb40007f02067421 */ /* 0x000fe20000000000 */
[----:B------:R-:W-:-:S03]  /*0700*/  IADD3.X R14, PT, PT, R7, R14, RZ, P2, P3 ;  /* 0x0000000e070e7210 */ /* 0x000fc600017e64ff */
[----:B------:R-:W-:-:S04]  /*0710*/  FFMA R6, R3, 1.4426950216293334961, -R6 ;  /* 0x3fb8aa3b03067823 */ /* 0x000fc80000000806 */
[----:B------:R-:W-:Y:S01]  /*0720*/  FFMA R6, R3, 1.925963033500011079e-08, R6 ;  /* 0x32a5706003067823 */ /* 0x000fe20000000006 */
[----:B------:R-:W-:Y:S02]  /*0730*/  IMAD R3, R0, UR7, RZ ;  /* 0x0000000700037c24 */ /* 0x000fe4000f8e02ff */
[----:B------:R-:W-:-:S03]  /*0740*/  IMAD R0, R11, UR7, RZ ;  /* 0x000000070b007c24 */ /* 0x000fc6000f8e02ff */
[----:B-1----:R-:W-:Y:S02]  /*0750*/  SHF.R.S32.HI R5, RZ, 0x1f, R3 ;  /* 0x0000001fff057819 */ /* 0x002fe40000011403 */
[--C-:B------:R-:W-:Y:S02]  /*0760*/  IADD3 R11, P0, P1, R0, R3, R13.reuse ;  /* 0x00000003000b7210 */ /* 0x100fe4000791e00d */
[----:B------:R-:W0:Y:S01]  /*0770*/  MUFU.EX2 R3, R6 ;  /* 0x0000000600037308 */ /* 0x000e220000000800 */
[----:B------:R-:W-:Y:S02]  /*0780*/  SHF.R.S32.HI R0, RZ, 0x1f, R0 ;  /* 0x0000001fff007819 */ /* 0x000fe40000011400 */
[----:B------:R-:W-:Y:S02]  /*0790*/  IADD3 R13, P2, P3, R10, UR4, R13 ;  /* 0x000000040a0d7c10 */ /* 0x000fe4000fb5e00d */
[----:B------:R-:W-:Y:S02]  /*07a0*/  IADD3.X R0, PT, PT, R0, R5, RZ, P0, P1 ;  /* 0x0000000500007210 */ /* 0x000fe400007e24ff */
[----:B------:R-:W-:-:S02]  /*07b0*/  IADD3 R7, P0, PT, R16, R11, RZ ;  /* 0x0000000b10077210 */ /* 0x000fc40007f1e0ff */
[----:B------:R-:W-:Y:S02]  /*07c0*/  IADD3 R16, P1, PT, R16, R9, RZ ;  /* 0x0000000910107210 */ /* 0x000fe40007f3e0ff */
[----:B------:R-:W-:Y:S01]  /*07d0*/  SHF.R.S32.HI R10, RZ, 0x1f, R10 ;  /* 0x0000001fff0a7819 */ /* 0x000fe2000001140a */
[C---:B------:R-:W-:Y:S01]  /*07e0*/  IMAD.X R12, R15.reuse, 0x1, R0, P0 ;  /* 0x000000010f0c7824 */ /* 0x040fe200000e0600 */
[----:B------:R-:W-:Y:S02]  /*07f0*/  SHF.L.U32 R0, R2, 0x17, RZ ;  /* 0x0000001702007819 */ /* 0x000fe400000006ff */
[----:B------:R-:W-:Y:S02]  /*0800*/  IADD3.X R15, PT, PT, R15, R14, RZ, P1, !PT ;  /* 0x0000000e0f0f7210 */ /* 0x000fe40000ffe4ff */
[----:B------:R-:W-:Y:S01]  /*0810*/  LEA R2, P0, R7, UR12, 0x2 ;  /* 0x0000000c07027c11 */ /* 0x000fe2000f8010ff */
[----:B0-----:R-:W-:Y:S01]  /*0820*/  FMUL R5, R0, R3 ;  /* 0x0000000300057220 */ /* 0x001fe20000400000 */
[----:B------:R-:W-:-:S02]  /*0830*/  IADD3.X R10, PT, PT, R10, UR5, RZ, P2, P3 ;  /* 0x000000050a0a7c10 */ /* 0x000fc400097e64ff */
[----:B------:R-:W-:Y:S01]  /*0840*/  LEA R6, P1, R16, UR14, 0x2 ;  /* 0x0000000e10067c11 */ /* 0x000fe2000f8210ff */
[----:B-----5:R-:W-:Y:S01]  /*0850*/  FMUL R5, R4, R5 ;  /* 0x0000000504057220 */ /* 0x020fe20000400000 */
[----:B------:R-:W-:Y:S02]  /*0860*/  LEA R8, P2, R13, UR10, 0x2 ;  /* 0x0000000a0d087c11 */ /* 0x000fe4000f8410ff */
[----:B------:R-:W-:Y:S02]  /*0870*/  LEA.HI.X R3, R7, UR13, R12, 0x2, P0 ;  /* 0x0000000d07037c11 */ /* 0x000fe400080f140c */
[----:B------:R-:W-:Y:S02]  /*0880*/  LEA.HI.X R7, R16, UR15, R15, 0x2, P1 ;  /* 0x0000000f10077c11 */ /* 0x000fe400088f140f */
[----:B------:R-:W-:Y:S01]  /*0890*/  LEA.HI.X R9, R13, UR11, R10, 0x2, P2 ;  /* 0x0000000b0d097c11 */ /* 0x000fe200090f140a */
[----:B------:R-:W-:Y:S04]  /*08a0*/  REDG.E.ADD.F32.FTZ.RN.STRONG.GPU desc[UR8][R2.64], R5 ;  /* 0x00000005020079a6 */ /* 0x000fe8000c12f308 */
[----:B------:R-:W-:Y:S04]  /*08b0*/  REDG.E.ADD.F32.FTZ.RN.STRONG.GPU desc[UR8][R6.64], R5 ;  /* 0x00000005060079a6 */ /* 0x000fe8000c12f308 */
[----:B------:R-:W-:Y:S01]  /*08c0*/  REDG.E.ADD.F32.FTZ.RN.STRONG.GPU desc[UR8][R8.64], R5 ;  /* 0x00000005080079a6 */ /* 0x000fe2000c12f308 */
[----:B------:R-:W-:Y:S05]  /*08d0*/  EXIT ;  /* 0x000000000000794d */ /* 0x000fea0003800000 */
.L_x_51:
        /* <DEDUP_REMOVED lines=10> */
.L_x_116:


//--------------------- .text._Z18kernel_backward_d2IfEvPKT_PS0_S3_S3_S3_iiiii --------------------------
	.section	.text._Z18kernel_backward_d2IfEvPKT_PS0_S3_S3_S3_iiiii,"ax",@progbits
	.align	128
        .global         _Z18kernel_backward_d2IfEvPKT_PS0_S3_S3_S3_iiiii
        .type           _Z18kernel_backward_d2IfEvPKT_PS0_S3_S3_S3_iiiii,@function
        .size           _Z18kernel_backward_d2IfEvPKT_PS0_S3_S3_S3_iiiii,(.L_x_117 - _Z18kernel_backward_d2IfEvPKT_PS0_S3_S3_S3_iiiii)
        .other          _Z18kernel_backward_d2IfEvPKT_PS0_S3_S3_S3_iiiii,@"STO_CUDA_ENTRY STV_DEFAULT"
_Z18kernel_backward_d2IfEvPKT_PS0_S3_S3_S3_iiiii:
.text._Z18kernel_backward_d2IfEvPKT_PS0_S3_S3_S3_iiiii:
[----:B------:R-:W-:Y:S01]  /*0000*/  LDC R1, c[0x0][0x37c] ;  /* 0x0000df00ff017b82 */ /* 0x000fe20000000800 */
[----:B------:R-:W0:Y:S07]  /*0010*/  LDCU UR15, c[0x0][0x3ac] ;  /* 0x00007580ff0f77ac */ /* 0x000e2e0008000800 */
[----:B------:R-:W1:Y:S01]  /*0020*/  S2UR UR29, SR_CTAID.Y ;  /* 0x00000000001d79c3 */ /* 0x000e620000002600 */
[----:B------:R-:W0:Y:S01]  /*0030*/  LDCU UR9, c[0x0][0x3b0] ;  /* 0x00007600ff0977ac */ /* 0x000e220008000800 */
[----:B------:R-:W-:-:S06]  /*0040*/  UMOV UR4, URZ ;  /* 0x000000ff00047c82 */ /* 0x000fcc0008000000 */
[----:B------:R-:W2:Y:S01]  /*0050*/  S2UR UR13, SR_CTAID.X ;  /* 0x00000000000d79c3 */ /* 0x000ea20000002500 */
[----:B0-----:R-:W-:-:S04]  /*0060*/  UIADD3 UR28, UPT, UPT, UR15, -UR9, URZ ;  /* 0x800000090f1c7290 */ /* 0x001fc8000fffe0ff */
[----:B------:R-:W-:Y:S02]  /*0070*/  UIADD3 UR6, UPT, UPT, URZ, -UR28, URZ ;  /* 0x8000001cff067290 */ /* 0x000fe4000fffe0ff */
[----:B------:R-:W-:-:S03]  /*0080*/  UISETP.NE.U32.AND UP0, UPT, UR28, URZ, UPT ;  /* 0x000000ff1c00728c */ /* 0x000fc6000bf05070 */
[----:B------:R-:W0:Y:S08]  /*0090*/  I2F.U32.RP R0, UR28 ;  /* 0x0000001c00007d06 */ /* 0x000e300008209000 */
[----:B0-----:R-:W0:Y:S02]  /*00a0*/  MUFU.RCP R0, R0 ;  /* 0x0000000000007308 */ /* 0x001e240000001000 */
[----:B0-----:R-:W-:-:S06]  /*00b0*/  IADD3 R2, PT, PT, R0, 0xffffffe, RZ ;  /* 0x0ffffffe00027810 */ /* 0x001fcc0007ffe0ff */
[----:B------:R-:W0:Y:S02]  /*00c0*/  F2I.FTZ.U32.TRUNC.NTZ R2, R2 ;  /* 0x0000000200027305 */ /* 0x000e24000021f000 */
[----:B0-----:R-:W-:-:S13]  /*00d0*/  R2UR UR5, R2 ;  /* 0x00000000020572ca */ /* 0x001fda00000e0000 */
[----:B------:R-:W-:-:S04]  /*00e0*/  UIMAD UR6, UR6, UR5, URZ ;  /* 0x00000005060672a4 */ /* 0x000fc8000f8e02ff */
[----:B------:R-:W-:-:S07]  /*00f0*/  UIMAD.WIDE.U32 UR4, UR5, UR6, UR4 ;  /* 0x00000006050472a5 */ /* 0x000fce000f8e0004 */
[----:B------:R-:W-:Y:S02]  /*0100*/  UMOV UR6, UR5 ;  /* 0x0000000500067c82 */ /* 0x000fe40008000000 */
[----:B-1----:R-:W-:-:S07]  /*0110*/  UIMAD.WIDE.U32 UR4, UR6, UR29, URZ ;  /* 0x0000001d060472a5 */ /* 0x002fce000f8e00ff */
[----:B------:R-:W-:Y:S01]  /*0120*/  UMOV UR8, UR5 ;  /* 0x0000000500087c82 */ /* 0x000fe20008000000 */
[----:B--2---:R-:W-:Y:S02]  /*0130*/  UIMAD.WIDE.U32 UR4, UR6, UR13, URZ ;  /* 0x0000000d060472a5 */ /* 0x004fe4000f8e00ff */
[----:B------:R-:W-:Y:S02]  /*0140*/  UIADD3 UR7, UPT, UPT, -UR8, URZ, URZ ;  /* 0x000000ff08077290 */ /* 0x000fe4000fffe1ff */
[----:B------:R-:W-:Y:S02]  /*0150*/  ULOP3.LUT UR4, URZ, UR28, URZ, 0x33, !UPT ;  /* 0x0000001cff047292 */ /* 0x000fe4000f8e33ff */
[----:B------:R-:W-:Y:S02]  /*0160*/  UIMAD UR6, UR28, UR7, UR29 ;  /* 0x000000071c0672a4 */ /* 0x000fe4000f8e021d */
[----:B------:R-:W-:Y:S02]  /*0170*/  UIADD3 UR7, UPT, UPT, -UR5, URZ, URZ ;  /* 0x000000ff05077290 */ /* 0x000fe4000fffe1ff */
[----:B------:R-:W-:-:S02]  /*0180*/  UISETP.GE.U32.AND UP3, UPT, UR6, UR28, UPT ;  /* 0x0000001c0600728c */ /* 0x000fc4000bf66070 */
[----:B------:R-:W-:-:S04]  /*0190*/  UIMAD UR7, UR28, UR7, UR13 ;  /* 0x000000071c0772a4 */ /* 0x000fc8000f8e020d */
[----:B------:R-:W-:-:S05]  /*01a0*/  UISETP.GE.U32.AND UP1, UPT, UR7, UR28, UPT ;  /* 0x0000001c0700728c */ /* 0x000fca000bf26070 */
[----:B------:R-:W-:Y:S02]  /*01b0*/  @UP3 UIADD3 UR6, UPT, UPT, -UR28, UR6, URZ ;  /* 0x000000061c063290 */ /* 0x000fe4000fffe1ff */
[----:B------:R-:W-:Y:S02]  /*01c0*/  @UP3 UIADD3 UR8, UPT, UPT, UR8, 0x1, URZ ;  /* 0x0000000108083890 */ /* 0x000fe4000fffe0ff */
[----:B------:R-:W-:Y:S02]  /*01d0*/  UISETP.GE.U32.AND UP2, UPT, UR6, UR28, UPT ;  /* 0x0000001c0600728c */ /* 0x000fe4000bf46070 */
[----:B------:R-:W-:-:S04]  /*01e0*/  @UP1 UIADD3 UR7, UPT, UPT, -UR28, UR7, URZ ;  /* 0x000000071c071290 */ /* 0x000fc8000fffe1ff */
[----:B------:R-:W-:-:S05]  /*01f0*/  UISETP.GE.U32.AND UP3, UPT, UR7, UR28, UPT ;  /* 0x0000001c0700728c */ /* 0x000fca000bf66070 */
[----:B------:R-:W-:-:S04]  /*0200*/  @UP2 UIADD3 UR8, UPT, UPT, UR8, 0x1, URZ ;  /* 0x0000000108082890 */ /* 0x000fc8000fffe0ff */
[----:B------:R-:W-:Y:S02]  /*0210*/  USEL UR6, UR4, UR8, !UP0 ;  /* 0x0000000804067287 */ /* 0x000fe4000c000000 */
[----:B------:R-:W-:Y:S02]  /*0220*/  @UP3 UIADD3 UR7, UPT, UPT, -UR28, UR7, URZ ;  /* 0x000000071c073290 */ /* 0x000fe4000fffe1ff */
[----:B------:R-:W-:Y:S02]  /*0230*/  UIADD3 UR8, UPT, UPT, -UR6, URZ, URZ ;  /* 0x000000ff06087290 */ /* 0x000fe4000fffe1ff */
[----:B------:R-:W-:Y:S02]  /*0240*/  USEL UR7, UR4, UR7, !UP0 ;  /* 0x0000000704077287 */ /* 0x000fe4000c000000 */
[----:B------:R-:W-:-:S04]  /*0250*/  UIMAD UR8, UR28, UR8, UR29 ;  /* 0x000000081c0872a4 */ /* 0x000fc8000f8e021d */
[----:B------:R-:W-:-:S04]  /*0260*/  UIADD3 UR12, UPT, UPT, UR8, 0x1, URZ ;  /* 0x00000001080c7890 */ /* 0x000fc8000fffe0ff */
[----:B------:R-:W-:-:S04]  /*0270*/  UIADD3 UR26, UPT, UPT, UR12, UR9, UR7 ;  /* 0x000000090c1a7290 */ /* 0x000fc8000fffe007 */
[----:B------:R-:W-:-:S06]  /*0280*/  UISETP.GE.AND UP2, UPT, UR26, UR15, UPT ;  /* 0x0000000f1a00728c */ /* 0x000fcc000bf46270 */
[----:B------:R-:W-:-:S13]  /*0290*/  PLOP3.LUT P0, PT, PT, PT, UP2, 0x80, 0x8 ;  /* 0x000000000008781c */ /* 0x000fda0003f0f028 */
[----:B------:R-:W-:Y:S05]  /*02a0*/  @P0 EXIT ;  /* 0x000000000000094d */ /* 0x000fea0003800000 */
[----:B------:R-:W-:-:S04]  /*02b0*/  UIADD3 UR8, UPT, UPT, UR6, 0x1, URZ ;  /* 0x0000000106087890 */ /* 0x000fc8000fffe0ff */
[----:B------:R-:W-:-:S06]  /*02c0*/  UISETP.GE.AND UP2, UPT, UR8, UR9, UPT ;  /* 0x000000090800728c */ /* 0x000fcc000bf46270 */
[----:B------:R-:W-:-:S13]  /*02d0*/  PLOP3.LUT P0, PT, PT, PT, UP2, 0x80, 0x8 ;  /* 0x000000000008781c */ /* 0x000fda0003f0f028 */
[----:B------:R-:W-:Y:S05]  /*02e0*/  @P0 EXIT ;  /* 0x000000000000094d */ /* 0x000fea0003800000 */
[----:B------:R-:W0:Y:S01]  /*02f0*/  S2UR UR24, SR_CTAID.Z ;  /* 0x00000000001879c3 */ /* 0x000e220000002700 */
[----:B------:R-:W1:Y:S01]  /*0300*/  LDCU UR27, c[0x0][0x3b4] ;  /* 0x00007680ff1b77ac */ /* 0x000e620008000800 */
[----:B------:R-:W2:Y:S01]  /*0310*/  S2R R13, SR_TID.X ;  /* 0x00000000000d7919 */ /* 0x000ea20000002100 */
[----:B------:R-:W-:Y:S02]  /*0320*/  @UP1 UIADD3 UR5, UPT, UPT, UR5, 0x1, URZ ;  /* 0x0000000105051890 */ /* 0x000fe4000fffe0ff */
[----:B------:R-:W-:-:S03]  /*0330*/  UIMAD UR18, UR15, UR15, URZ ;  /* 0x0000000f0f1272a4 */ /* 0x000fc6000f8e02ff */
[----:B------:R-:W3:Y:S01]  /*0340*/  LDC.64 R2, c[0x0][0x380] ;  /* 0x0000e000ff027b82 */ /* 0x000ee20000000a00 */
[----:B------:R-:W-:Y:S02]  /*0350*/  @UP3 UIADD3 UR5, UPT, UPT, UR5, 0x1, URZ ;  /* 0x0000000105053890 */ /* 0x000fe4000fffe0ff */
[----:B------:R-:W-:Y:S02]  /*0360*/  UIMAD UR21, UR18, UR15, URZ ;  /* 0x0000000f121572a4 */ /* 0x000fe4000f8e02ff */
[----:B------:R-:W-:Y:S02]  /*0370*/  USEL UR14, UR4, UR5, !UP0 ;  /* 0x00000005040e7287 */ /* 0x000fe4000c000000 */
[----:B------:R-:W-:Y:S02]  /*0380*/  UIADD3 UR32, UPT, UPT, UR7, UR6, URZ ;  /* 0x0000000607207290 */ /* 0x000fe4000fffe0ff */
[----:B------:R-:W-:Y:S02]  /*0390*/  UIMAD UR19, UR14, UR18, URZ ;  /* 0x000000120e1372a4 */ /* 0x000fe4000f8e02ff */
[----:B-1----:R-:W-:-:S02]  /*03a0*/  UIMAD UR4, UR21, UR27, URZ ;  /* 0x0000001b150472a4 */ /* 0x002fc4000f8e02ff */
[----:B------:R-:W-:Y:S02]  /*03b0*/  UIMAD UR10, UR18, UR27, URZ ;  /* 0x0000001b120a72a4 */ /* 0x000fe4000f8e02ff */
[----:B------:R-:W-:Y:S02]  /*03c0*/  UIMAD UR20, UR18, UR19, URZ ;  /* 0x00000013121472a4 */ /* 0x000fe4000f8e02ff */
[----:B0-----:R-:W-:Y:S02]  /*03d0*/  UIMAD UR11, UR7, UR4, UR24 ;  /* 0x00000004070b72a4 */ /* 0x001fe4000f8e0218 */
[----:B------:R-:W-:Y:S02]  /*03e0*/  UIADD3 UR17, UPT, UPT, UR32, 0x1, URZ ;  /* 0x0000000120117890 */ /* 0x000fe4000fffe0ff */
[----:B------:R-:W-:Y:S01]  /*03f0*/  UIMAD UR16, UR7, UR10, UR24 ;  /* 0x0000000a071072a4 */ /* 0x000fe2000f8e0218 */
[----:B------:R-:W0:Y:S01]  /*0400*/  LDCU.64 UR8, c[0x0][0x3a0] ;  /* 0x00007400ff0877ac */ /* 0x000e220008000a00 */
[----:B------:R-:W1:Y:S01]  /*0410*/  LDCU UR25, c[0x0][0x3b8] ;  /* 0x00007700ff1977ac */ /* 0x000e620008000800 */
[----:B------:R-:W-:-:S02]  /*0420*/  UIMAD UR11, UR20, UR27, UR11 ;  /* 0x0000001b140b72a4 */ /* 0x000fc4000f8e020b */
[----:B------:R-:W-:Y:S02]  /*0430*/  UIMAD UR16, UR17, UR4, UR16 ;  /* 0x00000004111072a4 */ /* 0x000fe4000f8e0210 */
[----:B------:R-:W-:Y:S02]  /*0440*/  UIMAD UR5, UR15, UR27, URZ ;  /* 0x0000001b0f0572a4 */ /* 0x000fe4000f8e02ff */
[----:B------:R-:W-:Y:S02]  /*0450*/  UIADD3 UR12, UPT, UPT, UR12, UR17, URZ ;  /* 0x000000110c0c7290 */ /* 0x000fe4000fffe0ff */
[----:B------:R-:W-:Y:S02]  /*0460*/  UIMAD UR11, UR17, UR10, UR11 ;  /* 0x0000000a110b72a4 */ /* 0x000fe4000f8e020b */
[----:B------:R-:W-:Y:S02]  /*0470*/  UIMAD UR16, UR20, UR27, UR16 ;  /* 0x0000001b141072a4 */ /* 0x000fe4000f8e0210 */
[----:B------:R-:W-:-:S02]  /*0480*/  UIMAD UR11, UR12, UR5, UR11 ;  /* 0x000000050c0b72a4 */ /* 0x000fc4000f8e020b */
[----:B------:R-:W-:Y:S01]  /*0490*/  UIMAD UR16, UR12, UR5, UR16 ;  /* 0x000000050c1072a4 */ /* 0x000fe2000f8e0210 */
[----:B------:R-:W4:Y:S01]  /*04a0*/  LDCU.64 UR22, c[0x0][0x358] ;  /* 0x00006b00ff1677ac */ /* 0x000f220008000a00 */
[----:B------:R-:W-:Y:S02]  /*04b0*/  UIMAD UR4, UR26, UR27, UR11 ;  /* 0x0000001b1a0472a4 */ /* 0x000fe4000f8e020b */
[----:B------:R-:W-:Y:S02]  /*04c0*/  UIMAD UR16, UR26, UR27, UR16 ;  /* 0x0000001b1a1072a4 */ /* 0x000fe4000f8e0210 */
[----:B0-----:R-:W-:Y:S02]  /*04d0*/  UIMAD.WIDE UR4, UR4, 0x4, UR8 ;  /* 0x00000004040478a5 */ /* 0x001fe4000f8e0208 */
[----:B------:R-:W-:Y:S02]  /*04e0*/  UIMAD.WIDE UR8, UR16, 0x4, UR8 ;  /* 0x00000004100878a5 */ /* 0x000fe4000f8e0208 */
[----:B-1----:R-:W-:-:S02]  /*04f0*/  UIMAD UR10, UR25, UR27, URZ ;  /* 0x0000001b190a72a4 */ /* 0x002fc4000f8e02ff */
[----:B------:R-:W-:Y:S01]  /*0500*/  IMAD.U32 R4, RZ, RZ, UR4 ;  /* 0x00000004ff047e24 */ /* 0x000fe2000f8e00ff */
[----:B------:R-:W-:Y:S01]  /*0510*/  MOV R5, UR5 ;  /* 0x0000000500057c02 */ /* 0x000fe20008000f00 */
[----:B------:R-:W-:Y:S01]  /*0520*/  UIMAD UR14, UR14, UR10, URZ ;  /* 0x0000000a0e0e72a4 */ /* 0x000fe2000f8e02ff */
[----:B------:R-:W-:Y:S01]  /*0530*/  IMAD.U32 R6, RZ, RZ, UR8 ;  /* 0x00000008ff067e24 */ /* 0x000fe2000f8e00ff */
[----:B------:R-:W-:Y:S01]  /*0540*/  MOV R7, UR9 ;  /* 0x0000000900077c02 */ /* 0x000fe20008000f00 */
[----:B------:R-:W-:Y:S01]  /*0550*/  UIMAD UR16, UR24, UR25, URZ ;  /* 0x00000019181072a4 */ /* 0x000fe2000f8e02ff */
[----:B----4-:R-:W4:Y:S02]  /*0560*/  LDG.E.CONSTANT R4, desc[UR22][R4.64] ;  /* 0x0000001604047981 */ /* 0x010f24000c1e9900 */
[----:B------:R-:W-:Y:S01]  /*0570*/  IMAD.U32 R0, RZ, RZ, UR14 ;  /* 0x0000000eff007e24 */ /* 0x000fe2000f8e00ff */
[----:B------:R-:W0:Y:S01]  /*0580*/  LDCU.128 UR8, c[0x0][0x390] ;  /* 0x00007200ff0877ac */ /* 0x000e220008000c00 */
[----:B------:R-:W4:Y:S03]  /*0590*/  LDG.E.CONSTANT R6, desc[UR22][R6.64] ;  /* 0x0000001606067981 */ /* 0x000f26000c1e9900 */
[----:B--2---:R-:W-:-:S05]  /*05a0*/  IADD3 R9, PT, PT, R0, UR16, R13 ;  /* 0x0000001000097c10 */ /* 0x004fca000fffe00d */
[----:B---3--:R-:W-:-:S05]  /*05b0*/  IMAD.WIDE R2, R9, 0x4, R2 ;  /* 0x0000000409027825 */ /* 0x008fca00078e0202 */
[----:B------:R1:W5:Y:S01]  /*05c0*/  LDG.E.CONSTANT R0, desc[UR22][R2.64] ;  /* 0x0000001602007981 */ /* 0x000362000c1e9900 */
[----:B------:R-:W-:Y:S01]  /*05d0*/  UISETP.GT.U32.AND UP0, UPT, UR28, UR29, UPT ;  /* 0x0000001d1c00728c */ /* 0x000fe2000bf04070 */
[----:B------:R-:W-:Y:S01]  /*05e0*/  HFMA2 R29, -RZ, RZ, 0, 0 ;  /* 0x00000000ff1d7431 */ /* 0x000fe200000001ff */
[----:B------:R-:W-:Y:S02]  /*05f0*/  USHF.L.U32 UR27, UR25, 0x2, URZ ;  /* 0x00000002191b7899 */ /* 0x000fe400080006ff */
[----:B------:R-:W-:Y:S02]  /*0600*/  UIMAD UR20, UR20, UR25, URZ ;  /* 0x00000019141472a4 */ /* 0x000fe4000f8e02ff */
[----:B------:R-:W-:Y:S02]  /*0610*/  UIMAD UR4, UR19, UR27, URZ ;  /* 0x0000001b130472a4 */ /* 0x000fe4000f8e02ff */
[----:B------:R-:W-:Y:S02]  /*0620*/  UIMAD UR15, UR15, UR25, URZ ;  /* 0x000000190f0f72a4 */ /* 0x000fe4000f8e02ff */
[----:B0-----:R-:W-:-:S02]  /*0630*/  UIMAD.WIDE UR4, UR4, 0x4, UR8 ;  /* 0x00000004040478a5 */ /* 0x001fc4000f8e0208 */
[----:B------:R-:W-:Y:S02]  /*0640*/  UIMAD.WIDE UR8, UR20, 0x4, UR10 ;  /* 0x00000004140878a5 */ /* 0x000fe4000f8e020a */
[----:B------:R-:W-:Y:S02]  /*0650*/  UIMAD UR10, UR18, UR25, URZ ;  /* 0x00000019120a72a4 */ /* 0x000fe4000f8e02ff */
[----:B------:R-:W-:Y:S01]  /*0660*/  UIMAD UR11, UR21, UR25, URZ ;  /* 0x00000019150b72a4 */ /* 0x000fe2000f8e02ff */
[----:B----4-:R-:W-:Y:S02]  /*0670*/  R2UR UR30, R4 ;  /* 0x00000000041e72ca */ /* 0x010fe400000e0000 */
[----:B------:R-:W-:Y:S01]  /*0680*/  R2UR UR31, R6 ;  /* 0x00000000061f72ca */ /* 0x000fe200000e0000 */
[----:B-1----:R-:W-:-:S14]  /*0690*/  BRA.U UP0, `(.L_x_52) ;  /* 0x00000011009c7547 */ /* 0x002fdc000b800000 */
[----:B------:R-:W-:Y:S01]  /*06a0*/  UIADD3 UR34, UPT, UPT, -UR7, UR13, URZ ;  /* 0x0000000d07227290 */ /* 0x000fe2000fffe1ff */
[----:B------:R-:W-:Y:S01]  /*06b0*/  IADD3 R3, PT, PT, R13, UR25, RZ ;  /* 0x000000190d037c10 */ /* 0x000fe2000fffe0ff */
[----:B------:R-:W-:Y:S01]  /*06c0*/  UIADD3 UR21, UPT, UPT, UR13, 0x1, URZ ;  /* 0x000000010d157890 */ /* 0x000fe2000fffe0ff */
[----:B------:R-:W-:Y:S01]  /*06d0*/  IMAD.U32 R4, RZ, RZ, UR17 ;  /* 0x00000011ff047e24 */ /* 0x000fe2000f8e00ff */
[----:B------:R-:W-:Y:S01]  /*06e0*/  UIMAD UR29, UR26, UR25, URZ ;  /* 0x000000191a1d72a4 */ /* 0x000fe2000f8e02ff */
[----:B------:R-:W-:Y:S01]  /*06f0*/  MOV R29, RZ ;  /* 0x000000ff001d7202 */ /* 0x000fe20000000f00 */
[----:B------:R-:W-:Y:S01]  /*0700*/  IMAD.U32 R2, RZ, RZ, UR34 ;  /* 0x00000022ff027e24 */ /* 0x000fe2000f8e00ff */
[----:B------:R-:W-:Y:S01]  /*0710*/  UIMAD UR28, UR12, UR15, URZ ;  /* 0x0000000f0c1c72a4 */ /* 0x000fe2000f8e02ff */
[----:B------:R-:W-:Y:S01]  /*0720*/  MOV R5, UR21 ;  /* 0x0000001500057c02 */ /* 0x000fe20008000f00 */
[----:B------:R-:W-:Y:S01]  /*0730*/  UIMAD UR33, UR17, UR11, URZ ;  /* 0x0000000b112172a4 */ /* 0x000fe2000f8e02ff */
[C---:B------:R-:W-:Y:S01]  /*0740*/  IMAD R3, R4.reuse, UR27, R3 ;  /* 0x0000001b04037c24 */ /* 0x040fe2000f8e0203 */
[----:B------:R-:W-:Y:S01]  /*0750*/  USHF.L.U32 UR18, UR15, 0x2, URZ ;  /* 0x000000020f127899 */ /* 0x000fe200080006ff */
[----:B------:R-:W-:Y:S01]  /*0760*/  VIADDMNMX.U32 R2, R5, -R2, UR32, !PT ;  /* 0x0000002005027e46 */ /* 0x000fe2000f800802 */
[----:B------:R-:W-:Y:S01]  /*0770*/  UIMAD UR13, UR7, UR27, URZ ;  /* 0x0000001b070d72a4 */ /* 0x000fe2000f8e02ff */
[----:B------:R-:W-:Y:S01]  /*0780*/  IMAD R4, R4, UR10, R13 ;  /* 0x0000000a04047c24 */ /* 0x000fe2000f8e020d */
[----:B------:R-:W-:-:S02]  /*0790*/  UIMAD UR19, UR7, UR11, URZ ;  /* 0x0000000b071372a4 */ /* 0x000fc4000f8e02ff */
[C---:B------:R-:W-:Y:S01]  /*07a0*/  IADD3 R5, PT, PT, R2.reuse, -UR7, RZ ;  /* 0x8000000702057c10 */ /* 0x040fe2000fffe0ff */
[----:B------:R-:W-:Y:S01]  /*07b0*/  VIADD R2, R2, UR34 ;  /* 0x0000002202027c36 */ /* 0x000fe20008000000 */
[----:B------:R-:W-:Y:S01]  /*07c0*/  UIMAD UR20, UR7, UR10, URZ ;  /* 0x0000000a071472a4 */ /* 0x000fe2000f8e02ff */
[----:B------:R-:W-:Y:S01]  /*07d0*/  IMAD.U32 R7, RZ, RZ, UR29 ;  /* 0x0000001dff077e24 */ /* 0x000fe2000f8e00ff */
[----:B------:R-:W-:Y:S01]  /*07e0*/  LOP3.LUT R5, R5, 0x1, RZ, 0xc0, !PT ;  /* 0x0000000105057812 */ /* 0x000fe200078ec0ff */
[----:B------:R-:W-:Y:S01]  /*07f0*/  USHF.R.S32.HI UR32, URZ, 0x1f, UR33 ;  /* 0x0000001fff207899 */ /* 0x000fe20008011421 */
[----:B------:R-:W-:Y:S01]  /*0800*/  ISETP.NE.AND P0, PT, R2, UR21, PT ;  /* 0x0000001502007c0c */ /* 0x000fe2000bf05270 */
[----:B------:R-:W-:Y:S01]  /*0810*/  USHF.R.S32.HI UR34, URZ, 0x1f, UR28 ;  /* 0x0000001fff227899 */ /* 0x000fe2000801141c */
[----:B------:R-:W-:Y:S01]  /*0820*/  IMAD.U32 R2, RZ, RZ, UR33 ;  /* 0x00000021ff027e24 */ /* 0x000fe2000f8e00ff */
[----:B------:R-:W-:Y:S01]  /*0830*/  UIMAD UR17, UR17, UR18, URZ ;  /* 0x00000012111172a4 */ /* 0x000fe2000f8e02ff */
[----:B------:R-:W-:Y:S01]  /*0840*/  IMAD.U32 R6, RZ, RZ, UR28 ;  /* 0x0000001cff067e24 */ /* 0x000fe2000f8e00ff */
[----:B------:R-:W-:Y:S01]  /*0850*/  MOV R8, UR28 ;  /* 0x0000001c00087c02 */ /* 0x000fe20008000f00 */
[----:B------:R-:W-:Y:S01]  /*0860*/  USHF.R.S32.HI UR36, URZ, 0x1f, UR20 ;  /* 0x0000001fff247899 */ /* 0x000fe20008011414 */
[----:B------:R-:W-:Y:S01]  /*0870*/  ISETP.NE.U32.AND P1, PT, R5, 0x1, PT ;  /* 0x000000010500780c */ /* 0x000fe20003f25070 */
[----:B------:R-:W-:Y:S01]  /*0880*/  USHF.R.S32.HI UR35, URZ, 0x1f, UR25 ;  /* 0x0000001fff237899 */ /* 0x000fe20008011419 */
[----:B------:R-:W-:Y:S01]  /*0890*/  IADD3 R4, PT, PT, R7, UR28, R4 ;  /* 0x0000001c07047c10 */ /* 0x000fe2000fffe004 */
[----:B------:R-:W-:Y:S01]  /*08a0*/  IMAD.U32 R5, RZ, RZ, UR13 ;  /* 0x0000000dff057e24 */ /* 0x000fe2000f8e00ff */
[--C-:B------:R-:W-:Y:S01]  /*08b0*/  IADD3 R7, P5, P6, R2, UR28, R13.reuse ;  /* 0x0000001c02077c10 */ /* 0x100fe2000febe00d */
[----:B------:R-:W-:Y:S01]  /*08c0*/  USHF.R.S32.HI UR21, URZ, 0x1f, UR29 ;  /* 0x0000001fff157899 */ /* 0x000fe2000801141d */
[--C-:B------:R-:W-:Y:S01]  /*08d0*/  IADD3 R9, PT, PT, R6, UR19, R13.reuse ;  /* 0x0000001306097c10 */ /* 0x100fe2000fffe00d */
[----:B------:R-:W-:Y:S01]  /*08e0*/  IMAD.U32 R6, RZ, RZ, UR17 ;  /* 0x00000011ff067e24 */ /* 0x000fe2000f8e00ff */
[----:B------:R-:W-:Y:S01]  /*08f0*/  IADD3 R12, P4, PT, R13, UR13, RZ ;  /* 0x0000000d0d0c7c10 */ /* 0x000fe2000ff9e0ff */
[----:B------:R-:W-:Y:S01]  /*0900*/  USHF.R.S32.HI UR33, URZ, 0x1f, UR17 ;  /* 0x0000001fff217899 */ /* 0x000fe20008011411 */
[----:B------:R-:W-:Y:S01]  /*0910*/  IADD3 R8, P2, P3, R8, UR20, R13 ;  /* 0x0000001408087c10 */ /* 0x000fe2000fb5e00d */
[----:B------:R-:W-:Y:S01]  /*0920*/  UMOV UR24, UR7 ;  /* 0x0000000700187c82 */ /* 0x000fe20008000000 */
[----:B------:R-:W-:Y:S01]  /*0930*/  MOV R11, UR32 ;  /* 0x00000020000b7c02 */ /* 0x000fe20008000f00 */
[----:B------:R-:W-:Y:S01]  /*0940*/  VIADD R9, R9, UR29 ;  /* 0x0000001d09097c36 */ /* 0x000fe20008000000 */
[----:B------:R-:W-:-:S02]  /*0950*/  MOV R2, UR34 ;  /* 0x0000002200027c02 */ /* 0x000fc40008000f00 */
[----:B------:R-:W-:Y:S02]  /*0960*/  LEA.HI.X.SX32 R5, R5, RZ, 0x1, P4 ;  /* 0x000000ff05057211 */ /* 0x000fe400020f0eff */
[----:B------:R-:W-:Y:S02]  /*0970*/  IADD3.X R11, PT, PT, R11, UR34, RZ, P5, P6 ;  /* 0x000000220b0b7c10 */ /* 0x000fe4000afec4ff */
[----:B------:R-:W-:Y:S02]  /*0980*/  IADD3.X R2, PT, PT, R2, UR36, RZ, P2, P3 ;  /* 0x0000002402027c10 */ /* 0x000fe400097e64ff */
[----:B------:R-:W-:Y:S02]  /*0990*/  MOV R10, UR35 ;  /* 0x00000023000a7c02 */ /* 0x000fe40008000f00 */
[----:B------:R-:W-:Y:S02]  /*09a0*/  IADD3 R6, P4, P5, R6, UR25, R13 ;  /* 0x0000001906067c10 */ /* 0x000fe4000fd9e00d */
[----:B------:R-:W-:-:S02]  /*09b0*/  IADD3 R7, P2, PT, R7, UR29, RZ ;  /* 0x0000001d07077c10 */ /* 0x000fc4000ff5e0ff */
[----:B------:R-:W-:Y:S02]  /*09c0*/  IADD3 R8, P3, PT, R8, UR29, RZ ;  /* 0x0000001d08087c10 */ /* 0x000fe4000ff7e0ff */
[----:B------:R-:W-:Y:S02]  /*09d0*/  IADD3.X R10, PT, PT, R10, UR33, RZ, P4, P5 ;  /* 0x000000210a0a7c10 */ /* 0x000fe4000a7ea4ff */
[----:B------:R-:W-:Y:S02]  /*09e0*/  IADD3.X R11, PT, PT, R11, UR21, RZ, P2, !PT ;  /* 0x000000150b0b7c10 */ /* 0x000fe400097fe4ff */
[----:B------:R-:W-:Y:S01]  /*09f0*/  IADD3.X R2, PT, PT, R2, UR21, RZ, P3, !PT ;  /* 0x0000001502027c10 */ /* 0x000fe20009ffe4ff */
[----:B------:R-:W-:Y:S06]  /*0a00*/  @P1 BRA `(.L_x_53) ;  /* 0x00000004002c1947 */ /* 0x000fec0003800000 */
[----:B------:R-:W-:Y:S01]  /*0a10*/  UIADD3 UR17, UPT, UPT, UR27, UR13, URZ ;  /* 0x0000000d1b117290 */ /* 0x000fe2000fffe0ff */
[----:B------:R-:W-:Y:S01]  /*0a20*/  MOV R15, 0x4 ;  /* 0x00000004000f7802 */ /* 0x000fe20000000f00 */
[----:B------:R-:W-:Y:S01]  /*0a30*/  UIADD3 UR19, UPT, UPT, UR11, UR19, URZ ;  /* 0x000000130b137290 */ /* 0x000fe2000fffe0ff */
[----:B------:R-:W-:Y:S01]  /*0a40*/  IMAD.MOV.U32 R17, RZ, RZ, 0x4 ;  /* 0x00000004ff117424 */ /* 0x000fe200078e00ff */
[----:B------:R-:W-:Y:S02]  /*0a50*/  UIMAD UR13, UR7, UR18, URZ ;  /* 0x00000012070d72a4 */ /* 0x000fe4000f8e02ff */
[----:B------:R-:W-:Y:S02]  /*0a60*/  IMAD.U32 R16, RZ, RZ, UR17 ;  /* 0x00000011ff107e24 */ /* 0x000fe4000f8e00ff */
[----:B------:R-:W-:-:S03]  /*0a70*/  IADD3 R14, PT, PT, R4, UR19, RZ ;  /* 0x00000013040e7c10 */ /* 0x000fc6000fffe0ff */
[----:B------:R-:W-:Y:S02]  /*0a80*/  IADD3 R16, PT, PT, R16, UR13, R13 ;  /* 0x0000000d10107c10 */ /* 0x000fe4000fffe00d */
[----:B------:R-:W-:-:S04]  /*0a90*/  IMAD.WIDE R14, R14, R15, UR8 ;  /* 0x000000080e0e7e25 */ /* 0x000fc8000f8e020f */
[----:B------:R-:W-:Y:S02]  /*0aa0*/  IMAD.WIDE R16, R16, R17, UR4 ;  /* 0x0000000410107e25 */ /* 0x000fe4000f8e0211 */
[----:B------:R0:W2:Y:S04]  /*0ab0*/  LDG.E R15, desc[UR22][R14.64] ;  /* 0x000000160e0f7981 */ /* 0x0000a8000c1e1900 */
[----:B------:R-:W3:Y:S01]  /*0ac0*/  LDG.E R16, desc[UR22][R16.64] ;  /* 0x0000001610107981 */ /* 0x000ee2000c1e1900 */
[----:B------:R-:W-:Y:S02]  /*0ad0*/  HFMA2 R18, -RZ, RZ, 0.96630859375, -0.0022525787353515625 ;  /* 0x3bbb989dff127431 */ /* 0x000fe400000001ff */
[----:B------:R-:W-:Y:S01]  /*0ae0*/  IMAD.MOV.U32 R19, RZ, RZ, 0x437c0000 ;  /* 0x437c0000ff137424 */ /* 0x000fe200078e00ff */
[----:B------:R-:W-:Y:S01]  /*0af0*/  UIADD3 UR13, UPT, UPT, UR18, UR13, URZ ;  /* 0x0000000d120d7290 */ /* 0x000fe2000fffe0ff */
[----:B------:R-:W-:Y:S01]  /*0b00*/  IMAD.MOV.U32 R23, RZ, RZ, 0x4 ;  /* 0x00000004ff177424 */ /* 0x000fe200078e00ff */
[----:B------:R-:W-:Y:S01]  /*0b10*/  UIADD3 UR20, UPT, UPT, UR10, UR20, URZ ;  /* 0x000000140a147290 */ /* 0x000fe2000fffe0ff */
[----:B------:R-:W-:-:S03]  /*0b20*/  IMAD.MOV.U32 R25, RZ, RZ, 0x4 ;  /* 0x00000004ff197424 */ /* 0x000fc600078e00ff */
[----:B0-----:R-:W-:Y:S01]  /*0b30*/  MOV R14, UR13 ;  /* 0x0000000d000e7c02 */ /* 0x001fe20008000f00 */
[----:B--2--5:R-:W-:-:S04]  /*0b40*/  FADD R13, R0, R15 ;  /* 0x0000000f000d7221 */ /* 0x024fc80000000000 */
[----:B---3--:R-:W-:Y:S01]  /*0b50*/  FADD R13, R13, R16 ;  /* 0x000000100d0d7221 */ /* 0x008fe20000000000 */
[----:B------:R-:W-:-:S03]  /*0b60*/  IADD3 R16, PT, PT, R9, UR20, RZ ;  /* 0x0000001409107c10 */ /* 0x000fc6000fffe0ff */
[----:B------:R-:W-:-:S04]  /*0b70*/  FADD R13, R13, -UR30 ;  /* 0x8000001e0d0d7e21 */ /* 0x000fc80008000000 */
[----:B------:R-:W-:-:S04]  /*0b80*/  FFMA.SAT R20, R13, R18, 0.5 ;  /* 0x3f0000000d147423 */ /* 0x000fc80000002012 */
[----:B------:R-:W-:-:S04]  /*0b90*/  FFMA.RM R20, R20, R19, 12582913 ;  /* 0x4b40000114147423 */ /* 0x000fc80000004013 */
[C---:B------:R-:W-:Y:S01]  /*0ba0*/  FADD R22, R20.reuse, -12583039 ;  /* 0xcb40007f14167421 */ /* 0x040fe20000000000 */
[----:B------:R-:W-:-:S03]  /*0bb0*/  IMAD.SHL.U32 R20, R20, 0x800000, RZ ;  /* 0x0080000014147824 */ /* 0x000fc600078e00ff */
[----:B------:R-:W-:-:S04]  /*0bc0*/  FFMA R22, R13, 1.4426950216293334961, -R22 ;  /* 0x3fb8aa3b0d167823 */ /* 0x000fc80000000816 */
[----:B------:R-:W-:Y:S01]  /*0bd0*/  FFMA R22, R13, 1.925963033500011079e-08, R22 ;  /* 0x32a570600d167823 */ /* 0x000fe20000000016 */
[----:B------:R-:W-:-:S03]  /*0be0*/  IADD3 R13, P1, PT, R12, UR13, RZ ;  /* 0x0000000d0c0d7c10 */ /* 0x000fc6000ff3e0ff */
[----:B------:R0:W1:Y:S01]  /*0bf0*/  MUFU.EX2 R15, R22 ;  /* 0x00000016000f7308 */ /* 0x0000620000000800 */
[----:B------:R-:W-:Y:S02]  /*0c00*/  LEA.HI.X.SX32 R14, R14, R5, 0x1, P1 ;  /* 0x000000050e0e7211 */ /* 0x000fe400008f0eff */
[----:B------:R-:W-:-:S04]  /*0c10*/  LEA R12, P1, R13, UR4, 0x2 ;  /* 0x000000040d0c7c11 */ /* 0x000fc8000f8210ff */
[----:B------:R-:W-:Y:S02]  /*0c20*/  LEA.HI.X R13, R13, UR5, R14, 0x2, P1 ;  /* 0x000000050d0d7c11 */ /* 0x000fe400088f140e */
[----:B------:R-:W-:Y:S02]  /*0c30*/  IADD3 R17, P1, PT, R7, UR20, RZ ;  /* 0x0000001407117c10 */ /* 0x000fe4000ff3e0ff */
[----:B------:R-:W-:Y:S02]  /*0c40*/  MOV R14, UR20 ;  /* 0x00000014000e7c02 */ /* 0x000fe40008000f00 */
[----:B0-----:R-:W-:Y:S01]  /*0c50*/  IADD3 R22, PT, PT, R3, UR13, RZ ;  /* 0x0000000d03167c10 */ /* 0x001fe2000fffe0ff */
[----:B-1----:R-:W-:Y:S01]  /*0c60*/  FMUL R15, R20, R15 ;  /* 0x0000000f140f7220 */ /* 0x002fe20000400000 */
[----:B------:R-:W-:Y:S02]  /*0c70*/  LEA.HI.X.SX32 R20, R14, R11, 0x1, P1 ;  /* 0x0000000b0e147211 */ /* 0x000fe400008f0eff */
[----:B------:R-:W-:Y:S01]  /*0c80*/  LEA R14, P1, R17, UR8, 0x2 ;  /* 0x00000008110e7c11 */ /* 0x000fe2000f8210ff */
[----:B------:R-:W-:-:S03]  /*0c90*/  FMUL R21, R15, UR31 ;  /* 0x0000001f0f157c20 */ /* 0x000fc60008400000 */
[----:B------:R-:W-:Y:S01]  /*0ca0*/  LEA.HI.X R15, R17, UR9, R20, 0x2, P1 ;  /* 0x00000009110f7c11 */ /* 0x000fe200088f1414 */
[----:B------:R-:W-:Y:S01]  /*0cb0*/  IMAD.WIDE R16, R16, R23, UR8 ;  /* 0x0000000810107e25 */ /* 0x000fe2000f8e0217 */
[----:B------:R-:W-:Y:S03]  /*0cc0*/  REDG.E.ADD.F32.FTZ.RN.STRONG.GPU desc[UR22][R12.64], R21 ;  /* 0x000000150c0079a6 */ /* 0x000fe6000c12f316 */
[----:B------:R-:W-:Y:S01]  /*0cd0*/  IMAD.WIDE R22, R22, R25, UR4 ;  /* 0x0000000416167e25 */ /* 0x000fe2000f8e0219 */
[----:B------:R0:W-:Y:S04]  /*0ce0*/  REDG.E.ADD.F32.FTZ.RN.STRONG.GPU desc[UR22][R14.64], R21 ;  /* 0x000000150e0079a6 */ /* 0x0001e8000c12f316 */
[----:B------:R-:W2:Y:S04]  /*0cf0*/  LDG.E R17, desc[UR22][R16.64] ;  /* 0x0000001610117981 */ /* 0x000ea8000c1e1900 */
[----:B------:R-:W3:Y:S01]  /*0d00*/  LDG.E R23, desc[UR22][R22.64] ;  /* 0x0000001616177981 */ /* 0x000ee2000c1e1900 */
[----:B0-----:R-:W-:Y:S01]  /*0d10*/  IADD3 R15, P2, PT, R8, UR19, RZ ;  /* 0x00000013080f7c10 */ /* 0x001fe2000ff5e0ff */
[----:B--2---:R-:W-:Y:S01]  /*0d20*/  FADD R20, R0, R17 ;  /* 0x0000001100147221 */ /* 0x004fe20000000000 */
[----:B------:R-:W-:-:S03]  /*0d30*/  IADD3 R17, P1, PT, R6, UR17, RZ ;  /* 0x0000001106117c10 */ /* 0x000fc6000ff3e0ff */
[----:B---3--:R-:W-:Y:S01]  /*0d40*/  FADD R20, R20, R23 ;  /* 0x0000001714147221 */ /* 0x008fe20000000000 */
[----:B------:R-:W-:-:S03]  /*0d50*/  MOV R23, UR19 ;  /* 0x0000001300177c02 */ /* 0x000fc60008000f00 */
[----:B------:R-:W-:Y:S01]  /*0d60*/  FADD R25, R20, -UR30 ;  /* 0x8000001e14197e21 */ /* 0x000fe20008000000 */
[----:B------:R-:W-:Y:S02]  /*0d70*/  LEA.HI.X.SX32 R16, R23, R2, 0x1, P2 ;  /* 0x0000000217107211 */ /* 0x000fe400010f0eff */
[----:B------:R-:W-:Y:S01]  /*0d80*/  LEA R14, P2, R15, UR8, 0x2 ;  /* 0x000000080f0e7c11 */ /* 0x000fe2000f8410ff */
[----:B------:R-:W-:-:S03]  /*0d90*/  FFMA.SAT R18, R25, R18, 0.5 ;  /* 0x3f00000019127423 */ /* 0x000fc60000002012 */
[----:B------:R-:W-:Y:S01]  /*0da0*/  LEA.HI.X R15, R15, UR9, R16, 0x2, P2 ;  /* 0x000000090f0f7c11 */ /* 0x000fe200090f1410 */
[----:B------:R-:W-:Y:S01]  /*0db0*/  FFMA.RM R18, R18, R19, 12582913 ;  /* 0x4b40000112127423 */ /* 0x000fe20000004013 */
[----:B------:R-:W-:-:S03]  /*0dc0*/  IMAD.U32 R19, RZ, RZ, UR17 ;  /* 0x00000011ff137e24 */ /* 0x000fc6000f8e00ff */
[C---:B------:R-:W-:Y:S01]  /*0dd0*/  FADD R20, R18.reuse, -12583039 ;  /* 0xcb40007f12147421 */ /* 0x040fe20000000000 */
[----:B------:R-:W-:Y:S01]  /*0de0*/  IMAD.SHL.U32 R18, R18, 0x800000, RZ ;  /* 0x0080000012127824 */ /* 0x000fe200078e00ff */
[----:B------:R-:W-:Y:S02]  /*0df0*/  LEA.HI.X.SX32 R22, R19, R10, 0x1, P1 ;  /* 0x0000000a13167211 */ /* 0x000fe400008f0eff */
[----:B------:R-:W-:Y:S01]  /*0e00*/  FFMA R20, R25, 1.4426950216293334961, -R20 ;  /* 0x3fb8aa3b19147823 */ /* 0x000fe20000000814 */
[----:B------:R-:W-:-:S03]  /*0e10*/  LEA R12, P1, R17, UR4, 0x2 ;  /* 0x00000004110c7c11 */ /* 0x000fc6000f8210ff */
[----:B------:R-:W-:-:S04]  /*0e20*/  FFMA R20, R25, 1.925963033500011079e-08, R20 ;  /* 0x32a5706019147823 */ /* 0x000fc80000000014 */
[----:B------:R-:W0:Y:S02]  /*0e30*/  MUFU.EX2 R13, R20 ;  /* 0x00000014000d7308 */ /* 0x000e240000000800 */
[----:B0-----:R-:W-:Y:S01]  /*0e40*/  FMUL R18, R18, R13 ;  /* 0x0000000d12127220 */ /* 0x001fe20000400000 */
[----:B------:R-:W-:-:S03]  /*0e50*/  LEA.HI.X R13, R17, UR5, R22, 0x2, P1 ;  /* 0x00000005110d7c11 */ /* 0x000fc600088f1416 */
[----:B------:R-:W-:-:S05]  /*0e60*/  FMUL R17, R18, UR31 ;  /* 0x0000001f12117c20 */ /* 0x000fca0008400000 */
[----:B------:R0:W-:Y:S04]  /*0e70*/  REDG.E.ADD.F32.FTZ.RN.STRONG.GPU desc[UR22][R12.64], R17 ;  /* 0x000000110c0079a6 */ /* 0x0001e8000c12f316 */
[----:B------:R0:W-:Y:S01]  /*0e80*/  REDG.E.ADD.F32.FTZ.RN.STRONG.GPU desc[UR22][R14.64], R17 ;  /* 0x000000110e0079a6 */ /* 0x0001e2000c12f316 */
[----:B------:R-:W-:Y:S01]  /*0e90*/  FADD R21, RZ, R21 ;  /* 0x00000015ff157221 */ /* 0x000fe20000000000 */
[----:B------:R-:W-:-:S03]  /*0ea0*/  UIADD3 UR24, UPT, UPT, UR7, 0x1, URZ ;  /* 0x0000000107187890 */ /* 0x000fc6000fffe0ff */
[----:B------:R-:W-:-:S09]  /*0eb0*/  FADD R29, R21, R17 ;  /* 0x00000011151d7221 */ /* 0x000fd20000000000 */
.L_x_53:
[----:B------:R-:W-:Y:S05]  /*0ec0*/  @!P0 BRA `(.L_x_52) ;  /* 0x0000000800908947 */ /* 0x000fea0003800000 */
[----:B------:R-:W-:Y:S02]  /*0ed0*/  ULEA UR13, UR24, 0x8, 0x2 ;  /* 0x00000008180d7891 */ /* 0x000fe4000f8e10ff */
[----:B------:R-:W-:Y:S02]  /*0ee0*/  UIADD3 UR19, UPT, UPT, UR24, 0x2, URZ ;  /* 0x0000000218137890 */ /* 0x000fe4000fffe0ff */
[----:B------:R-:W-:Y:S02]  /*0ef0*/  UIMAD UR17, UR15, UR24, UR15 ;  /* 0x000000180f1172a4 */ /* 0x000fe4000f8e020f */
[----:B------:R-:W-:Y:S02]  /*0f00*/  UIMAD UR18, UR24, UR25, UR25 ;  /* 0x00000019181272a4 */ /* 0x000fe4000f8e0219 */
[----:B------:R-:W-:Y:S02]  /*0f10*/  UIMAD UR20, UR15, UR13, URZ ;  /* 0x0000000d0f1472a4 */ /* 0x000fe4000f8e02ff */
[----:B------:R-:W-:-:S02]  /*0f20*/  UIMAD UR21, UR11, UR19, URZ ;  /* 0x000000130b1572a4 */ /* 0x000fc4000f8e02ff */
[----:B------:R-:W-:Y:S02]  /*0f30*/  USHF.L.U32 UR34, UR15, 0x2, URZ ;  /* 0x000000020f227899 */ /* 0x000fe400080006ff */
[----:B------:R-:W-:Y:S02]  /*0f40*/  UIMAD UR28, UR11, UR24, UR11 ;  /* 0x000000180b1c72a4 */ /* 0x000fe4000f8e020b */
[----:B------:R-:W-:Y:S02]  /*0f50*/  UIMAD UR29, UR10, UR24, UR10 ;  /* 0x000000180a1d72a4 */ /* 0x000fe4000f8e020a */
[----:B------:R-:W-:Y:S02]  /*0f60*/  USHF.L.U32 UR17, UR17, 0x2, URZ ;  /* 0x0000000211117899 */ /* 0x000fe400080006ff */
[----:B------:R-:W-:Y:S02]  /*0f70*/  UIMAD UR13, UR13, UR25, URZ ;  /* 0x000000190d0d72a4 */ /* 0x000fe4000f8e02ff */
[----:B------:R-:W-:-:S02]  /*0f80*/  USHF.L.U32 UR18, UR18, 0x2, URZ ;  /* 0x0000000212127899 */ /* 0x000fc400080006ff */
[----:B------:R-:W-:-:S12]  /*0f90*/  UIMAD UR19, UR10, UR19, URZ ;  /* 0x000000130a1372a4 */ /* 0x000fd8000f8e02ff */
.L_x_54:
[----:B------:R-:W1:Y:S01]  /*0fa0*/  S2R R28, SR_TID.X ;  /* 0x00000000001c7919 */ /* 0x000e620000002100 */
[----:B------:R-:W-:Y:S01]  /*0fb0*/  UIMAD UR32, UR11, UR24, UR11 ;  /* 0x000000180b2072a4 */ /* 0x000fe2000f8e020b */
[----:B0-----:R-:W-:Y:S01]  /*0fc0*/  MOV R13, UR7 ;  /* 0x00000007000d7c02 */ /* 0x001fe20008000f00 */
[----:B------:R-:W-:Y:S01]  /*0fd0*/  UIMAD UR33, UR27, UR24, UR27 ;  /* 0x000000181b2172a4 */ /* 0x000fe2000f8e021b */
[----:B------:R-:W-:-:S03]  /*0fe0*/  IMAD.MOV.U32 R23, RZ, RZ, 0x4 ;  /* 0x00000004ff177424 */ /* 0x000fc600078e00ff */
[----:B------:R-:W-:-:S05]  /*0ff0*/  IADD3 R22, PT, PT, R4, UR32, RZ ;  /* 0x0000002004167c10 */ /* 0x000fca000fffe0ff */
[----:B------:R-:W-:-:S05]  /*1000*/  IMAD.WIDE R22, R22, R23, UR8 ;  /* 0x0000000816167e25 */ /* 0x000fca000f8e0217 */
[----:B------:R-:W2:Y:S01]  /*1010*/  LDG.E R15, desc[UR22][R22.64] ;  /* 0x00000016160f7981 */ /* 0x000ea2000c1e1900 */
[----:B-1----:R-:W-:Y:S02]  /*1020*/  IMAD R12, R13, UR34, R28 ;  /* 0x000000220d0c7c24 */ /* 0x002fe4000f8e021c */
[----:B------:R-:W-:-:S03]  /*1030*/  IMAD.MOV.U32 R13, RZ, RZ, 0x4 ;  /* 0x00000004ff0d7424 */ /* 0x000fc600078e00ff */
[----:B------:R-:W-:-:S05]  /*1040*/  IADD3 R12, PT, PT, R12, UR33, RZ ;  /* 0x000000210c0c7c10 */ /* 0x000fca000fffe0ff */
[----:B------:R-:W-:-:S05]  /*1050*/  IMAD.WIDE R12, R12, R13, UR4 ;  /* 0x000000040c0c7e25 */ /* 0x000fca000f8e020d */
[----:B------:R-:W3:Y:S01]  /*1060*/  LDG.E R14, desc[UR22][R12.64] ;  /* 0x000000160c0e7981 */ /* 0x000ee2000c1e1900 */
[----:B------:R-:W-:Y:S01]  /*1070*/  IMAD.MOV.U32 R24, RZ, RZ, 0x3bbb989d ;  /* 0x3bbb989dff187424 */ /* 0x000fe200078e00ff */
[----:B------:R-:W-:Y:S01]  /*1080*/  MOV R26, 0x437c0000 ;  /* 0x437c0000001a7802 */ /* 0x000fe20000000f00 */
[----:B------:R-:W-:Y:S01]  /*1090*/  UIMAD UR32, UR7, UR27, URZ ;  /* 0x0000001b072072a4 */ /* 0x000fe2000f8e02ff */
[----:B------:R-:W-:-:S05]  /*10a0*/  MOV R16, UR17 ;  /* 0x0000001100107c02 */ /* 0x000fca0008000f00 */
[----:B------:R-:W-:Y:S01]  /*10b0*/  VIADD R28, R28, UR32 ;  /* 0x000000201c1c7c36 */ /* 0x000fe20008000000 */
[----:B------:R-:W-:Y:S01]  /*10c0*/  UIMAD UR33, UR10, UR24, UR10 ;  /* 0x000000180a2172a4 */ /* 0x000fe2000f8e020a */
[----:B------:R-:W-:Y:S02]  /*10d0*/  IMAD.U32 R30, RZ, RZ, UR29 ;  /* 0x0000001dff1e7e24 */ /* 0x000fe4000f8e00ff */
[----:B------:R-:W-:Y:S01]  /*10e0*/  HFMA2 R27, -RZ, RZ, 0, 2.384185791015625e-07 ;  /* 0x00000004ff1b7431 */ /* 0x000fe200000001ff */
[----:B------:R-:W-:Y:S01]  /*10f0*/  UIMAD UR32, UR34, UR24, UR34 ;  /* 0x00000018222072a4 */ /* 0x000fe2000f8e0222 */
[----:B------:R-:W-:Y:S02]  /*1100*/  IMAD.MOV.U32 R31, RZ, RZ, 0x4 ;  /* 0x00000004ff1f7424 */ /* 0x000fe400078e00ff */
[----:B--2--5:R-:W-:-:S04]  /*1110*/  FADD R15, R0, R15 ;  /* 0x0000000f000f7221 */ /* 0x024fc80000000000 */
[----:B---3--:R-:W-:-:S04]  /*1120*/  FADD R14, R15, R14 ;  /* 0x0000000e0f0e7221 */ /* 0x008fc80000000000 */
[----:B------:R-:W-:-:S04]  /*1130*/  FADD R15, R14, -UR30 ;  /* 0x8000001e0e0f7e21 */ /* 0x000fc80008000000 */
[----:B------:R-:W-:-:S04]  /*1140*/  FFMA.SAT R17, R15, R24, 0.5 ;  /* 0x3f0000000f117423 */ /* 0x000fc80000002018 */
[----:B------:R-:W-:-:S04]  /*1150*/  FFMA.RM R17, R17, R26, 12582913 ;  /* 0x4b40000111117423 */ /* 0x000fc8000000401a */
[----:B------:R-:W-:-:S04]  /*1160*/  FADD R14, R17, -12583039 ;  /* 0xcb40007f110e7421 */ /* 0x000fc80000000000 */
[----:B------:R-:W-:-:S04]  /*1170*/  FFMA R14, R15, 1.4426950216293334961, -R14 ;  /* 0x3fb8aa3b0f0e7823 */ /* 0x000fc8000000080e */
[----:B------:R-:W-:Y:S01]  /*1180*/  FFMA R14, R15, 1.925963033500011079e-08, R14 ;  /* 0x32a570600f0e7823 */ /* 0x000fe2000000000e */
[----:B------:R-:W-:-:S05]  /*1190*/  IADD3 R15, P0, PT, R28, UR17, RZ ;  /* 0x000000111c0f7c10 */ /* 0x000fca000ff1e0ff */
[----:B------:R-:W0:Y:S01]  /*11a0*/  MUFU.EX2 R14, R14 ;  /* 0x0000000e000e7308 */ /* 0x000e220000000800 */
[----:B------:R-:W-:Y:S02]  /*11b0*/  LEA.HI.X.SX32 R16, R16, R5, 0x1, P0 ;  /* 0x0000000510107211 */ /* 0x000fe400000f0eff */
[----:B------:R-:W-:Y:S02]  /*11c0*/  LEA R20, P0, R15, UR4, 0x2 ;  /* 0x000000040f147c11 */ /* 0x000fe4000f8010ff */
[----:B------:R-:W-:Y:S02]  /*11d0*/  SHF.L.U32 R17, R17, 0x17, RZ ;  /* 0x0000001711117819 */ /* 0x000fe400000006ff */
[----:B------:R-:W-:Y:S02]  /*11e0*/  LEA.HI.X R21, R15, UR5, R16, 0x2, P0 ;  /* 0x000000050f157c11 */ /* 0x000fe400080f1410 */
[----:B------:R-:W-:-:S04]  /*11f0*/  IADD3 R15, P0, PT, R7, UR29, RZ ;  /* 0x0000001d070f7c10 */ /* 0x000fc8000ff1e0ff */
[----:B------:R-:W-:Y:S02]  /*1200*/  LEA.HI.X.SX32 R30, R30, R11, 0x1, P0 ;  /* 0x0000000b1e1e7211 */ /* 0x000fe400000f0eff */
[----:B------:R-:W-:Y:S01]  /*1210*/  LEA R18, P0, R15, UR8, 0x2 ;  /* 0x000000080f127c11 */ /* 0x000fe2000f8010ff */
[----:B0-----:R-:W-:Y:S01]  /*1220*/  FMUL R17, R17, R14 ;  /* 0x0000000e11117220 */ /* 0x001fe20000400000 */
[----:B------:R-:W-:Y:S02]  /*1230*/  IADD3 R14, PT, PT, R9, UR33, RZ ;  /* 0x00000021090e7c10 */ /* 0x000fe4000fffe0ff */
[----:B------:R-:W-:Y:S01]  /*1240*/  IADD3 R16, PT, PT, R3, UR32, RZ ;  /* 0x0000002003107c10 */ /* 0x000fe2000fffe0ff */
[----:B------:R-:W-:Y:S01]  /*1250*/  FMUL R25, R17, UR31 ;  /* 0x0000001f11197c20 */ /* 0x000fe20008400000 */
[----:B------:R-:W-:Y:S01]  /*1260*/  LEA.HI.X R19, R15, UR9, R30, 0x2, P0 ;  /* 0x000000090f137c11 */ /* 0x000fe200080f141e */
[----:B------:R-:W-:-:S03]  /*1270*/  IMAD.WIDE R14, R14, R27, UR8 ;  /* 0x000000080e0e7e25 */ /* 0x000fc6000f8e021b */
[----:B------:R0:W-:Y:S01]  /*1280*/  REDG.E.ADD.F32.FTZ.RN.STRONG.GPU desc[UR22][R20.64], R25 ;  /* 0x00000019140079a6 */ /* 0x0001e2000c12f316 */
[----:B------:R-:W-:-:S03]  /*1290*/  IMAD.WIDE R16, R16, R31, UR4 ;  /* 0x0000000410107e25 */ /* 0x000fc6000f8e021f */
[----:B------:R1:W-:Y:S04]  /*12a0*/  REDG.E.ADD.F32.FTZ.RN.STRONG.GPU desc[UR22][R18.64], R25 ;  /* 0x00000019120079a6 */ /* 0x0003e8000c12f316 */
[----:B------:R-:W2:Y:S04]  /*12b0*/  LDG.E R27, desc[UR22][R14.64] ;  /* 0x000000160e1b7981 */ /* 0x000ea8000c1e1900 */
[----:B------:R-:W3:Y:S01]  /*12c0*/  LDG.E R30, desc[UR22][R16.64] ;  /* 0x00000016101e7981 */ /* 0x000ee2000c1e1900 */
[----:B0-----:R-:W-:Y:S02]  /*12d0*/  MOV R21, UR18 ;  /* 0x0000001200157c02 */ /* 0x001fe40008000f00 */
[----:B-1----:R-:W-:-:S02]  /*12e0*/  IADD3 R19, P0, PT, R6, UR18, RZ ;  /* 0x0000001206137c10 */ /* 0x002fc4000ff1e0ff */
[----:B------:R-:W-:Y:S02]  /*12f0*/  MOV R33, UR28 ;  /* 0x0000001c00217c02 */ /* 0x000fe40008000f00 */
[----:B------:R-:W-:Y:S02]  /*1300*/  LEA.HI.X.SX32 R20, R21, R10, 0x1, P0 ;  /* 0x0000000a15147211 */ /* 0x000fe400000f0eff */
[C---:B------:R-:W-:Y:S02]  /*1310*/  LEA R18, P0, R19.reuse, UR4, 0x2 ;  /* 0x0000000413127c11 */ /* 0x040fe4000f8010ff */
[----:B------:R-:W-:Y:S02]  /*1320*/  IADD3 R21, P1, PT, R8, UR28, RZ ;  /* 0x0000001c08157c10 */ /* 0x000fe4000ff3e0ff */
[----:B------:R-:W-:Y:S02]  /*1330*/  LEA.HI.X R19, R19, UR5, R20, 0x2, P0 ;  /* 0x0000000513137c11 */ /* 0x000fe400080f1414 */
[----:B------:R-:W-:Y:S01]  /*1340*/  LEA R20, P0, R21, UR8, 0x2 ;  /* 0x0000000815147c11 */ /* 0x000fe2000f8010ff */
[----:B--2---:R-:W-:-:S04]  /*1350*/  FADD R27, R0, R27 ;  /* 0x0000001b001b7221 */ /* 0x004fc80000000000 */
[----:B---3--:R-:W-:-:S04]  /*1360*/  FADD R27, R27, R30 ;  /* 0x0000001e1b1b7221 */ /* 0x008fc80000000000 */
        /* <DEDUP_REMOVED lines=8> */
[----:B0-----:R-:W-:Y:S01]  /*13f0*/  FMUL R27, R31, R30 ;  /* 0x0000001e1f1b7220 */ /* 0x001fe20000400000 */
[----:B------:R-:W-:Y:S02]  /*1400*/  MOV R31, UR11 ;  /* 0x0000000b001f7c02 */ /* 0x000fe40008000f00 */
[----:B------:R-:W-:Y:S01]  /*1410*/  LEA.HI.X.SX32 R30, R33, R2, 0x1, P1 ;  /* 0x00000002211e7211 */ /* 0x000fe200008f0eff */
[----:B------:R-:W-:Y:S01]  /*1420*/  FMUL R27, R27, UR31 ;  /* 0x0000001f1b1b7c20 */ /* 0x000fe20008400000 */
[----:B------:R-:W-:Y:S02]  /*1430*/  IMAD.U32 R33, RZ, RZ, UR27 ;  /* 0x0000001bff217e24 */ /* 0x000fe4000f8e00ff */
[----:B------:R-:W-:Y:S01]  /*1440*/  LEA.HI.X R21, R21, UR9, R30, 0x2, P0 ;  /* 0x0000000915157c11 */ /* 0x000fe200080f141e */
[----:B------:R-:W-:Y:S01]  /*1450*/  IMAD.WIDE R22, R31, 0x4, R22 ;  /* 0x000000041f167825 */ /* 0x000fe200078e0216 */
[----:B------:R-:W-:Y:S03]  /*1460*/  REDG.E.ADD.F32.FTZ.RN.STRONG.GPU desc[UR22][R18.64], R27 ;  /* 0x0000001b120079a6 */ /* 0x000fe6000c12f316 */
[----:B------:R-:W-:Y:S01]  /*1470*/  IMAD.WIDE R12, R33, 0x4, R12 ;  /* 0x00000004210c7825 */ /* 0x000fe200078e020c */
[----:B------:R0:W-:Y:S04]  /*1480*/  REDG.E.ADD.F32.FTZ.RN.STRONG.GPU desc[UR22][R20.64], R27 ;  /* 0x0000001b140079a6 */ /* 0x0001e8000c12f316 */
[----:B------:R-:W2:Y:S04]  /*1490*/  LDG.E R23, desc[UR22][R22.64] ;  /* 0x0000001616177981 */ /* 0x000ea8000c1e1900 */
[----:B------:R1:W3:Y:S01]  /*14a0*/  LDG.E R13, desc[UR22][R12.64] ;  /* 0x000000160c0d7981 */ /* 0x0002e2000c1e1900 */
[----:B------:R-:W-:Y:S01]  /*14b0*/  IADD3 R28, P0, PT, R28, UR20, RZ ;  /* 0x000000141c1c7c10 */ /* 0x000fe2000ff1e0ff */
[----:B0-----:R-:W-:Y:S01]  /*14c0*/  IMAD.U32 R20, RZ, RZ, UR19 ;  /* 0x00000013ff147e24 */ /* 0x001fe2000f8e00ff */
[----:B-1----:R-:W-:-:S04]  /*14d0*/  MOV R12, UR20 ;  /* 0x00000014000c7c02 */ /* 0x002fc80008000f00 */
[----:B------:R-:W-:Y:S02]  /*14e0*/  LEA.HI.X.SX32 R19, R12, R5, 0x1, P0 ;  /* 0x000000050c137211 */ /* 0x000fe400000f0eff */
[----:B------:R-:W-:-:S04]  /*14f0*/  LEA R18, P0, R28, UR4, 0x2 ;  /* 0x000000041c127c11 */ /* 0x000fc8000f8010ff */
[----:B------:R-:W-:Y:S01]  /*1500*/  LEA.HI.X R19, R28, UR5, R19, 0x2, P0 ;  /* 0x000000051c137c11 */ /* 0x000fe200080f1413 */
        /* <DEDUP_REMOVED lines=9> */
[----:B------:R-:W-:Y:S02]  /*15a0*/  SHF.L.U32 R33, R33, 0x17, RZ ;  /* 0x0000001721217819 */ /* 0x000fe400000006ff */
[----:B------:R-:W-:Y:S02]  /*15b0*/  IADD3 R13, P1, PT, R7, UR19, RZ ;  /* 0x00000013070d7c10 */ /* 0x000fe4000ff3e0ff */
[----:B------:R-:W-:Y:S02]  /*15c0*/  MOV R23, UR10 ;  /* 0x0000000a00177c02 */ /* 0x000fe40008000f00 */
[----:B------:R-:W-:Y:S02]  /*15d0*/  LEA.HI.X.SX32 R20, R20, R11, 0x1, P1 ;  /* 0x0000000b14147211 */ /* 0x000fe400008f0eff */
[----:B------:R-:W-:Y:S01]  /*15e0*/  LEA R12, P1, R13, UR8, 0x2 ;  /* 0x000000080d0c7c11 */ /* 0x000fe2000f8210ff */
[----:B------:R-:W-:Y:S01]  /*15f0*/  IMAD.WIDE R14, R23, 0x4, R14 ;  /* 0x00000004170e7825 */ /* 0x000fe200078e020e */
[----:B------:R-:W-:-:S03]  /*1600*/  MOV R31, UR34 ;  /* 0x00000022001f7c02 */ /* 0x000fc60008000f00 */
[----:B0-----:R-:W-:Y:S01]  /*1610*/  FMUL R21, R33, R30 ;  /* 0x0000001e21157220 */ /* 0x001fe20000400000 */
[----:B------:R-:W-:-:S03]  /*1620*/  LEA.HI.X R13, R13, UR9, R20, 0x2, P1 ;  /* 0x000000090d0d7c11 */ /* 0x000fc600088f1414 */
[----:B------:R-:W-:Y:S01]  /*1630*/  FMUL R21, R21, UR31 ;  /* 0x0000001f15157c20 */ /* 0x000fe20008400000 */
[----:B------:R-:W-:-:S04]  /*1640*/  IMAD.WIDE R16, R31, 0x4, R16 ;  /* 0x000000041f107825 */ /* 0x000fc800078e0210 */
[----:B------:R0:W-:Y:S04]  /*1650*/  REDG.E.ADD.F32.FTZ.RN.STRONG.GPU desc[UR22][R18.64], R21 ;  /* 0x00000015120079a6 */ /* 0x0001e8000c12f316 */
[----:B------:R1:W-:Y:S04]  /*1660*/  REDG.E.ADD.F32.FTZ.RN.STRONG.GPU desc[UR22][R12.64], R21 ;  /* 0x000000150c0079a6 */ /* 0x0003e8000c12f316 */
[----:B------:R-:W2:Y:S04]  /*1670*/  LDG.E R15, desc[UR22][R14.64] ;  /* 0x000000160e0f7981 */ /* 0x000ea8000c1e1900 */
[----:B------:R-:W3:Y:S01]  /*1680*/  LDG.E R17, desc[UR22][R16.64] ;  /* 0x0000001610117981 */ /* 0x000ee2000c1e1900 */
[----:B0-----:R-:W-:-:S02]  /*1690*/  MOV R19, UR21 ;  /* 0x0000001500137c02 */ /* 0x001fc40008000f00 */
[----:B-1----:R-:W-:Y:S01]  /*16a0*/  IADD3 R13, P0, PT, R6, UR13, RZ ;  /* 0x0000000d060d7c10 */ /* 0x002fe2000ff1e0ff */
        /* <DEDUP_REMOVED lines=9> */
[----:B------:R-:W-:Y:S01]  /*1740*/  IMAD.U32 R17, RZ, RZ, UR13 ;  /* 0x0000000dff117e24 */ /* 0x000fe2000f8e00ff */
[----:B------:R-:W-:Y:S02]  /*1750*/  SHF.L.U32 R31, R31, 0x17, RZ ;  /* 0x000000171f1f7819 */ /* 0x000fe400000006ff */
[----:B------:R-:W-:Y:S02]  /*1760*/  IADD3 R15, P1, PT, R8, UR21, RZ ;  /* 0x00000015080f7c10 */ /* 0x000fe4000ff3e0ff */
[----:B------:R-:W-:Y:S02]  /*1770*/  LEA.HI.X.SX32 R18, R17, R10, 0x1, P0 ;  /* 0x0000000a11127211 */ /* 0x000fe400000f0eff */
[----:B------:R-:W-:Y:S02]  /*1780*/  LEA.HI.X.SX32 R16, R19, R2, 0x1, P1 ;  /* 0x0000000213107211 */ /* 0x000fe400008f0eff */
[----:B------:R-:W-:-:S02]  /*1790*/  LEA R12, P0, R13, UR4, 0x2 ;  /* 0x000000040d0c7c11 */ /* 0x000fc4000f8010ff */
[----:B------:R-:W-:Y:S01]  /*17a0*/  LEA R14, P1, R15, UR8, 0x2 ;  /* 0x000000080f0e7c11 */ /* 0x000fe2000f8210ff */
[----:B0-----:R-:W-:Y:S01]  /*17b0*/  FMUL R31, R31, R20 ;  /* 0x000000141f1f7220 */ /* 0x001fe20000400000 */
[----:B------:R-:W-:Y:S02]  /*17c0*/  LEA.HI.X R13, R13, UR5, R18, 0x2, P0 ;  /* 0x000000050d0d7c11 */ /* 0x000fe400080f1412 */
[----:B------:R-:W-:Y:S01]  /*17d0*/  LEA.HI.X R15, R15, UR9, R16, 0x2, P1 ;  /* 0x000000090f0f7c11 */ /* 0x000fe200088f1410 */
[----:B------:R-:W-:-:S05]  /*17e0*/  FMUL R31, R31, UR31 ;  /* 0x0000001f1f1f7c20 */ /* 0x000fca0008400000 */
[----:B------:R1:W-:Y:S04]  /*17f0*/  REDG.E.ADD.F32.FTZ.RN.STRONG.GPU desc[UR22][R12.64], R31 ;  /* 0x0000001f0c0079a6 */ /* 0x0003e8000c12f316 */
[----:B------:R1:W-:Y:S01]  /*1800*/  REDG.E.ADD.F32.FTZ.RN.STRONG.GPU desc[UR22][R14.64], R31 ;  /* 0x0000001f0e0079a6 */ /* 0x0003e2000c12f316 */
[----:B------:R-:W-:Y:S02]  /*1810*/  UIADD3 UR32, UPT, UPT, UR7, UR6, URZ ;  /* 0x0000000607207290 */ /* 0x000fe4000fffe0ff */
[----:B------:R-:W-:Y:S01]  /*1820*/  UIADD3 UR24, UPT, UPT, UR24, 0x2, URZ ;  /* 0x0000000218187890 */ /* 0x000fe2000fffe0ff */
[----:B------:R-:W-:-:S03]  /*1830*/  FADD R16, R25, R29 ;  /* 0x0000001d19107221 */ /* 0x000fc60000000000 */
[----:B------:R-:W-:Y:S01]  /*1840*/  UISETP.GE.U32.AND UP0, UPT, UR24, UR32, UPT ;  /* 0x000000201800728c */ /* 0x000fe2000bf06070 */
[----:B------:R-:W-:-:S04]  /*1850*/  FADD R16, R16, R27 ;  /* 0x0000001b10107221 */ /* 0x000fc80000000000 */
[----:B------:R-:W-:Y:S01]  /*1860*/  FADD R16, R16, R21 ;  /* 0x0000001510107221 */ /* 0x000fe20000000000 */
[----:B------:R-:W-:-:S03]  /*1870*/  ULEA UR13, UR25, UR13, 0x3 ;  /* 0x0000000d190d7291 */ /* 0x000fc6000f8e18ff */
[----:B------:R-:W-:Y:S01]  /*1880*/  FADD R29, R16, R31 ;  /* 0x0000001f101d7221 */ /* 0x000fe20000000000 */
[----:B------:R-:W-:Y:S02]  /*1890*/  ULEA UR18, UR25, UR18, 0x3 ;  /* 0x0000001219127291 */ /* 0x000fe4000f8e18ff */
[----:B------:R-:W-:Y:S02]  /*18a0*/  ULEA UR21, UR11, UR21, 0x1 ;  /* 0x000000150b157291 */ /* 0x000fe4000f8e08ff */
[----:B------:R-:W-:Y:S02]  /*18b0*/  ULEA UR28, UR11, UR28, 0x1 ;  /* 0x0000001c0b1c7291 */ /* 0x000fe4000f8e08ff */
[----:B------:R-:W-:Y:S02]  /*18c0*/  ULEA UR19, UR10, UR19, 0x1 ;  /* 0x000000130a137291 */ /* 0x000fe4000f8e08ff */
[----:B------:R-:W-:Y:S02]  /*18d0*/  ULEA UR29, UR10, UR29, 0x1 ;  /* 0x0000001d0a1d7291 */ /* 0x000fe4000f8e08ff */
[----:B------:R-:W-:-:S02]  /*18e0*/  ULEA UR20, UR15, UR20, 0x3 ;  /* 0x000000140f147291 */ /* 0x000fc4000f8e18ff */
[----:B------:R-:W-:Y:S01]  /*18f0*/  ULEA UR17, UR15, UR17, 0x3 ;  /* 0x000000110f117291 */ /* 0x000fe2000f8e18ff */
[----:B-1----:R-:W-:Y:S11]  /*1900*/  BRA.U !UP0, `(.L_x_54) ;  /* 0xfffffff508a47547 */ /* 0x002ff6000b83ffff */
.L_x_52:
[----:B------:R-:W-:-:S04]  /*1910*/  UIADD3 UR13, UPT, UPT, UR12, 0x1, URZ ;  /* 0x000000010c0d7890 */ /* 0x000fc8000fffe0ff */
[----:B------:R-:W-:-:S09]  /*1920*/  UISETP.GE.AND UP0, UPT, UR13, UR26, UPT ;  /* 0x0000001a0d00728c */ /* 0x000fd2000bf06270 */
[----:B------:R-:W-:Y:S05]  /*1930*/  BRA.U UP0, `(.L_x_55) ;  /* 0x0000001100687547 */ /* 0x000fea000b800000 */
[----:B------:R-:W1:Y:S01]  /*1940*/  S2R R2, SR_TID.X ;  /* 0x0000000000027919 */ /* 0x000e620000002100 */
[----:B------:R-:W2:Y:S01]  /*1950*/  LDCU UR18, c[0x0][0x3b0] ;  /* 0x00007600ff1277ac */ /* 0x000ea20008000800 */
[----:B------:R-:W-:Y:S02]  /*1960*/  UIADD3 UR17, UPT, UPT, UR7, UR6, URZ ;  /* 0x0000000607117290 */ /* 0x000fe4000fffe0ff */
[----:B------:R-:W-:Y:S02]  /*1970*/  UIMAD UR20, UR7, UR10, URZ ;  /* 0x0000000a071472a4 */ /* 0x000fe4000f8e02ff */
[----:B------:R-:W-:Y:S02]  /*1980*/  UIADD3 UR24, UPT, UPT, UR17, 0x1, URZ ;  /* 0x0000000111187890 */ /* 0x000fe4000fffe0ff */
[----:B------:R-:W-:Y:S02]  /*1990*/  UIMAD UR19, UR7, UR11, URZ ;  /* 0x0000000b071372a4 */ /* 0x000fe4000f8e02ff */
[----:B------:R-:W-:-:S02]  /*19a0*/  USHF.R.S32.HI UR39, URZ, 0x1f, UR20 ;  /* 0x0000001fff277899 */ /* 0x000fc40008011414 */
[----:B------:R-:W-:Y:S01]  /*19b0*/  IMAD.U32 R3, RZ, RZ, UR20 ;  /* 0x00000014ff037e24 */ /* 0x000fe2000f8e00ff */
[----:B------:R-:W-:Y:S02]  /*19c0*/  UIMAD UR11, UR24, UR11, URZ ;  /* 0x0000000b180b72a4 */ /* 0x000fe4000f8e02ff */
[----:B------:R-:W-:Y:S02]  /*19d0*/  USHF.L.U32 UR28, UR25, 0x1, URZ ;  /* 0x00000001191c7899 */ /* 0x000fe400080006ff */
[----:B------:R-:W-:Y:S01]  /*19e0*/  USHF.R.S32.HI UR20, URZ, 0x1f, UR11 ;  /* 0x0000001fff147899 */ /* 0x000fe2000801140b */
[----:B------:R-:W-:Y:S01]  /*19f0*/  MOV R7, UR39 ;  /* 0x0000002700077c02 */ /* 0x000fe20008000f00 */
[----:B------:R-:W-:Y:S02]  /*1a00*/  UIMAD UR21, UR12, UR15, URZ ;  /* 0x0000000f0c1572a4 */ /* 0x000fe4000f8e02ff */
[----:B------:R-:W-:Y:S02]  /*1a10*/  UIMAD UR37, UR26, UR25, URZ ;  /* 0x000000191a2572a4 */ /* 0x000fe4000f8e02ff */
[----:B------:R-:W-:-:S02]  /*1a20*/  UIMAD UR29, UR12, UR27, URZ ;  /* 0x0000001b0c1d72a4 */ /* 0x000fc4000f8e02ff */
[----:B--2---:R-:W-:Y:S01]  /*1a30*/  UIADD3 UR17, UPT, UPT, -UR6, UR18, URZ ;  /* 0x0000001206117290 */ /* 0x004fe2000fffe1ff */
[----:B------:R-:W-:Y:S01]  /*1a40*/  MOV R6, UR21 ;  /* 0x0000001500067c02 */ /* 0x000fe20008000f00 */
[----:B------:R-:W-:Y:S01]  /*1a50*/  UIMAD UR32, UR25, 0x3, URZ ;  /* 0x00000003192078a4 */ /* 0x000fe2000f8e02ff */
[----:B------:R-:W-:Y:S01]  /*1a60*/  MOV R8, UR37 ;  /* 0x0000002500087c02 */ /* 0x000fe20008000f00 */
[----:B------:R-:W-:Y:S01]  /*1a70*/  USHF.L.U32 UR38, UR15, 0x2, URZ ;  /* 0x000000020f267899 */ /* 0x000fe200080006ff */
[C---:B-1----:R-:W-:Y:S01]  /*1a80*/  IADD3 R4, P0, P1, R2.reuse, UR11, R3 ;  /* 0x0000000b02047c10 */ /* 0x042fe2000f91e003 */
[----:B------:R-:W-:Y:S01]  /*1a90*/  ULOP3.LUT UR17, UR17, 0x1, URZ, 0xc0, !UPT ;  /* 0x0000000111117892 */ /* 0x000fe2000f8ec0ff */
[----:B------:R-:W-:Y:S01]  /*1aa0*/  IADD3 R10, PT, PT, R2, UR28, RZ ;  /* 0x0000001c020a7c10 */ /* 0x000fe2000fffe0ff */
[----:B------:R-:W-:Y:S01]  /*1ab0*/  UIMAD UR33, UR26, UR38, URZ ;  /* 0x000000261a2172a4 */ /* 0x000fe2000f8e02ff */
[----:B------:R-:W-:Y:S01]  /*1ac0*/  IADD3.X R7, PT, PT, RZ, UR20, R7, P0, P1 ;  /* 0x00000014ff077c10 */ /* 0x000fe200087e2407 */
[----:B------:R-:W-:Y:S01]  /*1ad0*/  IMAD.U32 R9, RZ, RZ, UR29 ;  /* 0x0000001dff097e24 */ /* 0x000fe2000f8e00ff */
[----:B------:R-:W-:Y:S01]  /*1ae0*/  IADD3 R3, P1, PT, R4, UR21, RZ ;  /* 0x0000001504037c10 */ /* 0x000fe2000ff3e0ff */
[----:B------:R-:W-:Y:S01]  /*1af0*/  IMAD.U32 R11, RZ, RZ, UR32 ;  /* 0x00000020ff0b7e24 */ /* 0x000fe2000f8e00ff */
[----:B------:R-:W-:Y:S01]  /*1b00*/  IADD3 R5, PT, PT, R10, UR25, RZ ;  /* 0x000000190a057c10 */ /* 0x000fe2000fffe0ff */
[----:B------:R-:W-:Y:S01]  /*1b10*/  UIMAD UR10, UR24, UR10, UR19 ;  /* 0x0000000a180a72a4 */ /* 0x000fe2000f8e0213 */
[----:B------:R-:W-:Y:S01]  /*1b20*/  IADD3 R4, P0, PT, R4, UR37, RZ ;  /* 0x0000002504047c10 */ /* 0x000fe2000ff1e0ff */
[----:B------:R-:W-:Y:S01]  /*1b30*/  UISETP.NE.U32.AND UP0, UPT, UR17, 0x1, UPT ;  /* 0x000000011100788c */ /* 0x000fe2000bf05070 */
[----:B------:R-:W-:Y:S01]  /*1b40*/  LEA.HI.X.SX32 R6, R6, R7, 0x1, P1 ;  /* 0x0000000706067211 */ /* 0x000fe200008f0eff */
[----:B------:R-:W-:Y:S01]  /*1b50*/  USHF.R.S32.HI UR35, URZ, 0x1f, UR28 ;  /* 0x0000001fff237899 */ /* 0x000fe2000801141c */
[C---:B------:R-:W-:Y:S01]  /*1b60*/  LEA R5, R8.reuse, R5, 0x2 ;  /* 0x0000000508057211 */ /* 0x040fe200078e10ff */
[----:B------:R-:W-:Y:S01]  /*1b70*/  USHF.R.S32.HI UR36, URZ, 0x1f, UR32 ;  /* 0x0000001fff247899 */ /* 0x000fe20008011420 */
[----:B------:R-:W-:Y:S01]  /*1b80*/  LEA.HI.X.SX32 R7, R8, R7, 0x1, P0 ;  /* 0x0000000708077211 */ /* 0x000fe200000f0eff */
[----:B------:R-:W-:Y:S01]  /*1b90*/  UIMAD UR7, UR12, UR38, URZ ;  /* 0x000000260c0772a4 */ /* 0x000fe2000f8e02ff */
[--C-:B------:R-:W-:Y:S01]  /*1ba0*/  IADD3 R8, P0, P1, R9, UR28, R2.reuse ;  /* 0x0000001c09087c10 */ /* 0x100fe2000f91e002 */
[----:B------:R-:W-:Y:S01]  /*1bb0*/  USHF.R.S32.HI UR34, URZ, 0x1f, UR29 ;  /* 0x0000001fff227899 */ /* 0x000fe2000801141d */
[----:B------:R-:W-:Y:S01]  /*1bc0*/  IADD3 R9, P2, P3, R11, UR33, R2 ;  /* 0x000000210b097c10 */ /* 0x000fe2000fb5e002 */
[----:B------:R-:W-:Y:S01]  /*1bd0*/  USHF.R.S32.HI UR11, URZ, 0x1f, UR33 ;  /* 0x0000001fff0b7899 */ /* 0x000fe20008011421 */
[----:B------:R-:W-:Y:S01]  /*1be0*/  VIADD R2, R2, UR10 ;  /* 0x0000000a02027c36 */ /* 0x000fe20008000000 */
[----:B------:R-:W-:Y:S01]  /*1bf0*/  MOV R11, UR35 ;  /* 0x00000023000b7c02 */ /* 0x000fe20008000f00 */
[----:B------:R-:W-:Y:S01]  /*1c00*/  UIADD3 UR18, UPT, UPT, UR18, -0x3, URZ ;  /* 0xfffffffd12127890 */ /* 0x000fe2000fffe0ff */
[----:B0-----:R-:W-:Y:S01]  /*1c10*/  MOV R12, UR36 ;  /* 0x00000024000c7c02 */ /* 0x001fe20008000f00 */
[----:B------:R-:W-:Y:S01]  /*1c20*/  VIADD R10, R10, UR7 ;  /* 0x000000070a0a7c36 */ /* 0x000fe20008000000 */
[----:B------:R-:W-:Y:S01]  /*1c30*/  IADD3 R13, PT, PT, R2, UR37, RZ ;  /* 0x00000025020d7c10 */ /* 0x000fe2000fffe0ff */
[----:B------:R-:W-:Y:S01]  /*1c40*/  UISETP.NE.AND UP1, UPT, UR18, UR6, UPT ;  /* 0x000000061200728c */ /* 0x000fe2000bf25270 */
[----:B------:R-:W-:-:S02]  /*1c50*/  IADD3.X R11, PT, PT, R11, UR34, RZ, P0, P1 ;  /* 0x000000220b0b7c10 */ /* 0x000fc400087e24ff */
[----:B------:R-:W-:Y:S02]  /*1c60*/  IADD3.X R12, PT, PT, R12, UR11, RZ, P2, P3 ;  /* 0x0000000b0c0c7c10 */ /* 0x000fe400097e64ff */
[----:B------:R-:W-:Y:S01]  /*1c70*/  IADD3 R2, PT, PT, R2, UR21, RZ ;  /* 0x0000001502027c10 */ /* 0x000fe2000fffe0ff */
[----:B------:R-:W-:Y:S06]  /*1c80*/  BRA.U UP0, `(.L_x_56) ;  /* 0x0000000500247547 */ /* 0x000fec000b800000 */
[----:B------:R-:W-:Y:S01]  /*1c90*/  UIADD3 UR6, UPT, UPT, UR15, UR21, URZ ;  /* 0x000000150f067290 */ /* 0x000fe2000fffe0ff */
[----:B------:R-:W-:Y:S01]  /*1ca0*/  IMAD.MOV.U32 R15, RZ, RZ, 0x4 ;  /* 0x00000004ff0f7424 */ /* 0x000fe200078e00ff */
[----:B------:R-:W-:Y:S01]  /*1cb0*/  UIMAD UR13, UR13, UR25, URZ ;  /* 0x000000190d0d72a4 */ /* 0x000fe2000f8e02ff */
[----:B------:R-:W-:-:S03]  /*1cc0*/  MOV R17, 0x4 ;  /* 0x0000000400117802 */ /* 0x000fc60000000f00 */
[----:B------:R-:W-:Y:S01]  /*1cd0*/  USHF.L.U32 UR10, UR13, 0x2, URZ ;  /* 0x000000020d0a7899 */ /* 0x000fe200080006ff */
[----:B------:R-:W-:-:S05]  /*1ce0*/  IADD3 R14, PT, PT, R13, UR6, RZ ;  /* 0x000000060d0e7c10 */ /* 0x000fca000fffe0ff */
[----:B------:R-:W-:Y:S02]  /*1cf0*/  VIADD R16, R10, UR10 ;  /* 0x0000000a0a107c36 */ /* 0x000fe40008000000 */
[----:B------:R-:W-:-:S04]  /*1d00*/  IMAD.WIDE R14, R14, R15, UR8 ;  /* 0x000000080e0e7e25 */ /* 0x000fc8000f8e020f */
[----:B------:R-:W-:Y:S02]  /*1d10*/  IMAD.WIDE R16, R16, R17, UR4 ;  /* 0x0000000410107e25 */ /* 0x000fe4000f8e0211 */
[----:B------:R-:W2:Y:S04]  /*1d20*/  LDG.E R15, desc[UR22][R14.64] ;  /* 0x000000160e0f7981 */ /* 0x000ea8000c1e1900 */
[----:B------:R0:W3:Y:S01]  /*1d30*/  LDG.E R17, desc[UR22][R16.64] ;  /* 0x0000001610117981 */ /* 0x0000e2000c1e1900 */
[----:B------:R-:W-:Y:S01]  /*1d40*/  HFMA2 R22, -RZ, RZ, 0.96630859375, -0.0022525787353515625 ;  /* 0x3bbb989dff167431 */ /* 0x000fe200000001ff */
[----:B------:R-:W-:Y:S01]  /*1d50*/  MOV R23, 0x437c0000 ;  /* 0x437c000000177802 */ /* 0x000fe20000000f00 */
[----:B------:R-:W-:Y:S01]  /*1d60*/  UIADD3 UR7, UPT, UPT, UR38, UR7, URZ ;  /* 0x0000000726077290 */ /* 0x000fe2000fffe0ff */
[----:B------:R-:W-:-:S02]  /*1d70*/  HFMA2 R27, -RZ, RZ, 0, 2.384185791015625e-07 ;  /* 0x00000004ff1b7431 */ /* 0x000fc400000001ff */
[----:B------:R-:W-:-:S03]  /*1d80*/  IMAD.MOV.U32 R21, RZ, RZ, 0x4 ;  /* 0x00000004ff157424 */ /* 0x000fc600078e00ff */
[----:B------:R-:W-:Y:S02]  /*1d90*/  MOV R24, UR7 ;  /* 0x0000000700187c02 */ /* 0x000fe40008000f00 */
[----:B0-----:R-:W-:Y:S01]  /*1da0*/  IADD3 R16, P0, PT, R4, UR6, RZ ;  /* 0x0000000604107c10 */ /* 0x001fe2000ff1e0ff */
[----:B--2--5:R-:W-:-:S04]  /*1db0*/  FADD R18, R0, R15 ;  /* 0x0000000f00127221 */ /* 0x024fc80000000000 */
[----:B---3--:R-:W-:-:S04]  /*1dc0*/  FADD R18, R18, R17 ;  /* 0x0000001112127221 */ /* 0x008fc80000000000 */
[----:B------:R-:W-:-:S04]  /*1dd0*/  FADD R19, R18, -UR30 ;  /* 0x8000001e12137e21 */ /* 0x000fc80008000000 */
[----:B------:R-:W-:-:S04]  /*1de0*/  FFMA.SAT R18, R19, R22, 0.5 ;  /* 0x3f00000013127423 */ /* 0x000fc80000002016 */
[----:B------:R-:W-:-:S04]  /*1df0*/  FFMA.RM R20, R18, R23, 12582913 ;  /* 0x4b40000112147423 */ /* 0x000fc80000004017 */
[C---:B------:R-:W-:Y:S01]  /*1e00*/  FADD R18, R20.reuse, -12583039 ;  /* 0xcb40007f14127421 */ /* 0x040fe20000000000 */
[----:B------:R-:W-:-:S03]  /*1e10*/  SHF.L.U32 R20, R20, 0x17, RZ ;  /* 0x0000001714147819 */ /* 0x000fc600000006ff */
[----:B------:R-:W-:-:S04]  /*1e20*/  FFMA R18, R19, 1.4426950216293334961, -R18 ;  /* 0x3fb8aa3b13127823 */ /* 0x000fc80000000812 */
[----:B------:R-:W-:Y:S01]  /*1e30*/  FFMA R14, R19, 1.925963033500011079e-08, R18 ;  /* 0x32a57060130e7823 */ /* 0x000fe20000000012 */
[----:B------:R-:W-:-:S03]  /*1e40*/  IMAD.U32 R18, RZ, RZ, UR6 ;  /* 0x00000006ff127e24 */ /* 0x000fc6000f8e00ff */
[----:B------:R0:W1:Y:S02]  /*1e50*/  MUFU.EX2 R15, R14 ;  /* 0x0000000e000f7308 */ /* 0x0000640000000800 */
[----:B------:R-:W-:Y:S02]  /*1e60*/  LEA.HI.X.SX32 R17, R18, R7, 0x1, P0 ;  /* 0x0000000712117211 */ /* 0x000fe400000f0eff */
[----:B------:R-:W-:-:S04]  /*1e70*/  LEA R18, P0, R16, UR8, 0x2 ;  /* 0x0000000810127c11 */ /* 0x000fc8000f8010ff */
[----:B------:R-:W-:Y:S02]  /*1e80*/  LEA.HI.X R19, R16, UR9, R17, 0x2, P0 ;  /* 0x0000000910137c11 */ /* 0x000fe400080f1411 */
[----:B------:R-:W-:Y:S02]  /*1e90*/  IADD3 R17, P0, PT, R8, UR7, RZ ;  /* 0x0000000708117c10 */ /* 0x000fe4000ff1e0ff */
[----:B------:R-:W-:Y:S02]  /*1ea0*/  IADD3 R16, PT, PT, R2, UR13, RZ ;  /* 0x0000000d02107c10 */ /* 0x000fe4000fffe0ff */
[----:B------:R-:W-:Y:S02]  /*1eb0*/  LEA.HI.X.SX32 R24, R24, R11, 0x1, P0 ;  /* 0x0000000b18187211 */ /* 0x000fe400000f0eff */
[----:B0-----:R-:W-:Y:S01]  /*1ec0*/  LEA R14, P0, R17, UR4, 0x2 ;  /* 0x00000004110e7c11 */ /* 0x001fe2000f8010ff */
[----:B-1----:R-:W-:Y:S01]  /*1ed0*/  FMUL R15, R20, R15 ;  /* 0x0000000f140f7220 */ /* 0x002fe20000400000 */
[----:B------:R-:W-:-:S03]  /*1ee0*/  VIADD R20, R5, UR7 ;  /* 0x0000000705147c36 */ /* 0x000fc60008000000 */
        /* <DEDUP_REMOVED lines=15> */
[----:B-1----:R-:W-:Y:S01]  /*1fe0*/  LEA R14, P0, R19, UR8, 0x2 ;  /* 0x00000008130e7c11 */ /* 0x002fe2000f8010ff */
[----:B------:R-:W-:-:S04]  /*1ff0*/  FFMA.SAT R22, R27, R22, 0.5 ;  /* 0x3f0000001b167423 */ /* 0x000fc80000002016 */
[----:B------:R-:W-:Y:S01]  /*2000*/  FFMA.RM R22, R22, R23, 12582913 ;  /* 0x4b40000116167423 */ /* 0x000fe20000004017 */
[----:B------:R-:W-:-:S03]  /*2010*/  MOV R23, UR10 ;  /* 0x0000000a00177c02 */ /* 0x000fc60008000f00 */
[C---:B------:R-:W-:Y:S01]  /*2020*/  FADD R24, R22.reuse, -12583039 ;  /* 0xcb40007f16187421 */ /* 0x040fe20000000000 */
[----:B------:R-:W-:Y:S01]  /*2030*/  IMAD.SHL.U32 R22, R22, 0x800000, RZ ;  /* 0x0080000016167824 */ /* 0x000fe200078e00ff */
[----:B------:R-:W-:Y:S02]  /*2040*/  LEA.HI.X.SX32 R18, R23, R12, 0x1, P1 ;  /* 0x0000000c17127211 */ /* 0x000fe400008f0eff */
[----:B------:R-:W-:Y:S01]  /*2050*/  FFMA R24, R27, 1.4426950216293334961, -R24 ;  /* 0x3fb8aa3b1b187823 */ /* 0x000fe20000000818 */
[----:B------:R-:W-:-:S03]  /*2060*/  LEA R16, P1, R17, UR4, 0x2 ;  /* 0x0000000411107c11 */ /* 0x000fc6000f8210ff */
[----:B------:R-:W-:Y:S01]  /*2070*/  FFMA R24, R27, 1.925963033500011079e-08, R24 ;  /* 0x32a570601b187823 */ /* 0x000fe20000000018 */
[----:B------:R-:W-:-:S03]  /*2080*/  LEA.HI.X R17, R17, UR5, R18, 0x2, P1 ;  /* 0x0000000511117c11 */ /* 0x000fc600088f1412 */
        /* <DEDUP_REMOVED lines=9> */
.L_x_56:
[----:B------:R-:W-:Y:S05]  /*2120*/  BRA.U !UP1, `(.L_x_55) ;  /* 0x00000009096c7547 */ /* 0x000fea000b800000 */
[----:B------:R-:W1:Y:S01]  /*2130*/  LDCU UR7, c[0x0][0x3ac] ;  /* 0x00007580ff0777ac */ /* 0x000e620008000800 */
[----:B------:R-:W-:Y:S02]  /*2140*/  UIMAD UR10, UR13, UR25, URZ ;  /* 0x000000190d0a72a4 */ /* 0x000fe4000f8e02ff */
[----:B------:R-:W-:Y:S02]  /*2150*/  ULEA UR6, UR13, 0x4, 0x2 ;  /* 0x000000040d067891 */ /* 0x000fe4000f8e10ff */
[----:B------:R-:W-:Y:S02]  /*2160*/  UIADD3 UR11, UPT, UPT, UR10, UR25, URZ ;  /* 0x000000190a0b7290 */ /* 0x000fe4000fffe0ff */
[----:B------:R-:W-:Y:S02]  /*2170*/  UIMAD UR18, UR15, UR13, UR15 ;  /* 0x0000000d0f1272a4 */ /* 0x000fe4000f8e020f */
[----:B------:R-:W-:Y:S02]  /*2180*/  USHF.L.U32 UR17, UR10, 0x2, URZ ;  /* 0x000000020a117899 */ /* 0x000fe400080006ff */
[----:B------:R-:W-:-:S02]  /*2190*/  UIMAD UR6, UR15, UR6, URZ ;  /* 0x000000060f0672a4 */ /* 0x000fc4000f8e02ff */
[----:B------:R-:W-:Y:S02]  /*21a0*/  USHF.L.U32 UR12, UR11, 0x2, URZ ;  /* 0x000000020b0c7899 */ /* 0x000fe400080006ff */
[----:B-1----:R-:W-:-:S04]  /*21b0*/  UIMAD UR7, UR10, UR7, URZ ;  /* 0x000000070a0772a4 */ /* 0x002fc8000f8e02ff */
[----:B------:R-:W-:-:S12]  /*21c0*/  USHF.L.U32 UR19, UR7, 0x2, URZ ;  /* 0x0000000207137899 */ /* 0x000fd800080006ff */
.L_x_57:
[----:B------:R-:W-:Y:S01]  /*21d0*/  UIMAD UR20, UR13, UR25, URZ ;  /* 0x000000190d1472a4 */ /* 0x000fe2000f8e02ff */
[----:B------:R-:W-:Y:S01]  /*21e0*/  MOV R24, UR15 ;  /* 0x0000000f00187c02 */ /* 0x000fe20008000f00 */
[----:B0-----:R-:W-:Y:S01]  /*21f0*/  HFMA2 R17, -RZ, RZ, 0, 2.384185791015625e-07 ;  /* 0x00000004ff117431 */ /* 0x001fe200000001ff */
[----:B------:R-:W-:-:S03]  /*2200*/  MOV R25, 0x4 ;  /* 0x0000000400197802 */ /* 0x000fc60000000f00 */
[----:B------:R-:W-:Y:S02]  /*2210*/  IMAD.U32 R15, RZ, RZ, UR20 ;  /* 0x00000014ff0f7e24 */ /* 0x000fe4000f8e00ff */
[----:B------:R-:W-:-:S03]  /*2220*/  IMAD R24, R24, UR13, R13 ;  /* 0x0000000d18187c24 */ /* 0x000fc6000f8e020d */
[----:B------:R-:W-:Y:S01]  /*2230*/  LEA R14, R15, R10, 0x2 ;  /* 0x0000000a0f0e7211 */ /* 0x000fe200078e10ff */
[----:B------:R-:W-:-:S04]  /*2240*/  IMAD.WIDE R24, R24, R25, UR8 ;  /* 0x0000000818187e25 */ /* 0x000fc8000f8e0219 */
[----:B------:R-:W-:Y:S02]  /*2250*/  IMAD.WIDE R14, R14, R17, UR4 ;  /* 0x000000040e0e7e25 */ /* 0x000fe4000f8e0211 */
[----:B------:R-:W2:Y:S04]  /*2260*/  LDG.E R17, desc[UR22][R24.64] ;  /* 0x0000001618117981 */ /* 0x000ea8000c1e1900 */
[----:B------:R-:W3:Y:S01]  /*2270*/  LDG.E R16, desc[UR22][R14.64] ;  /* 0x000000160e107981 */ /* 0x000ee2000c1e1900 */
[----:B------:R-:W-:Y:S01]  /*2280*/  IMAD.MOV.U32 R26, RZ, RZ, 0x3bbb989d ;  /* 0x3bbb989dff1a7424 */ /* 0x000fe200078e00ff */
[----:B------:R-:W-:Y:S01]  /*2290*/  MOV R30, 0x437c0000 ;  /* 0x437c0000001e7802 */ /* 0x000fe20000000f00 */
[----:B------:R-:W-:Y:S01]  /*22a0*/  IMAD.U32 R28, RZ, RZ, UR19 ;  /* 0x00000013ff1c7e24 */ /* 0x000fe2000f8e00ff */
[----:B------:R-:W-:Y:S01]  /*22b0*/  IADD3 R18, P0, PT, R4, UR7, RZ ;  /* 0x0000000704127c10 */ /* 0x000fe2000ff1e0ff */
[----:B------:R-:W-:Y:S01]  /*22c0*/  HFMA2 R27, -RZ, RZ, 0, 2.384185791015625e-07 ;  /* 0x00000004ff1b7431 */ /* 0x000fe200000001ff */
[----:B------:R-:W-:Y:S01]  /*22d0*/  MOV R20, UR7 ;  /* 0x0000000700147c02 */ /* 0x000fe20008000f00 */
[----:B------:R-:W-:-:S03]  /*22e0*/  IMAD.U32 R32, RZ, RZ, UR38 ;  /* 0x00000026ff207e24 */ /* 0x000fc6000f8e00ff */
[----:B------:R-:W-:Y:S02]  /*22f0*/  LEA.HI.X.SX32 R21, R20, R7, 0x1, P0 ;  /* 0x0000000714157211 */ /* 0x000fe400000f0eff */
[----:B------:R-:W-:-:S04]  /*2300*/  LEA R22, P0, R18, UR8, 0x2 ;  /* 0x0000000812167c11 */ /* 0x000fc8000f8010ff */
[----:B------:R-:W-:Y:S01]  /*2310*/  LEA.HI.X R23, R18, UR9, R21, 0x2, P0 ;  /* 0x0000000912177c11 */ /* 0x000fe200080f1415 */
        /* <DEDUP_REMOVED lines=9> */
[----:B------:R-:W-:-:S04]  /*23b0*/  IADD3 R17, P1, PT, R8, UR19, RZ ;  /* 0x0000001308117c10 */ /* 0x000fc8000ff3e0ff */
[----:B------:R-:W-:Y:S01]  /*23c0*/  LEA.HI.X.SX32 R18, R28, R11, 0x1, P1 ;  /* 0x0000000b1c127211 */ /* 0x000fe200008f0eff */
[----:B------:R-:W0:Y:S01]  /*23d0*/  MUFU.EX2 R16, R16 ;  /* 0x0000001000107308 */ /* 0x000e220000000800 */
[----:B------:R-:W-:-:S04]  /*23e0*/  LEA R20, P0, R17, UR4, 0x2 ;  /* 0x0000000411147c11 */ /* 0x000fc8000f8010ff */
[----:B------:R-:W-:Y:S01]  /*23f0*/  LEA.HI.X R21, R17, UR5, R18, 0x2, P0 ;  /* 0x0000000511157c11 */ /* 0x000fe200080f1412 */
[----:B------:R-:W-:Y:S02]  /*2400*/  IMAD R18, R32, UR13, R5 ;  /* 0x0000000d20127c24 */ /* 0x000fe4000f8e0205 */
[----:B0-----:R-:W-:Y:S01]  /*2410*/  FMUL R19, R19, R16 ;  /* 0x0000001013137220 */ /* 0x001fe20000400000 */
[----:B------:R-:W-:-:S03]  /*2420*/  IADD3 R16, PT, PT, R2, UR20, RZ ;  /* 0x0000001402107c10 */ /* 0x000fc6000fffe0ff */
[----:B------:R-:W-:Y:S01]  /*2430*/  FMUL R28, R19, UR31 ;  /* 0x0000001f131c7c20 */ /* 0x000fe20008400000 */
[----:B------:R-:W-:Y:S01]  /*2440*/  MOV R19, 0x4 ;  /* 0x0000000400137802 */ /* 0x000fe20000000f00 */
[----:B------:R-:W-:-:S03]  /*2450*/  IMAD.WIDE R16, R16, R27, UR8 ;  /* 0x0000000810107e25 */ /* 0x000fc6000f8e021b */
[----:B------:R0:W-:Y:S01]  /*2460*/  REDG.E.ADD.F32.FTZ.RN.STRONG.GPU desc[UR22][R22.64], R28 ;  /* 0x0000001c160079a6 */ /* 0x0001e2000c12f316 */
[----:B------:R-:W-:-:S03]  /*2470*/  IMAD.WIDE R18, R18, R19, UR4 ;  /* 0x0000000412127e25 */ /* 0x000fc6000f8e0213 */
[----:B------:R1:W-:Y:S04]  /*2480*/  REDG.E.ADD.F32.FTZ.RN.STRONG.GPU desc[UR22][R20.64], R28 ;  /* 0x0000001c140079a6 */ /* 0x0003e8000c12f316 */
[----:B------:R-:W2:Y:S04]  /*2490*/  LDG.E R27, desc[UR22][R16.64] ;  /* 0x00000016101b7981 */ /* 0x000ea8000c1e1900 */
[----:B------:R-:W3:Y:S01]  /*24a0*/  LDG.E R32, desc[UR22][R18.64] ;  /* 0x0000001612207981 */ /* 0x000ee2000c1e1900 */
[----:B------:R-:W-:Y:S01]  /*24b0*/  IMAD.U32 R33, RZ, RZ, UR10 ;  /* 0x0000000aff217e24 */ /* 0x000fe2000f8e00ff */
[----:B0-----:R-:W-:-:S02]  /*24c0*/  IADD3 R23, P1, PT, R9, UR17, RZ ;  /* 0x0000001109177c10 */ /* 0x001fc4000ff3e0ff */
[----:B-1----:R-:W-:Y:S02]  /*24d0*/  IADD3 R21, P0, PT, R3, UR10, RZ ;  /* 0x0000000a03157c10 */ /* 0x002fe4000ff1e0ff */
[----:B------:R-:W-:Y:S02]  /*24e0*/  MOV R35, UR17 ;  /* 0x0000001100237c02 */ /* 0x000fe40008000f00 */
[----:B------:R-:W-:Y:S02]  /*24f0*/  LEA.HI.X.SX32 R36, R33, R6, 0x1, P0 ;  /* 0x0000000621247211 */ /* 0x000fe400000f0eff */
[----:B------:R-:W-:Y:S02]  /*2500*/  LEA.HI.X.SX32 R34, R35, R12, 0x1, P1 ;  /* 0x0000000c23227211 */ /* 0x000fe400008f0eff */
[----:B------:R-:W-:Y:S02]  /*2510*/  LEA R20, P0, R21, UR8, 0x2 ;  /* 0x0000000815147c11 */ /* 0x000fe4000f8010ff */
[----:B------:R-:W-:-:S02]  /*2520*/  LEA R22, P1, R23, UR4, 0x2 ;  /* 0x0000000417167c11 */ /* 0x000fc4000f8210ff */
[----:B------:R-:W-:Y:S02]  /*2530*/  LEA.HI.X R21, R21, UR9, R36, 0x2, P0 ;  /* 0x0000000915157c11 */ /* 0x000fe400080f1424 */
[----:B------:R-:W-:Y:S02]  /*2540*/  MOV R33, UR27 ;  /* 0x0000001b00217c02 */ /* 0x000fe40008000f00 */
[----:B------:R-:W-:-:S03]  /*2550*/  LEA.HI.X R23, R23, UR5, R34, 0x2, P1 ;  /* 0x0000000517177c11 */ /* 0x000fc600088f1422 */
[----:B------:R-:W-:-:S04]  /*2560*/  IMAD.WIDE R14, R33, 0x4, R14 ;  /* 0x00000004210e7825 */ /* 0x000fc800078e020e */
[----:B--2---:R-:W-:-:S04]  /*2570*/  FADD R27, R0, R27 ;  /* 0x0000001b001b7221 */ /* 0x004fc80000000000 */
[----:B---3--:R-:W-:-:S04]  /*2580*/  FADD R27, R27, R32 ;  /* 0x000000201b1b7221 */ /* 0x008fc80000000000 */
[----:B------:R-:W-:-:S04]  /*2590*/  FADD R27, R27, -UR30 ;  /* 0x8000001e1b1b7e21 */ /* 0x000fc80008000000 */
[----:B------:R-:W-:-:S04]  /*25a0*/  FFMA.SAT R31, R27, R26, 0.5 ;  /* 0x3f0000001b1f7423 */ /* 0x000fc8000000201a */
[----:B------:R-:W-:-:S04]  /*25b0*/  FFMA.RM R31, R31, R30, 12582913 ;  /* 0x4b4000011f1f7423 */ /* 0x000fc8000000401e */
[----:B------:R-:W-:-:S04]  /*25c0*/  FADD R32, R31, -12583039 ;  /* 0xcb40007f1f207421 */ /* 0x000fc80000000000 */
[----:B------:R-:W-:-:S04]  /*25d0*/  FFMA R32, R27, 1.4426950216293334961, -R32 ;  /* 0x3fb8aa3b1b207823 */ /* 0x000fc80000000820 */
[----:B------:R-:W-:Y:S01]  /*25e0*/  FFMA R27, R27, 1.925963033500011079e-08, R32 ;  /* 0x32a570601b1b7823 */ /* 0x000fe20000000020 */
[----:B------:R-:W-:Y:S01]  /*25f0*/  SHF.L.U32 R32, R31, 0x17, RZ ;  /* 0x000000171f207819 */ /* 0x000fe200000006ff */
[----:B------:R-:W-:-:S04]  /*2600*/  IMAD.U32 R31, RZ, RZ, UR15 ;  /* 0x0000000fff1f7e24 */ /* 0x000fc8000f8e00ff */
[----:B------:R-:W0:Y:S01]  /*2610*/  MUFU.EX2 R27, R27 ;  /* 0x0000001b001b7308 */ /* 0x000e220000000800 */
[----:B------:R-:W-:-:S04]  /*2620*/  IMAD.WIDE R24, R31, 0x4, R24 ;  /* 0x000000041f187825 */ /* 0x000fc800078e0218 */
[----:B0-----:R-:W-:-:S04]  /*2630*/  FMUL R27, R32, R27 ;  /* 0x0000001b201b7220 */ /* 0x001fc80000400000 */
[----:B------:R-:W-:-:S05]  /*2640*/  FMUL R27, R27, UR31 ;  /* 0x0000001f1b1b7c20 */ /* 0x000fca0008400000 */
[----:B------:R0:W-:Y:S04]  /*2650*/  REDG.E.ADD.F32.FTZ.RN.STRONG.GPU desc[UR22][R20.64], R27 ;  /* 0x0000001b140079a6 */ /* 0x0001e8000c12f316 */
[----:B------:R1:W-:Y:S04]  /*2660*/  REDG.E.ADD.F32.FTZ.RN.STRONG.GPU desc[UR22][R22.64], R27 ;  /* 0x0000001b160079a6 */ /* 0x0003e8000c12f316 */
[----:B------:R2:W3:Y:S04]  /*2670*/  LDG.E R25, desc[UR22][R24.64] ;  /* 0x0000001618197981 */ /* 0x0004e8000c1e1900 */
[----:B------:R4:W3:Y:S01]  /*2680*/  LDG.E R14, desc[UR22][R14.64] ;  /* 0x000000160e0e7981 */ /* 0x0008e2000c1e1900 */
[----:B0-----:R-:W-:-:S02]  /*2690*/  IADD3 R21, P0, PT, R4, UR18, RZ ;  /* 0x0000001204157c10 */ /* 0x001fc4000ff1e0ff */
[----:B-1----:R-:W-:Y:S01]  /*26a0*/  MOV R22, UR6 ;  /* 0x0000000600167c02 */ /* 0x002fe20008000f00 */
[----:B--2---:R-:W-:Y:S01]  /*26b0*/  IMAD.U32 R24, RZ, RZ, UR18 ;  /* 0x00000012ff187e24 */ /* 0x004fe2000f8e00ff */
[----:B----4-:R-:W-:-:S04]  /*26c0*/  IADD3 R15, P1, PT, R8, UR6, RZ ;  /* 0x00000006080f7c10 */ /* 0x010fc8000ff3e0ff */
[----:B------:R-:W-:Y:S02]  /*26d0*/  LEA.HI.X.SX32 R24, R24, R7, 0x1, P0 ;  /* 0x0000000718187211 */ /* 0x000fe400000f0eff */
[C---:B------:R-:W-:Y:S02]  /*26e0*/  LEA R20, P0, R21.reuse, UR8, 0x2 ;  /* 0x0000000815147c11 */ /* 0x040fe4000f8010ff */
[----:B------:R-:W-:Y:S02]  /*26f0*/  LEA.HI.X.SX32 R22, R22, R11, 0x1, P1 ;  /* 0x0000000b16167211 */ /* 0x000fe400008f0eff */
[----:B------:R-:W-:Y:S01]  /*2700*/  LEA.HI.X R21, R21, UR9, R24, 0x2, P0 ;  /* 0x0000000915157c11 */ /* 0x000fe200080f1418 */
[----:B---3--:R-:W-:Y:S01]  /*2710*/  FADD R31, R0, R25 ;  /* 0x00000019001f7221 */ /* 0x008fe20000000000 */
[----:B------:R-:W-:-:S03]  /*2720*/  MOV R25, UR25 ;  /* 0x0000001900197c02 */ /* 0x000fc60008000f00 */
[----:B------:R-:W-:Y:S01]  /*2730*/  FADD R31, R31, R14 ;  /* 0x0000000e1f1f7221 */ /* 0x000fe20000000000 */
[----:B------:R-:W-:Y:S01]  /*2740*/  LEA R14, P1, R15, UR4, 0x2 ;  /* 0x000000040f0e7c11 */ /* 0x000fe2000f8210ff */
[----:B------:R-:W-:-:S04]  /*2750*/  IMAD.WIDE R16, R25, 0x4, R16 ;  /* 0x0000000419107825 */ /* 0x000fc800078e0210 */
[----:B------:R-:W-:Y:S01]  /*2760*/  FADD R31, R31, -UR30 ;  /* 0x8000001e1f1f7e21 */ /* 0x000fe20008000000 */
[----:B------:R-:W-:-:S03]  /*2770*/  LEA.HI.X R15, R15, UR5, R22, 0x2, P1 ;  /* 0x000000050f0f7c11 */ /* 0x000fc600088f1416 */
[----:B------:R-:W-:-:S04]  /*2780*/  FFMA.SAT R33, R31, R26, 0.5 ;  /* 0x3f0000001f217423 */ /* 0x000fc8000000201a */
[----:B------:R-:W-:-:S04]  /*2790*/  FFMA.RM R33, R33, R30, 12582913 ;  /* 0x4b40000121217423 */ /* 0x000fc8000000401e */
[C---:B------:R-:W-:Y:S01]  /*27a0*/  FADD R32, R33.reuse, -12583039 ;  /* 0xcb40007f21207421 */ /* 0x040fe20000000000 */
[----:B------:R-:W-:-:S03]  /*27b0*/  SHF.L.U32 R33, R33, 0x17, RZ ;  /* 0x0000001721217819 */ /* 0x000fc600000006ff */
[----:B------:R-:W-:-:S04]  /*27c0*/  FFMA R32, R31, 1.4426950216293334961, -R32 ;  /* 0x3fb8aa3b1f207823 */ /* 0x000fc80000000820 */
[----:B------:R-:W-:Y:S01]  /*27d0*/  FFMA R32, R31, 1.925963033500011079e-08, R32 ;  /* 0x32a570601f207823 */ /* 0x000fe20000000020 */
[----:B------:R-:W-:-:S04]  /*27e0*/  IMAD.U32 R31, RZ, RZ, UR38 ;  /* 0x00000026ff1f7e24 */ /* 0x000fc8000f8e00ff */
[----:B------:R-:W-:Y:S01]  /*27f0*/  IMAD.WIDE R18, R31, 0x4, R18 ;  /* 0x000000041f127825 */ /* 0x000fe200078e0212 */
[----:B------:R-:W0:Y:S03]  /*2800*/  MUFU.EX2 R32, R32 ;  /* 0x0000002000207308 */ /* 0x000e260000000800 */
[----:B0-----:R-:W-:-:S04]  /*2810*/  FMUL R23, R33, R32 ;  /* 0x0000002021177220 */ /* 0x001fc80000400000 */
[----:B------:R-:W-:-:S05]  /*2820*/  FMUL R23, R23, UR31 ;  /* 0x0000001f17177c20 */ /* 0x000fca0008400000 */
[----:B------:R0:W-:Y:S04]  /*2830*/  REDG.E.ADD.F32.FTZ.RN.STRONG.GPU desc[UR22][R20.64], R23 ;  /* 0x00000017140079a6 */ /* 0x0001e8000c12f316 */
[----:B------:R1:W-:Y:S04]  /*2840*/  REDG.E.ADD.F32.FTZ.RN.STRONG.GPU desc[UR22][R14.64], R23 ;  /* 0x000000170e0079a6 */ /* 0x0003e8000c12f316 */
[----:B------:R-:W2:Y:S04]  /*2850*/  LDG.E R17, desc[UR22][R16.64] ;  /* 0x0000001610117981 */ /* 0x000ea8000c1e1900 */
[----:B------:R-:W3:Y:S01]  /*2860*/  LDG.E R19, desc[UR22][R18.64] ;  /* 0x0000001612137981 */ /* 0x000ee2000c1e1900 */
[----:B0-----:R-:W-:-:S02]  /*2870*/  MOV R21, UR12 ;  /* 0x0000000c00157c02 */ /* 0x001fc40008000f00 */
[----:B-1----:R-:W-:Y:S01]  /*2880*/  IADD3 R15, P0, PT, R3, UR11, RZ ;  /* 0x0000000b030f7c10 */ /* 0x002fe2000ff1e0ff */
[----:B--2---:R-:W-:Y:S01]  /*2890*/  FADD R22, R0, R17 ;  /* 0x0000001100167221 */ /* 0x004fe20000000000 */
[----:B------:R-:W-:-:S03]  /*28a0*/  IADD3 R17, P1, PT, R9, UR12, RZ ;  /* 0x0000000c09117c10 */ /* 0x000fc6000ff3e0ff */
[----:B---3--:R-:W-:Y:S01]  /*28b0*/  FADD R22, R22, R19 ;  /* 0x0000001316167221 */ /* 0x008fe20000000000 */
[----:B------:R-:W-:Y:S02]  /*28c0*/  MOV R19, UR11 ;  /* 0x0000000b00137c02 */ /* 0x000fe40008000f00 */
[----:B------:R-:W-:Y:S01]  /*28d0*/  LEA.HI.X.SX32 R18, R21, R12, 0x1, P1 ;  /* 0x0000000c15127211 */ /* 0x000fe200008f0eff */
[----:B------:R-:W-:Y:S01]  /*28e0*/  FADD R25, R22, -UR30 ;  /* 0x8000001e16197e21 */ /* 0x000fe20008000000 */
[----:B------:R-:W-:Y:S02]  /*28f0*/  LEA.HI.X.SX32 R20, R19, R6, 0x1, P0 ;  /* 0x0000000613147211 */ /* 0x000fe400000f0eff */
[----:B------:R-:W-:Y:S01]  /*2900*/  LEA R14, P0, R15, UR8, 0x2 ;  /* 0x000000080f0e7c11 */ /* 0x000fe2000f8010ff */
[----:B------:R-:W-:Y:S01]  /*2910*/  FFMA.SAT R31, R25, R26, 0.5 ;  /* 0x3f000000191f7423 */ /* 0x000fe2000000201a */
[----:B------:R-:W-:Y:S02]  /*2920*/  LEA R16, P1, R17, UR4, 0x2 ;  /* 0x0000000411107c11 */ /* 0x000fe4000f8210ff */
[----:B------:R-:W-:Y:S01]  /*2930*/  LEA.HI.X R15, R15, UR9, R20, 0x2, P0 ;  /* 0x000000090f0f7c11 */ /* 0x000fe200080f1414 */
[----:B------:R-:W-:Y:S01]  /*2940*/  FFMA.RM R31, R31, R30, 12582913 ;  /* 0x4b4000011f1f7423 */ /* 0x000fe2000000401e */
[----:B------:R-:W-:-:S03]  /*2950*/  LEA.HI.X R17, R17, UR5, R18, 0x2, P1 ;  /* 0x0000000511117c11 */ /* 0x000fc600088f1412 */
[C---:B------:R-:W-:Y:S01]  /*2960*/  FADD R22, R31.reuse, -12583039 ;  /* 0xcb40007f1f167421 */ /* 0x040fe20000000000 */
[----:B------:R-:W-:-:S03]  /*2970*/  IMAD.SHL.U32 R31, R31, 0x800000, RZ ;  /* 0x008000001f1f7824 */ /* 0x000fc600078e00ff */
[----:B------:R-:W-:-:S04]  /*2980*/  FFMA R22, R25, 1.4426950216293334961, -R22 ;  /* 0x3fb8aa3b19167823 */ /* 0x000fc80000000816 */
[----:B------:R-:W-:-:S06]  /*2990*/  FFMA R22, R25, 1.925963033500011079e-08, R22 ;  /* 0x32a5706019167823 */ /* 0x000fcc0000000016 */
[----:B------:R-:W0:Y:S02]  /*29a0*/  MUFU.EX2 R22, R22 ;  /* 0x0000001600167308 */ /* 0x000e240000000800 */
[----:B0-----:R-:W-:-:S04]  /*29b0*/  FMUL R31, R31, R22 ;  /* 0x000000161f1f7220 */ /* 0x001fc80000400000 */
[----:B------:R-:W-:-:S05]  /*29c0*/  FMUL R31, R31, UR31 ;  /* 0x0000001f1f1f7c20 */ /* 0x000fca0008400000 */
[----:B------:R1:W-:Y:S04]  /*29d0*/  REDG.E.ADD.F32.FTZ.RN.STRONG.GPU desc[UR22][R14.64], R31 ;  /* 0x0000001f0e0079a6 */ /* 0x0003e8000c12f316 */
[----:B------:R1:W-:Y:S01]  /*29e0*/  REDG.E.ADD.F32.FTZ.RN.STRONG.GPU desc[UR22][R16.64], R31 ;  /* 0x0000001f100079a6 */ /* 0x0003e2000c12f316 */
[----:B------:R-:W-:Y:S01]  /*29f0*/  UIADD3 UR13, UPT, UPT, UR13, 0x2, URZ ;  /* 0x000000020d0d7890 */ /* 0x000fe2000fffe0ff */
[----:B------:R-:W-:Y:S01]  /*2a00*/  FADD R28, R28, R29 ;  /* 0x0000001d1c1c7221 */ /* 0x000fe20000000000 */
[----:B------:R-:W-:Y:S02]  /*2a10*/  ULEA UR12, UR25, UR12, 0x3 ;  /* 0x0000000c190c7291 */ /* 0x000fe4000f8e18ff */
[----:B------:R-:W-:Y:S01]  /*2a20*/  UISETP.GE.AND UP0, UPT, UR13, UR26, UPT ;  /* 0x0000001a0d00728c */ /* 0x000fe2000bf06270 */
[----:B------:R-:W-:Y:S01]  /*2a30*/  FADD R28, R28, R27 ;  /* 0x0000001b1c1c7221 */ /* 0x000fe20000000000 */
[----:B------:R-:W-:-:S02]  /*2a40*/  UIADD3 UR11, UPT, UPT, UR28, UR11, URZ ;  /* 0x0000000b1c0b7290 */ /* 0x000fc4000fffe0ff */
[----:B------:R-:W-:Y:S01]  /*2a50*/  UIADD3 UR10, UPT, UPT, UR28, UR10, URZ ;  /* 0x0000000a1c0a7290 */ /* 0x000fe2000fffe0ff */
[----:B------:R-:W-:Y:S01]  /*2a60*/  FADD R28, R28, R23 ;  /* 0x000000171c1c7221 */ /* 0x000fe20000000000 */
[----:B------:R-:W-:Y:S02]  /*2a70*/  ULEA UR17, UR25, UR17, 0x3 ;  /* 0x0000001119117291 */ /* 0x000fe4000f8e18ff */
[----:B------:R-:W-:Y:S01]  /*2a80*/  ULEA UR18, UR15, UR18, 0x1 ;  /* 0x000000120f127291 */ /* 0x000fe2000f8e08ff */
[----:B------:R-:W-:Y:S01]  /*2a90*/  FADD R29, R28, R31 ;  /* 0x0000001f1c1d7221 */ /* 0x000fe20000000000 */
[----:B------:R-:W-:Y:S02]  /*2aa0*/  ULEA UR7, UR15, UR7, 0x1 ;  /* 0x000000070f077291 */ /* 0x000fe4000f8e08ff */
[----:B------:R-:W-:Y:S02]  /*2ab0*/  ULEA UR6, UR15, UR6, 0x3 ;  /* 0x000000060f067291 */ /* 0x000fe4000f8e18ff */
[----:B------:R-:W-:Y:S01]  /*2ac0*/  ULEA UR19, UR15, UR19, 0x3 ;  /* 0x000000130f137291 */ /* 0x000fe2000f8e18ff */
[----:B-1----:R-:W-:Y:S11]  /*2ad0*/  BRA.U !UP0, `(.L_x_57) ;  /* 0xfffffff508bc7547 */ /* 0x002ff6000b83ffff */
.L_x_55:
[----:B-----5:R-:W1:Y:S01]  /*2ae0*/  S2R R0, SR_TID.X ;  /* 0x0000000000007919 */ /* 0x020e620000002100 */
[----:B------:R-:W2:Y:S01]  /*2af0*/  LDCU.64 UR6, c[0x0][0x388] ;  /* 0x00007100ff0677ac */ /* 0x000ea20008000a00 */
[----:B------:R-:W-:Y:S01]  /*2b00*/  MOV R3, UR14 ;  /* 0x0000000e00037c02 */ /* 0x000fe20008000f00 */
[----:B------:R-:W-:Y:S02]  /*2b10*/  USHF.R.S32.HI UR4, URZ, 0x1f, UR16 ;  /* 0x0000001fff047899 */ /* 0x000fe40008011410 */
[----:B------:R-:W-:Y:S01]  /*2b20*/  USHF.R.S32.HI UR14, URZ, 0x1f, UR14 ;  /* 0x0000001fff0e7899 */ /* 0x000fe2000801140e */
[----:B-1----:R-:W-:-:S03]  /*2b30*/  IADD3 R0, P0, P1, R3, UR16, R0 ;  /* 0x0000001003007c10 */ /* 0x002fc6000f91e000 */
[----:B------:R-:W-:-:S04]  /*2b40*/  MOV R3, UR4 ;  /* 0x0000000400037c02 */ /* 0x000fc80008000f00 */
[----:B------:R-:W-:Y:S02]  /*2b50*/  IADD3.X R3, PT, PT, R3, UR14, RZ, P0, P1 ;  /* 0x0000000e03037c10 */ /* 0x000fe400087e24ff */
[----:B--2---:R-:W-:-:S04]  /*2b60*/  LEA R2, P0, R0, UR6, 0x2 ;  /* 0x0000000600027c11 */ /* 0x004fc8000f8010ff */
[----:B------:R-:W-:-:S05]  /*2b70*/  LEA.HI.X R3, R0, UR7, R3, 0x2, P0 ;  /* 0x0000000700037c11 */ /* 0x000fca00080f1403 */
[----:B------:R-:W-:Y:S01]  /*2b80*/  REDG.E.ADD.F32.FTZ.RN.STRONG.GPU desc[UR22][R2.64], R29 ;  /* 0x0000001d020079a6 */ /* 0x000fe2000c12f316 */
[----:B------:R-:W-:Y:S05]  /*2b90*/  EXIT ;  /* 0x000000000000794d */ /* 0x000fea0003800000 */
.L_x_58:
        /* <DEDUP_REMOVED lines=14> */
.L_x_117:


//--------------------- .text._Z18kernel_backward_drIfEvPT_S1_S1_S1_iiiii --------------------------
	.section	.text._Z18kernel_backward_drIfEvPT_S1_S1_S1_iiiii,"ax",@progbits
	.align	128
        .global         _Z18kernel_backward_drIfEvPT_S1_S1_S1_iiiii
        .type           _Z18kernel_backward_drIfEvPT_S1_S1_S1_iiiii,@function
        .size           _Z18kernel_backward_drIfEvPT_S1_S1_S1_iiiii,(.L_x_118 - _Z18kernel_backward_drIfEvPT_S1_S1_S1_iiiii)
        .other          _Z18kernel_backward_drIfEvPT_S1_S1_S1_iiiii,@"STO_CUDA_ENTRY STV_DEFAULT"
_Z18kernel_backward_drIfEvPT_S1_S1_S1_iiiii:
.text._Z18kernel_backward_drIfEvPT_S1_S1_S1_iiiii:
[----:B------:R-:W-:Y:S08]  /*0000*/  LDC R1, c[0x0][0x37c] ;  /* 0x0000df00ff017b82 */ /* 0x000ff00000000800 */
[----:B------:R-:W0:Y:S01]  /*0010*/  LDC R13, c[0x0][0x3a8] ;  /* 0x0000ea00ff0d7b82 */ /* 0x000e220000000800 */
[----:B------:R-:W0:Y:S01]  /*0020*/  LDCU UR7, c[0x0][0x3a4] ;  /* 0x00007480ff0777ac */ /* 0x000e220008000800 */
[----:B------:R-:W1:Y:S06]  /*0030*/  S2R R11, SR_CTAID.Y ;  /* 0x00000000000b7919 */ /* 0x000e6c0000002600 */
[----:B------:R-:W2:Y:S01]  /*0040*/  S2UR UR4, SR_CTAID.X ;  /* 0x00000000000479c3 */ /* 0x000ea20000002500 */
[----:B0-----:R-:W-:-:S04]  /*0050*/  IADD3 R12, PT, PT, -R13, UR7, RZ ;  /* 0x000000070d0c7c10 */ /* 0x001fc8000fffe1ff */
[----:B------:R-:W0:Y:S01]  /*0060*/  I2F.U32.RP R0, R12 ;  /* 0x0000000c00007306 */ /* 0x000e220000209000 */
[----:B------:R-:W-:-:S07]  /*0070*/  IADD3 R5, PT, PT, RZ, -R12, RZ ;  /* 0x8000000cff057210 */ /* 0x000fce0007ffe0ff */
[----:B0-----:R-:W0:Y:S02]  /*0080*/  MUFU.RCP R0, R0 ;  /* 0x0000000000007308 */ /* 0x001e240000001000 */
[----:B0-----:R-:W-:Y:S02]  /*0090*/  IADD3 R2, PT, PT, R0, 0xffffffe, RZ ;  /* 0x0ffffffe00027810 */ /* 0x001fe40007ffe0ff */
[----:B------:R-:W-:-:S04]  /*00a0*/  LOP3.LUT R0, RZ, R12, RZ, 0x33, !PT ;  /* 0x0000000cff007212 */ /* 0x000fc800078e33ff */
[----:B------:R0:W3:Y:S02]  /*00b0*/  F2I.FTZ.U32.TRUNC.NTZ R3, R2 ;  /* 0x0000000200037305 */ /* 0x0000e4000021f000 */
[----:B0-----:R-:W-:Y:S02]  /*00c0*/  IMAD.MOV.U32 R2, RZ, RZ, RZ ;  /* 0x000000ffff027224 */ /* 0x001fe400078e00ff */
[----:B---3--:R-:W-:-:S04]  /*00d0*/  IMAD R5, R5, R3, RZ ;  /* 0x0000000305057224 */ /* 0x008fc800078e02ff */
[----:B------:R-:W-:-:S06]  /*00e0*/  IMAD.HI.U32 R3, R3, R5, R2 ;  /* 0x0000000503037227 */ /* 0x000fcc00078e0002 */
[----:B-1----:R-:W-:-:S04]  /*00f0*/  IMAD.HI.U32 R7, R3, R11, RZ ;  /* 0x0000000b03077227 */ /* 0x002fc800078e00ff */
[----:B--2---:R-:W-:Y:S01]  /*0100*/  IMAD.HI.U32 R3, R3, UR4, RZ ;  /* 0x0000000403037c27 */ /* 0x004fe2000f8e00ff */
[----:B------:R-:W-:-:S04]  /*0110*/  IADD3 R9, PT, PT, -R7, RZ, RZ ;  /* 0x000000ff07097210 */ /* 0x000fc80007ffe1ff */
[----:B------:R-:W-:Y:S01]  /*0120*/  IADD3 R5, PT, PT, -R3, RZ, RZ ;  /* 0x000000ff03057210 */ /* 0x000fe20007ffe1ff */
[----:B------:R-:W-:-:S04]  /*0130*/  IMAD R9, R12, R9, R11 ;  /* 0x000000090c097224 */ /* 0x000fc800078e020b */
[----:B------:R-:W-:Y:S01]  /*0140*/  IMAD R5, R12, R5, UR4 ;  /* 0x000000040c057e24 */ /* 0x000fe2000f8e0205 */
[----:B------:R-:W-:-:S04]  /*0150*/  ISETP.GE.U32.AND P3, PT, R9, R12, PT ;  /* 0x0000000c0900720c */ /* 0x000fc80003f66070 */
[----:B------:R-:W-:-:S09]  /*0160*/  ISETP.GE.U32.AND P0, PT, R5, R12, PT ;  /* 0x0000000c0500720c */ /* 0x000fd20003f06070 */
[----:B------:R-:W-:Y:S01]  /*0170*/  @P3 IMAD.IADD R9, R9, 0x1, -R12 ;  /* 0x0000000109093824 */ /* 0x000fe200078e0a0c */
[----:B------:R-:W-:Y:S02]  /*0180*/  @P3 IADD3 R7, PT, PT, R7, 0x1, RZ ;  /* 0x0000000107073810 */ /* 0x000fe40007ffe0ff */
[C---:B------:R-:W-:Y:S01]  /*0190*/  ISETP.NE.U32.AND P3, PT, R12.reuse, RZ, PT ;  /* 0x000000ff0c00720c */ /* 0x040fe20003f65070 */
[----:B------:R-:W-:Y:S01]  /*01a0*/  @P0 VIADD R3, R3, 0x1 ;  /* 0x0000000103030836 */ /* 0x000fe20000000000 */
[----:B------:R-:W-:Y:S02]  /*01b0*/  @P0 IADD3 R5, PT, PT, -R12, R5, RZ ;  /* 0x000000050c050210 */ /* 0x000fe40007ffe1ff */
[-C--:B------:R-:W-:Y:S02]  /*01c0*/  ISETP.GE.U32.AND P1, PT, R9, R12.reuse, PT ;  /* 0x0000000c0900720c */ /* 0x080fe40003f26070 */
[----:B------:R-:W-:-:S11]  /*01d0*/  ISETP.GE.U32.AND P2, PT, R5, R12, PT ;  /* 0x0000000c0500720c */ /* 0x000fd60003f46070 */
[----:B------:R-:W-:Y:S02]  /*01e0*/  @P1 IADD3 R7, PT, PT, R7, 0x1, RZ ;  /* 0x0000000107071810 */ /* 0x000fe40007ffe0ff */
[----:B------:R-:W-:Y:S02]  /*01f0*/  @P2 IADD3 R3, PT, PT, R3, 0x1, RZ ;  /* 0x0000000103032810 */ /* 0x000fe40007ffe0ff */
        /* <DEDUP_REMOVED lines=19> */
[----:B------:R-:W3:Y:S01]  /*0330*/  LDCU.64 UR8, c[0x0][0x358] ;  /* 0x00006b00ff0877ac */ /* 0x000ee20008000a00 */
[----:B------:R-:W4:Y:S01]  /*0340*/  S2UR UR6, SR_CTAID.Z ;  /* 0x00000000000679c3 */ /* 0x000f220000002700 */
[----:B------:R-:W-:Y:S01]  /*0350*/  IMAD R20, R12, UR7, R17 ;  /* 0x000000070c147c24 */ /* 0x000fe2000f8e0211 */
[----:B------:R-:W-:Y:S01]  /*0360*/  UIMAD UR5, UR4, UR4, URZ ;  /* 0x00000004040572a4 */ /* 0x000fe2000f8e02ff */
[----:B------:R-:W-:Y:S01]  /*0370*/  IMAD R18, R8, UR7, RZ ;  /* 0x0000000708127c24 */ /* 0x000fe2000f8e02ff */
[----:B------:R-:W5:Y:S04]  /*0380*/  LDCU.64 UR12, c[0x0][0x388] ;  /* 0x00007100ff0c77ac */ /* 0x000f680008000a00 */
[----:B------:R-:W3:Y:S01]  /*0390*/  LDC.64 R6, c[0x0][0x380] ;  /* 0x0000e000ff067b82 */ /* 0x000ee20000000a00 */
[----:B------:R-:W-:-:S02]  /*03a0*/  IMAD R16, R10, UR5, RZ ;  /* 0x000000050a107c24 */ /* 0x000fc4000f8e02ff */
[----:B--2---:R-:W-:Y:S02]  /*03b0*/  IMAD R9, R14, UR10, RZ ;  /* 0x0000000a0e097c24 */ /* 0x004fe4000f8e02ff */
[----:B------:R-:W-:Y:S02]  /*03c0*/  IMAD R11, R16, UR10, RZ ;  /* 0x0000000a100b7c24 */ /* 0x000fe4000f8e02ff */
[----:B------:R-:W-:Y:S01]  /*03d0*/  IMAD R8, R18, UR10, RZ ;  /* 0x0000000a12087c24 */ /* 0x000fe2000f8e02ff */
[----:B------:R-:W2:Y:S01]  /*03e0*/  LDC.64 R4, c[0x0][0x390] ;  /* 0x0000e400ff047b82 */ /* 0x000ea20000000a00 */
[----:B-1----:R-:W-:-:S04]  /*03f0*/  IMAD R15, R13, UR10, RZ ;  /* 0x0000000a0d0f7c24 */ /* 0x002fc8000f8e02ff */
[----:B------:R-:W-:Y:S01]  /*0400*/  IMAD R10, R10, R15, RZ ;  /* 0x0000000f0a0a7224 */ /* 0x000fe200078e02ff */
[----:B0-----:R-:W-:Y:S02]  /*0410*/  IADD3 R21, PT, PT, R9, R11, R0 ;  /* 0x0000000b09157210 */ /* 0x001fe40007ffe000 */
[----:B------:R-:W0:Y:S01]  /*0420*/  LDC.64 R2, c[0x0][0x398] ;  /* 0x0000e600ff027b82 */ /* 0x000e220000000a00 */
[-C--:B----4-:R-:W-:Y:S02]  /*0430*/  IMAD R19, R16, R13.reuse, UR6 ;  /* 0x0000000610137e24 */ /* 0x090fe4000f8e020d */
[----:B------:R-:W-:Y:S01]  /*0440*/  IMAD R15, R0, R13, RZ ;  /* 0x0000000d000f7224 */ /* 0x000fe200078e02ff */
[----:B------:R-:W-:Y:S01]  /*0450*/  IADD3 R21, PT, PT, R8, R21, RZ ;  /* 0x0000001508157210 */ /* 0x000fe20007ffe0ff */
[----:B------:R-:W-:Y:S02]  /*0460*/  IMAD R16, R20, UR4, RZ ;  /* 0x0000000414107c24 */ /* 0x000fe4000f8e02ff */
[----:B------:R-:W-:Y:S01]  /*0470*/  IMAD R14, R14, R13, R19 ;  /* 0x0000000d0e0e7224 */ /* 0x000fe200078e0213 */
[----:B------:R-:W-:Y:S01]  /*0480*/  IADD3 R19, PT, PT, R10, UR6, R15 ;  /* 0x000000060a137c10 */ /* 0x000fe2000fffe00f */
[----:B------:R-:W-:-:S02]  /*0490*/  IMAD R21, R16, UR10, R21 ;  /* 0x0000000a10157c24 */ /* 0x000fc4000f8e0215 */
[----:B------:R-:W-:Y:S02]  /*04a0*/  IMAD R14, R18, R13, R14 ;  /* 0x0000000d120e7224 */ /* 0x000fe400078e020e */
[----:B---3--:R-:W-:-:S04]  /*04b0*/  IMAD.WIDE R6, R19, 0x4, R6 ;  /* 0x0000000413067825 */ /* 0x008fc800078e0206 */
[----:B--2---:R-:W-:Y:S02]  /*04c0*/  IMAD.WIDE R4, R21, 0x4, R4 ;  /* 0x0000000415047825 */ /* 0x004fe400078e0204 */
[----:B------:R1:W2:Y:S02]  /*04d0*/  LDG.E.CONSTANT R7, desc[UR8][R6.64] ;  /* 0x0000000806077981 */ /* 0x0002a4000c1e9900 */
[----:B------:R-:W-:Y:S02]  /*04e0*/  IMAD R19, R16, R13, R14 ;  /* 0x0000000d10137224 */ /* 0x000fe400078e020e */
[----:B------:R3:W2:Y:S02]  /*04f0*/  LDG.E R4, desc[UR8][R4.64] ;  /* 0x0000000804047981 */ /* 0x0006a4000c1e1900 */
[----:B0-----:R-:W-:-:S06]  /*0500*/  IMAD.WIDE R18, R19, 0x4, R2 ;  /* 0x0000000413127825 */ /* 0x001fcc00078e0202 */
[----:B------:R-:W4:Y:S01]  /*0510*/  LDG.E.CONSTANT R18, desc[UR8][R18.64] ;  /* 0x0000000812127981 */ /* 0x000f22000c1e9900 */
[----:B------:R-:W-:Y:S02]  /*0520*/  IMAD R16, R17, UR4, RZ ;  /* 0x0000000411107c24 */ /* 0x000fe4000f8e02ff */
[----:B------:R-:W-:Y:S02]  /*0530*/  IMAD R17, R12, UR4, RZ ;  /* 0x000000040c117c24 */ /* 0x000fe4000f8e02ff */
[----:B-1----:R-:W-:Y:S02]  /*0540*/  HFMA2 R6, -RZ, RZ, 0.96630859375, -0.0022525787353515625 ;  /* 0x3bbb989dff067431 */ /* 0x002fe400000001ff */
[----:B------:R-:W-:Y:S01]  /*0550*/  IMAD R12, R16, UR7, RZ ;  /* 0x00000007100c7c24 */ /* 0x000fe2000f8e02ff */
[----:B---3--:R-:W-:Y:S01]  /*0560*/  MOV R5, 0x437c0000 ;  /* 0x437c000000057802 */ /* 0x008fe20000000f00 */
[----:B------:R-:W0:Y:S02]  /*0570*/  LDCU.64 UR4, c[0x0][0x390] ;  /* 0x00007200ff0477ac */ /* 0x000e240008000a00 */
[----:B------:R-:W-:-:S04]  /*0580*/  IMAD.IADD R16, R17, 0x1, R12 ;  /* 0x0000000111107824 */ /* 0x000fc800078e020c */
[----:B------:R-:W-:-:S04]  /*0590*/  IMAD R13, R16, R13, R14 ;  /* 0x0000000d100d7224 */ /* 0x000fc800078e020e */
[----:B------:R-:W-:-:S06]  /*05a0*/  IMAD.WIDE R2, R13, 0x4, R2 ;  /* 0x000000040d027825 */ /* 0x000fcc00078e0202 */
[----:B------:R1:W3:Y:S01]  /*05b0*/  LDG.E.CONSTANT R2, desc[UR8][R2.64] ;  /* 0x0000000802027981 */ /* 0x0002e2000c1e9900 */
[----:B------:R-:W-:Y:S02]  /*05c0*/  IMAD R17, R17, UR10, RZ ;  /* 0x0000000a11117c24 */ /* 0x000fe4000f8e02ff */
[----:B------:R-:W-:Y:S02]  /*05d0*/  IMAD R12, R12, UR10, RZ ;  /* 0x0000000a0c0c7c24 */ /* 0x000fe4000f8e02ff */
[----:B--2---:R-:W-:-:S04]  /*05e0*/  FADD R7, R4, R7 ;  /* 0x0000000704077221 */ /* 0x004fc80000000000 */
[----:B----4-:R-:W-:-:S04]  /*05f0*/  FADD R7, -R18, R7 ;  /* 0x0000000712077221 */ /* 0x010fc80000000100 */
[----:B------:R-:W-:-:S04]  /*0600*/  FFMA.SAT R4, R7, R6, 0.5 ;  /* 0x3f00000007047423 */ /* 0x000fc80000002006 */
[----:B------:R-:W-:-:S04]  /*0610*/  FFMA.RM R4, R4, R5, 12582913 ;  /* 0x4b40000104047423 */ /* 0x000fc80000004005 */
[----:B------:R-:W-:-:S04]  /*0620*/  FADD R6, R4, -12583039 ;  /* 0xcb40007f04067421 */ /* 0x000fc80000000000 */
[----:B------:R-:W-:-:S04]  /*0630*/  FFMA R6, R7, 1.4426950216293334961, -R6 ;  /* 0x3fb8aa3b07067823 */ /* 0x000fc80000000806 */
[----:B------:R-:W-:Y:S01]  /*0640*/  FFMA R6, R7, 1.925963033500011079e-08, R6 ;  /* 0x32a5706007067823 */ /* 0x000fe20000000006 */
[----:B------:R-:W-:Y:S02]  /*0650*/  IADD3 R5, P0, P1, R17, R11, R0 ;  /* 0x0000000b11057210 */ /* 0x000fe4000791e000 */
[----:B------:R-:W-:Y:S01]  /*0660*/  SHF.R.S32.HI R0, RZ, 0x1f, R17 ;  /* 0x0000001fff007819 */ /* 0x000fe20000011411 */
[----:B-1----:R-:W1:Y:S01]  /*0670*/  MUFU.EX2 R3, R6 ;  /* 0x0000000600037308 */ /* 0x002e620000000800 */
[----:B------:R-:W-:-:S04]  /*0680*/  SHF.R.S32.HI R11, RZ, 0x1f, R11 ;  /* 0x0000001fff0b7819 */ /* 0x000fc8000001140b */
[----:B------:R-:W-:Y:S02]  /*0690*/  IADD3.X R11, PT, PT, R0, R11, RZ, P0, P1 ;  /* 0x0000000b000b7210 */ /* 0x000fe400007e24ff */
[--C-:B------:R-:W-:Y:S02]  /*06a0*/  IADD3 R7, P0, P1, R12, R5, R9.reuse ;  /* 0x000000050c077210 */ /* 0x100fe4000791e009 */
[----:B------:R-:W-:Y:S02]  /*06b0*/  SHF.R.S32.HI R9, RZ, 0x1f, R9 ;  /* 0x0000001fff097819 */ /* 0x000fe40000011409 */
[----:B------:R-:W-:Y:S02]  /*06c0*/  SHF.R.S32.HI R12, RZ, 0x1f, R12 ;  /* 0x0000001fff0c7819 */ /* 0x000fe4000001140c */
[----:B------:R-:W-:Y:S02]  /*06d0*/  SHF.R.S32.HI R5, RZ, 0x1f, R15 ;  /* 0x0000001fff057819 */ /* 0x000fe4000001140f */
[----:B------:R-:W-:-:S02]  /*06e0*/  IADD3.X R11, PT, PT, R12, R11, R9, P0, P1 ;  /* 0x0000000b0c0b7210 */ /* 0x000fc400007e2409 */
[----:B------:R-:W-:Y:S02]  /*06f0*/  IADD3 R15, P1, P2, R10, UR6, R15 ;  /* 0x000000060a0f7c10 */ /* 0x000fe4000fa3e00f */
[----:B------:R-:W-:Y:S02]  /*0700*/  IADD3 R9, P0, PT, R8, R7, RZ ;  /* 0x0000000708097210 */ /* 0x000fe40007f1e0ff */
[----:B------:R-:W-:Y:S02]  /*0710*/  SHF.L.U32 R0, R4, 0x17, RZ ;  /* 0x0000001704007819 */ /* 0x000fe400000006ff */
[----:B------:R-:W-:Y:S02]  /*0720*/  SHF.R.S32.HI R10, RZ, 0x1f, R10 ;  /* 0x0000001fff0a7819 */ /* 0x000fe4000001140a */
[----:B------:R-:W-:Y:S01]  /*0730*/  LEA.HI.X.SX32 R8, R8, R11, 0x1, P0 ;  /* 0x0000000b08087211 */ /* 0x000fe200000f0eff */
[----:B-1----:R-:W-:Y:S01]  /*0740*/  FMUL R3, R0, R3 ;  /* 0x0000000300037220 */ /* 0x002fe20000400000 */
[----:B------:R-:W-:-:S02]  /*0750*/  IADD3.X R10, PT, PT, R10, R5, RZ, P1, P2 ;  /* 0x000000050a0a7210 */ /* 0x000fc40000fe44ff */
[----:B0-----:R-:W-:Y:S02]  /*0760*/  LEA R4, P0, R9, UR4, 0x2 ;  /* 0x0000000409047c11 */ /* 0x001fe4000f8010ff */
[----:B-----5:R-:W-:Y:S01]  /*0770*/  LEA R6, P1, R15, UR12, 0x2 ;  /* 0x0000000c0f067c11 */ /* 0x020fe2000f8210ff */
[----:B---3--:R-:W-:Y:S01]  /*0780*/  FMUL R3, R2, R3 ;  /* 0x0000000302037220 */ /* 0x008fe20000400000 */
[----:B------:R-:W-:Y:S02]  /*0790*/  LEA.HI.X R5, R9, UR5, R8, 0x2, P0 ;  /* 0x0000000509057c11 */ /* 0x000fe400080f1408 */
[----:B------:R-:W-:-:S03]  /*07a0*/  LEA.HI.X R7, R15, UR13, R10, 0x2, P1 ;  /* 0x0000000d0f077c11 */ /* 0x000fc600088f140a */
[----:B------:R-:W-:Y:S04]  /*07b0*/  REDG.E.ADD.F32.FTZ.RN.STRONG.GPU desc[UR8][R4.64], R3 ;  /* 0x00000003040079a6 */ /* 0x000fe8000c12f308 */
[----:B------:R-:W-:Y:S01]  /*07c0*/  REDG.E.ADD.F32.FTZ.RN.STRONG.GPU desc[UR8][R6.64], R3 ;  /* 0x00000003060079a6 */ /* 0x000fe2000c12f308 */
[----:B------:R-:W-:Y:S05]  /*07d0*/  EXIT ;  /* 0x000000000000794d */ /* 0x000fea0003800000 */
.L_x_59:
        /* <DEDUP_REMOVED lines=10> */
.L_x_118:


//--------------------- .text._Z17kernel_forward_drIfEvPT_S1_S1_iiiii --------------------------
	.section	.text._Z17kernel_forward_drIfEvPT_S1_S1_iiiii,"ax",@progbits
	.align	128
        .global         _Z17kernel_forward_drIfEvPT_S1_S1_iiiii
        .type           _Z17kernel_forward_drIfEvPT_S1_S1_iiiii,@function
        .size           _Z17kernel_forward_drIfEvPT_S1_S1_iiiii,(.L_x_119 - _Z17kernel_forward_drIfEvPT_S1_S1_iiiii)
        .other          _Z17kernel_forward_drIfEvPT_S1_S1_iiiii,@"STO_CUDA_ENTRY STV_DEFAULT"
_Z17kernel_forward_drIfEvPT_S1_S1_iiiii:
.text._Z17kernel_forward_drIfEvPT_S1_S1_iiiii:
        /* <DEDUP_REMOVED lines=9> */
[----:B0-----:R-:W-:-:S06]  /*0090*/  IADD3 R2, PT, PT, R4, 0xffffffe, RZ ;  /* 0x0ffffffe04027810 */ /* 0x001fcc0007ffe0ff */
[----:B------:R0:W3:Y:S02]  /*00a0*/  F2I.FTZ.U32.TRUNC.NTZ R3, R2 ;  /* 0x0000000200037305 */ /* 0x0000e4000021f000 */
[----:B0-----:R-:W-:Y:S02]  /*00b0*/  HFMA2 R2, -RZ, RZ, 0, 0 ;  /* 0x00000000ff027431 */ /* 0x001fe400000001ff */
[----:B---3--:R-:W-:-:S04]  /*00c0*/  IMAD R5, R5, R3, RZ ;  /* 0x0000000305057224 */ /* 0x008fc800078e02ff */
[----:B------:R-:W-:Y:S01]  /*00d0*/  IMAD.HI.U32 R3, R3, R5, R2 ;  /* 0x0000000503037227 */ /* 0x000fe200078e0002 */
[----:B------:R-:W-:-:S05]  /*00e0*/  LOP3.LUT R2, RZ, R0, RZ, 0x33, !PT ;  /* 0x00000000ff027212 */ /* 0x000fca00078e33ff */
        /* <DEDUP_REMOVED lines=8> */
[C---:B------:R-:W-:Y:S02]  /*0170*/  @P3 IADD3 R9, PT, PT, -R0.reuse, R9, RZ ;  /* 0x0000000900093210 */ /* 0x040fe40007ffe1ff */
[----:B------:R-:W-:Y:S02]  /*0180*/  @P3 IADD3 R7, PT, PT, R7, 0x1, RZ ;  /* 0x0000000107073810 */ /* 0x000fe40007ffe0ff */
[----:B------:R-:W-:Y:S02]  /*0190*/  @P0 IADD3 R5, PT, PT, -R0, R5, RZ ;  /* 0x0000000500050210 */ /* 0x000fe40007ffe1ff */
[-C--:B------:R-:W-:Y:S02]  /*01a0*/  ISETP.GE.U32.AND P1, PT, R9, R0.reuse, PT ;  /* 0x000000000900720c */ /* 0x080fe40003f26070 */
[----:B------:R-:W-:Y:S02]  /*01b0*/  ISETP.GE.U32.AND P2, PT, R5, R0, PT ;  /* 0x000000000500720c */ /* 0x000fe40003f46070 */
[----:B------:R-:W-:-:S02]  /*01c0*/  @P0 IADD3 R3, PT, PT, R3, 0x1, RZ ;  /* 0x0000000103030810 */ /* 0x000fc40007ffe0ff */
[----:B------:R-:W-:-:S07]  /*01d0*/  ISETP.NE.U32.AND P3, PT, R0, RZ, PT ;  /* 0x000000ff0000720c */ /* 0x000fce0003f65070 */
[----:B------:R-:W-:Y:S02]  /*01e0*/  @P1 IADD3 R7, PT, PT, R7, 0x1, RZ ;  /* 0x0000000107071810 */ /* 0x000fe40007ffe0ff */
[----:B------:R-:W-:Y:S02]  /*01f0*/  @P2 IADD3 R3, PT, PT, R3, 0x1, RZ ;  /* 0x0000000103032810 */ /* 0x000fe40007ffe0ff */
[C---:B------:R-:W-:Y:S02]  /*0200*/  SEL R4, R2.reuse, R7, !P3 ;  /* 0x0000000702047207 */ /* 0x040fe40005800000 */
[----:B------:R-:W-:Y:S02]  /*0210*/  SEL R6, R2, R3, !P3 ;  /* 0x0000000302067207 */ /* 0x000fe40005800000 */
[----:B------:R-:W-:Y:S02]  /*0220*/  IADD3 R2, PT, PT, -R4, RZ, RZ ;  /* 0x000000ff04027210 */ /* 0x000fe40007ffe1ff */
[----:B------:R-:W-:-:S03]  /*0230*/  IADD3 R7, PT, PT, -R6, RZ, RZ ;  /* 0x000000ff06077210 */ /* 0x000fc60007ffe1ff */
[C---:B------:R-:W-:Y:S02]  /*0240*/  IMAD R2, R0.reuse, R2, R11 ;  /* 0x0000000200027224 */ /* 0x040fe400078e020b */
[----:B------:R-:W-:-:S03]  /*0250*/  IMAD R7, R0, R7, UR4 ;  /* 0x0000000400077e24 */ /* 0x000fc6000f8e0207 */
[----:B------:R-:W-:-:S04]  /*0260*/  IADD3 R8, PT, PT, R2, 0x1, RZ ;  /* 0x0000000102087810 */ /* 0x000fc80007ffe0ff */
[----:B------:R-:W-:-:S04]  /*0270*/  IADD3 R9, PT, PT, R8, R13, R7 ;  /* 0x0000000d08097210 */ /* 0x000fc80007ffe007 */
[----:B------:R-:W-:-:S13]  /*0280*/  ISETP.GE.AND P0, PT, R9, UR7, PT ;  /* 0x0000000709007c0c */ /* 0x000fda000bf06270 */
[----:B------:R-:W-:Y:S05]  /*0290*/  @P0 EXIT ;  /* 0x000000000000094d */ /* 0x000fea0003800000 */
[----:B------:R-:W-:-:S04]  /*02a0*/  IADD3 R10, PT, PT, R4, 0x1, RZ ;  /* 0x00000001040a7810 */ /* 0x000fc80007ffe0ff */
[----:B------:R-:W-:-:S13]  /*02b0*/  ISETP.GE.AND P0, PT, R10, R13, PT ;  /* 0x0000000d0a00720c */ /* 0x000fda0003f06270 */
[----:B------:R-:W-:Y:S05]  /*02c0*/  @P0 EXIT ;  /* 0x000000000000094d */ /* 0x000fea0003800000 */
[----:B------:R-:W0:Y:S01]  /*02d0*/  S2R R13, SR_TID.X ;  /* 0x00000000000d7919 */ /* 0x000e220000002100 */
[----:B------:R-:W-:Y:S01]  /*02e0*/  UIMAD UR4, UR7, UR7, URZ ;  /* 0x00000007070472a4 */ /* 0x000fe2000f8e02ff */
[----:B------:R-:W1:Y:S01]  /*02f0*/  S2UR UR8, SR_CTAID.Z ;  /* 0x00000000000879c3 */ /* 0x000e620000002700 */
[----:B------:R-:W0:Y:S02]  /*0300*/  LDCU UR9, c[0x0][0x3a4] ;  /* 0x00007480ff0977ac */ /* 0x000e240008000800 */
[----:B------:R-:W-:Y:S02]  /*0310*/  UIMAD UR5, UR4, UR4, URZ ;  /* 0x00000004040572a4 */ /* 0x000fe4000f8e02ff */
[----:B------:R-:W-:-:S03]  /*0320*/  UIMAD UR6, UR4, UR7, URZ ;  /* 0x00000007040672a4 */ /* 0x000fc6000f8e02ff */
[----:B------:R-:W1:Y:S01]  /*0330*/  LDC R0, c[0x0][0x3a8] ;  /* 0x0000ea00ff007b82 */ /* 0x000e620000000800 */
[----:B------:R-:W2:Y:S01]  /*0340*/  LDCU.64 UR10, c[0x0][0x358] ;  /* 0x00006b00ff0a77ac */ /* 0x000ea20008000a00 */
[----:B------:R-:W-:-:S04]  /*0350*/  IMAD R12, R6, UR5, RZ ;  /* 0x00000005060c7c24 */ /* 0x000fc8000f8e02ff */
[C---:B------:R-:W-:Y:S02]  /*0360*/  IMAD R12, R7.reuse, UR6, R12 ;  /* 0x00000006070c7c24 */ /* 0x040fe4000f8e020c */
[----:B------:R-:W3:Y:S01]  /*0370*/  LDC.64 R4, c[0x0][0x380] ;  /* 0x0000e000ff047b82 */ /* 0x000ee20000000a00 */
[----:B------:R-:W-:Y:S02]  /*0380*/  IADD3 R7, PT, PT, R7, R10, RZ ;  /* 0x0000000a07077210 */ /* 0x000fe40007ffe0ff */
[----:B------:R-:W-:Y:S02]  /*0390*/  IADD3 R12, PT, PT, R9, R12, RZ ;  /* 0x0000000c090c7210 */ /* 0x000fe40007ffe0ff */
[----:B------:R-:W-:-:S03]  /*03a0*/  IADD3 R8, PT, PT, R8, R7, RZ ;  /* 0x0000000708087210 */ /* 0x000fc60007ffe0ff */
[----:B------:R-:W4:Y:S01]  /*03b0*/  LDC.64 R2, c[0x0][0x388] ;  /* 0x0000e200ff027b82 */ /* 0x000f220000000a00 */
[----:B------:R-:W-:-:S04]  /*03c0*/  IMAD R7, R7, UR4, R12 ;  /* 0x0000000407077c24 */ /* 0x000fc8000f8e020c */
[----:B------:R-:W-:Y:S02]  /*03d0*/  IMAD R7, R8, UR7, R7 ;  /* 0x0000000708077c24 */ /* 0x000fe4000f8e0207 */
[----:B0-----:R-:W-:-:S04]  /*03e0*/  IMAD R9, R6, UR9, R13 ;  /* 0x0000000906097c24 */ /* 0x001fc8000f8e020d */
[----:B-1----:R-:W-:Y:S02]  /*03f0*/  IMAD R11, R9, R0, UR8 ;  /* 0x00000008090b7e24 */ /* 0x002fe4000f8e0200 */
[----:B------:R-:W-:Y:S02]  /*0400*/  IMAD R9, R7, UR9, R13 ;  /* 0x0000000907097c24 */ /* 0x000fe4000f8e020d */
[----:B---3--:R-:W-:-:S06]  /*0410*/  IMAD.WIDE R4, R11, 0x4, R4 ;  /* 0x000000040b047825 */ /* 0x008fcc00078e0204 */
[----:B--2---:R-:W2:Y:S01]  /*0420*/  LDG.E.CONSTANT R5, desc[UR10][R4.64] ;  /* 0x0000000a04057981 */ /* 0x004ea2000c1e9900 */
[----:B----4-:R-:W-:-:S06]  /*0430*/  IMAD.WIDE R2, R9, 0x4, R2 ;  /* 0x0000000409027825 */ /* 0x010fcc00078e0202 */
[----:B------:R-:W2:Y:S01]  /*0440*/  LDG.E.CONSTANT R2, desc[UR10][R2.64] ;  /* 0x0000000a02027981 */ /* 0x000ea2000c1e9900 */
[----:B------:R-:W0:Y:S01]  /*0450*/  S2UR UR5, SR_CgaCtaId ;  /* 0x00000000000579c3 */ /* 0x000e220000008800 */
[----:B------:R-:W-:Y:S02]  /*0460*/  UMOV UR4, 0x400 ;  /* 0x0000040000047882 */ /* 0x000fe40000000000 */
[----:B0-----:R-:W-:-:S06]  /*0470*/  ULEA UR5, UR5, UR4, 0x18 ;  /* 0x0000000405057291 */ /* 0x001fcc000f8ec0ff */
[C---:B------:R-:W-:Y:S02]  /*0480*/  LEA R9, R13.reuse, UR5, 0x2 ;  /* 0x000000050d097c11 */ /* 0x040fe4000f8e10ff */
[----:B------:R-:W-:Y:S01]  /*0490*/  ISETP.NE.AND P0, PT, R13, RZ, PT ;  /* 0x000000ff0d00720c */ /* 0x000fe20003f05270 */
[----:B--2---:R-:W-:-:S05]  /*04a0*/  FADD R6, R2, R5 ;  /* 0x0000000502067221 */ /* 0x004fca0000000000 */
[----:B------:R0:W-:Y:S01]  /*04b0*/  STS [R9], R6 ;  /* 0x0000000609007388 */ /* 0x0001e20000000800 */
[----:B------:R-:W-:Y:S06]  /*04c0*/  BAR.SYNC.DEFER_BLOCKING 0x0 ;  /* 0x0000000000007b1d */ /* 0x000fec0000010000 */
[----:B------:R-:W-:Y:S05]  /*04d0*/  @P0 EXIT ;  /* 0x000000000000094d */ /* 0x000fea0003800000 */
[----:B------:R-:W-:Y:S01]  /*04e0*/  UISETP.GE.AND UP0, UPT, UR9, 0x1, UPT ;  /* 0x000000010900788c */ /* 0x000fe2000bf06270 */
[----:B------:R-:W-:-:S08]  /*04f0*/  MOV R5, 0xff800000 ;  /* 0xff80000000057802 */ /* 0x000fd00000000f00 */
[----:B------:R-:W-:Y:S05]  /*0500*/  BRA.U !UP0, `(.L_x_60) ;  /* 0x00000009087c7547 */ /* 0x000fea000b800000 */
[----:B------:R-:W-:Y:S01]  /*0510*/  UISETP.NE.AND UP1, UPT, UR9, 0x1, UPT ;  /* 0x000000010900788c */ /* 0x000fe2000bf25270 */
[----:B------:R-:W-:Y:S01]  /*0520*/  MOV R5, 0xff800000 ;  /* 0xff80000000057802 */ /* 0x000fe20000000f00 */
[----:B------:R-:W-:-:S04]  /*0530*/  ULOP3.LUT UR4, UR9, 0x1, URZ, 0xc0, !UPT ;  /* 0x0000000109047892 */ /* 0x000fc8000f8ec0ff */
[----:B------:R-:W-:-:S03]  /*0540*/  UISETP.NE.U32.AND UP0, UPT, UR4, 0x1, UPT ;  /* 0x000000010400788c */ /* 0x000fc6000bf05070 */
[----:B------:R-:W-:Y:S01]  /*0550*/  UMOV UR4, URZ ;  /* 0x000000ff00047c82 */ /* 0x000fe20008000000 */
[----:B------:R-:W-:Y:S07]  /*0560*/  BRA.U !UP1, `(.L_x_61) ;  /* 0x0000000509987547 */ /* 0x000fee000b800000 */
[----:B------:R-:W-:Y:S01]  /*0570*/  ULOP3.LUT UR4, UR9, 0x7ffffffe, URZ, 0xc0, !UPT ;  /* 0x7ffffffe09047892 */ /* 0x000fe2000f8ec0ff */
[----:B------:R-:W-:Y:S01]  /*0580*/  MOV R5, 0xff800000 ;  /* 0xff80000000057802 */ /* 0x000fe20000000f00 */
[----:B------:R-:W-:Y:S02]  /*0590*/  UIADD3 UR6, UPT, UPT, UR5, 0x4, URZ ;  /* 0x0000000405067890 */ /* 0x000fe4000fffe0ff */
[----:B------:R-:W-:-:S12]  /*05a0*/  UIADD3 UR7, UPT, UPT, -UR4, URZ, URZ ;  /* 0x000000ff04077290 */ /* 0x000fd8000fffe1ff */
.L_x_62:
[----:B------:R-:W1:Y:S01]  /*05b0*/  LDS R4, [UR6+-0x4] ;  /* 0xfffffc06ff047984 */ /* 0x000e620008000800 */
[----:B------:R-:W-:Y:S01]  /*05c0*/  HFMA2 R2, -RZ, RZ, 0.96630859375, -0.0022525787353515625 ;  /* 0x3bbb989dff027431 */ /* 0x000fe200000001ff */
[----:B------:R-:W-:Y:S02]  /*05d0*/  UIADD3 UR7, UPT, UPT, UR7, 0x2, URZ ;  /* 0x0000000207077890 */ /* 0x000fe4000fffe0ff */
[----:B------:R-:W2:Y:S01]  /*05e0*/  LDS R12, [UR6] ;  /* 0x00000006ff0c7984 */ /* 0x000ea20008000800 */
[----:B------:R-:W-:Y:S02]  /*05f0*/  UIADD3 UR6, UPT, UPT, UR6, 0x8, URZ ;  /* 0x0000000806067890 */ /* 0x000fe4000fffe0ff */
[----:B------:R-:W-:Y:S01]  /*0600*/  UISETP.NE.AND UP1, UPT, UR7, URZ, UPT ;  /* 0x000000ff0700728c */ /* 0x000fe2000bf25270 */
[----:B-1----:R-:W-:-:S05]  /*0610*/  FMNMX R3, R4, R5, !PT ;  /* 0x0000000504037209 */ /* 0x002fca0007800000 */
[----:B------:R-:W-:Y:S01]  /*0620*/  FADD R11, R4, -R3 ;  /* 0x80000003040b7221 */ /* 0x000fe20000000000 */
[----:B------:R-:W-:Y:S01]  /*0630*/  MOV R4, 0x437c0000 ;  /* 0x437c000000047802 */ /* 0x000fe20000000f00 */
[----:B------:R-:W-:Y:S02]  /*0640*/  FADD R5, -R3, R5 ;  /* 0x0000000503057221 */ /* 0x000fe40000000100 */
[----:B0-----:R-:W-:-:S04]  /*0650*/  FFMA.SAT R9, R11, R2, 0.5 ;  /* 0x3f0000000b097423 */ /* 0x001fc80000002002 */
[----:B------:R-:W-:Y:S01]  /*0660*/  FFMA.RM R8, R9, R4, 12582913 ;  /* 0x4b40000109087423 */ /* 0x000fe20000004004 */
[----:B------:R-:W-:-:S03]  /*0670*/  FFMA.SAT R9, R5, R2, 0.5 ;  /* 0x3f00000005097423 */ /* 0x000fc60000002002 */
[C---:B------:R-:W-:Y:S01]  /*0680*/  FADD R6, R8.reuse, -12583039 ;  /* 0xcb40007f08067421 */ /* 0x040fe20000000000 */
[----:B------:R-:W-:Y:S01]  /*0690*/  FFMA.RM R9, R9, R4, 12582913 ;  /* 0x4b40000109097423 */ /* 0x000fe20000004004 */
[----:B------:R-:W-:Y:S02]  /*06a0*/  SHF.L.U32 R8, R8, 0x17, RZ ;  /* 0x0000001708087819 */ /* 0x000fe400000006ff */
[----:B------:R-:W-:Y:S01]  /*06b0*/  FFMA R10, R11, 1.4426950216293334961, -R6 ;  /* 0x3fb8aa3b0b0a7823 */ /* 0x000fe20000000806 */
[C---:B------:R-:W-:Y:S01]  /*06c0*/  FADD R6, R9.reuse, -12583039 ;  /* 0xcb40007f09067421 */ /* 0x040fe20000000000 */
[----:B------:R-:W-:Y:S02]  /*06d0*/  SHF.L.U32 R9, R9, 0x17, RZ ;  /* 0x0000001709097819 */ /* 0x000fe400000006ff */
[----:B------:R-:W-:Y:S01]  /*06e0*/  FFMA R10, R11, 1.925963033500011079e-08, R10 ;  /* 0x32a570600b0a7823 */ /* 0x000fe2000000000a */
[----:B------:R-:W-:-:S03]  /*06f0*/  FFMA R6, R5, 1.4426950216293334961, -R6 ;  /* 0x3fb8aa3b05067823 */ /* 0x000fc60000000806 */
[----:B------:R-:W0:Y:S01]  /*0700*/  MUFU.EX2 R11, R10 ;  /* 0x0000000a000b7308 */ /* 0x000e220000000800 */
[----:B------:R-:W-:-:S07]  /*0710*/  FFMA R6, R5, 1.925963033500011079e-08, R6 ;  /* 0x32a5706005067823 */ /* 0x000fce0000000006 */
[----:B------:R-:W1:Y:S01]  /*0720*/  MUFU.EX2 R6, R6 ;  /* 0x0000000600067308 */ /* 0x000e620000000800 */
[----:B0-----:R-:W-:-:S04]  /*0730*/  FMUL R8, R8, R11 ;  /* 0x0000000b08087220 */ /* 0x001fc80000400000 */
[----:B-1----:R-:W-:-:S05]  /*0740*/  FFMA R9, R9, R6, R8 ;  /* 0x0000000609097223 */ /* 0x002fca0000000008 */
[----:B------:R-:W-:-:S04]  /*0750*/  FSETP.GEU.AND P0, PT, R9, 1.175494350822287508e-38, PT ;  /* 0x008000000900780b */ /* 0x000fc80003f0e000 */
[----:B------:R-:W-:-:S09]  /*0760*/  FSEL R6, RZ, -23, P0 ;  /* 0xc1b80000ff067808 */ /* 0x000fd20000000000 */
[----:B------:R-:W-:-:S05]  /*0770*/  @!P0 FMUL R9, R9, 8388608 ;  /* 0x4b00000009098820 */ /* 0x000fca0000400000 */
[C---:B------:R-:W-:Y:S02]  /*0780*/  IADD3 R5, PT, PT, R9.reuse, -0x3f2aaaab, RZ ;  /* 0xc0d5555509057810 */ /* 0x040fe40007ffe0ff */
[----:B------:R-:W-:Y:S02]  /*0790*/  ISETP.GT.U32.AND P0, PT, R9, 0x7f7fffff, PT ;  /* 0x7f7fffff0900780c */ /* 0x000fe40003f04070 */
[----:B------:R-:W-:Y:S01]  /*07a0*/  LOP3.LUT R8, R5, 0xff800000, RZ, 0xc0, !PT ;  /* 0xff80000005087812 */ /* 0x000fe200078ec0ff */
[----:B------:R-:W-:-:S03]  /*07b0*/  HFMA2 R5, -RZ, RZ, 1.5048828125, 33.21875 ;  /* 0x3e055027ff057431 */ /* 0x000fc600000001ff */
[----:B------:R-:W-:-:S05]  /*07c0*/  IADD3 R10, PT, PT, R9, -R8, RZ ;  /* 0x80000008090a7210 */ /* 0x000fca0007ffe0ff */
[----:B------:R-:W-:-:S04]  /*07d0*/  FADD R10, R10, -1 ;  /* 0xbf8000000a0a7421 */ /* 0x000fc80000000000 */
[----:B------:R-:W-:-:S04]  /*07e0*/  FFMA R11, R10, -R5, 0.14084610342979431152 ;  /* 0x3e1039f60a0b7423 */ /* 0x000fc80000000805 */
[----:B------:R-:W-:-:S04]  /*07f0*/  FFMA R11, R10, R11, -0.12148627638816833496 ;  /* 0xbdf8cdcc0a0b7423 */ /* 0x000fc8000000000b */
[----:B------:R-:W-:-:S04]  /*0800*/  FFMA R11, R10, R11, 0.13980610668659210205 ;  /* 0x3e0f29550a0b7423 */ /* 0x000fc8000000000b */
[----:B------:R-:W-:-:S04]  /*0810*/  FFMA R11, R10, R11, -0.16684235632419586182 ;  /* 0xbe2ad8b90a0b7423 */ /* 0x000fc8000000000b */
[----:B------:R-:W-:-:S04]  /*0820*/  FFMA R11, R10, R11, 0.20012299716472625732 ;  /* 0x3e4ced0b0a0b7423 */ /* 0x000fc8000000000b */
[----:B------:R-:W-:-:S04]  /*0830*/  FFMA R11, R10, R11, -0.24999669194221496582 ;  /* 0xbe7fff220a0b7423 */ /* 0x000fc8000000000b */
[----:B------:R-:W-:-:S04]  /*0840*/  FFMA R11, R10, R11, 0.33333182334899902344 ;  /* 0x3eaaaa780a0b7423 */ /* 0x000fc8000000000b */
[----:B------:R-:W-:Y:S01]  /*0850*/  FFMA R13, R10, R11, -0.5 ;  /* 0xbf0000000a0d7423 */ /* 0x000fe2000000000b */
[----:B------:R-:W-:-:S03]  /*0860*/  I2FP.F32.S32 R11, R8 ;  /* 0x00000008000b7245 */ /* 0x000fc60000201400 */
[C---:B------:R-:W-:Y:S02]  /*0870*/  FMUL R13, R10.reuse, R13 ;  /* 0x0000000d0a0d7220 */ /* 0x040fe40000400000 */
[----:B------:R-:W-:Y:S01]  /*0880*/  FFMA R11, R11, 1.1920928955078125e-07, R6 ;  /* 0x340000000b0b7823 */ /* 0x000fe20000000006 */
[----:B------:R-:W-:Y:S01]  /*0890*/  MOV R6, 0x7f800000 ;  /* 0x7f80000000067802 */ /* 0x000fe20000000f00 */
[----:B------:R-:W-:-:S04]  /*08a0*/  FFMA R10, R10, R13, R10 ;  /* 0x0000000d0a0a7223 */ /* 0x000fc8000000000a */
[----:B------:R-:W-:Y:S01]  /*08b0*/  FFMA R10, R11, 0.69314718246459960938, R10 ;  /* 0x3f3172180b0a7823 */ /* 0x000fe2000000000a */
[C---:B------:R-:W-:Y:S01]  /*08c0*/  @P0 FFMA R10, R9.reuse, R6, +INF ;  /* 0x7f800000090a0423 */ /* 0x040fe20000000006 */
[----:B------:R-:W-:-:S04]  /*08d0*/  FSETP.NEU.AND P0, PT, R9, RZ, PT ;  /* 0x000000ff0900720b */ /* 0x000fc80003f0d000 */
[----:B------:R-:W-:-:S05]  /*08e0*/  FSEL R10, R10, -INF , P0 ;  /* 0xff8000000a0a7808 */ /* 0x000fca0000000000 */
[----:B------:R-:W-:-:S05]  /*08f0*/  FADD R10, R3, R10 ;  /* 0x0000000a030a7221 */ /* 0x000fca0000000000 */
[----:B--2---:R-:W-:-:S05]  /*0900*/  FMNMX R3, R10, R12, !PT ;  /* 0x0000000c0a037209 */ /* 0x004fca0007800000 */
[--C-:B------:R-:W-:Y:S01]  /*0910*/  FADD R13, R12, -R3.reuse ;  /* 0x800000030c0d7221 */ /* 0x100fe20000000000 */
[----:B------:R-:W-:-:S03]  /*0920*/  FADD R9, R10, -R3 ;  /* 0x800000030a097221 */ /* 0x000fc60000000000 */
[----:B------:R-:W-:-:S04]  /*0930*/  FFMA.SAT R11, R13, R2, 0.5 ;  /* 0x3f0000000d0b7423 */ /* 0x000fc80000002002 */
        /* <DEDUP_REMOVED lines=20> */
[----:B------:R-:W-:-:S04]  /*0a80*/  LOP3.LUT R8, R8, 0xff800000, RZ, 0xc0, !PT ;  /* 0xff80000008087812 */ /* 0x000fc800078ec0ff */
        /* <DEDUP_REMOVED lines=12> */
[----:B------:R-:W-:Y:S02]  /*0b50*/  FFMA R2, R5, 1.1920928955078125e-07, R2 ;  /* 0x3400000005027823 */ /* 0x000fe40000000002 */
[----:B------:R-:W-:-:S04]  /*0b60*/  FFMA R9, R4, R9, R4 ;  /* 0x0000000904097223 */ /* 0x000fc80000000004 */
[----:B------:R-:W-:Y:S01]  /*0b70*/  FFMA R2, R2, 0.69314718246459960938, R9 ;  /* 0x3f31721802027823 */ /* 0x000fe20000000009 */
[C---:B------:R-:W-:Y:S01]  /*0b80*/  @P0 FFMA R2, R11.reuse, R6, +INF ;  /* 0x7f8000000b020423 */ /* 0x040fe20000000006 */
[----:B------:R-:W-:-:S04]  /*0b90*/  FSETP.NEU.AND P0, PT, R11, RZ, PT ;  /* 0x000000ff0b00720b */ /* 0x000fc80003f0d000 */
[----:B------:R-:W-:-:S05]  /*0ba0*/  FSEL R2, R2, -INF , P0 ;  /* 0xff80000002027808 */ /* 0x000fca0000000000 */
[----:B------:R-:W-:Y:S01]  /*0bb0*/  FADD R5, R3, R2 ;  /* 0x0000000203057221 */ /* 0x000fe20000000000 */
[----:B------:R-:W-:Y:S06]  /*0bc0*/  BRA.U UP1, `(.L_x_62) ;  /* 0xfffffff901787547 */ /* 0x000fec000b83ffff */
.L_x_61:
[----:B------:R-:W-:Y:S05]  /*0bd0*/  BRA.U UP0, `(.L_x_60) ;  /* 0x0000000100c87547 */ /* 0x000fea000b800000 */
[----:B------:R-:W-:Y:S01]  /*0be0*/  ULEA UR4, UR4, UR5, 0x2 ;  /* 0x0000000504047291 */ /* 0x000fe2000f8e10ff */
[----:B------:R-:W-:Y:S01]  /*0bf0*/  HFMA2 R4, -RZ, RZ, 0.96630859375, -0.0022525787353515625 ;  /* 0x3bbb989dff047431 */ /* 0x000fe200000001ff */
[----:B------:R-:W-:-:S07]  /*0c00*/  MOV R10, 0x437c0000 ;  /* 0x437c0000000a7802 */ /* 0x000fce0000000f00 */
[----:B------:R-:W1:Y:S02]  /*0c10*/  LDS R3, [UR4] ;  /* 0x00000004ff037984 */ /* 0x000e640008000800 */
[----:B-1----:R-:W-:-:S05]  /*0c20*/  FMNMX R2, R5, R3, !PT ;  /* 0x0000000305027209 */ /* 0x002fca0007800000 */
[--C-:B0-----:R-:W-:Y:S01]  /*0c30*/  FADD R6, R3, -R2.reuse ;  /* 0x8000000203067221 */ /* 0x101fe20000000000 */
[----:B------:R-:W-:-:S03]  /*0c40*/  FADD R5, R5, -R2 ;  /* 0x8000000205057221 */ /* 0x000fc60000000000 */
[----:B------:R-:W-:-:S04]  /*0c50*/  FFMA.SAT R3, R6, R4, 0.5 ;  /* 0x3f00000006037423 */ /* 0x000fc80000002004 */
[----:B------:R-:W-:Y:S01]  /*0c60*/  FFMA.RM R8, R3, R10, 12582913 ;  /* 0x4b40000103087423 */ /* 0x000fe2000000400a */
[----:B------:R-:W-:-:S03]  /*0c70*/  FFMA.SAT R3, R5, R4, 0.5 ;  /* 0x3f00000005037423 */ /* 0x000fc60000002004 */
[C---:B------:R-:W-:Y:S01]  /*0c80*/  FADD R9, R8.reuse, -12583039 ;  /* 0xcb40007f08097421 */ /* 0x040fe20000000000 */
[----:B------:R-:W-:Y:S01]  /*0c90*/  FFMA.RM R3, R3, R10, 12582913 ;  /* 0x4b40000103037423 */ /* 0x000fe2000000400a */
[----:B------:R-:W-:Y:S02]  /*0ca0*/  SHF.L.U32 R8, R8, 0x17, RZ ;  /* 0x0000001708087819 */ /* 0x000fe400000006ff */
[C---:B------:R-:W-:Y:S01]  /*0cb0*/  FFMA R9, R6.reuse, 1.4426950216293334961, -R9 ;  /* 0x3fb8aa3b06097823 */ /* 0x040fe20000000809 */
[C---:B------:R-:W-:Y:S01]  /*0cc0*/  FADD R4, R3.reuse, -12583039 ;  /* 0xcb40007f03047421 */ /* 0x040fe20000000000 */
[----:B------:R-:W-:Y:S02]  /*0cd0*/  SHF.L.U32 R3, R3, 0x17, RZ ;  /* 0x0000001703037819 */ /* 0x000fe400000006ff */
[----:B------:R-:W-:Y:S01]  /*0ce0*/  FFMA R9, R6, 1.925963033500011079e-08, R9 ;  /* 0x32a5706006097823 */ /* 0x000fe20000000009 */
[----:B------:R-:W-:-:S04]  /*0cf0*/  FFMA R4, R5, 1.4426950216293334961, -R4 ;  /* 0x3fb8aa3b05047823 */ /* 0x000fc80000000804 */
[----:B------:R-:W-:Y:S01]  /*0d00*/  FFMA R4, R5, 1.925963033500011079e-08, R4 ;  /* 0x32a5706005047823 */ /* 0x000fe20000000004 */
[----:B------:R-:W0:Y:S08]  /*0d10*/  MUFU.EX2 R9, R9 ;  /* 0x0000000900097308 */ /* 0x000e300000000800 */
[----:B------:R-:W1:Y:S01]  /*0d20*/  MUFU.EX2 R4, R4 ;  /* 0x0000000400047308 */ /* 0x000e620000000800 */
[----:B0-----:R-:W-:Y:S01]  /*0d30*/  FMUL R8, R8, R9 ;  /* 0x0000000908087220 */ /* 0x001fe20000400000 */
[----:B------:R-:W-:-:S03]  /*0d40*/  HFMA2 R9, -RZ, RZ, 1.5048828125, 33.21875 ;  /* 0x3e055027ff097431 */ /* 0x000fc600000001ff */
        /* <DEDUP_REMOVED lines=16> */
[C---:B------:R-:W-:Y:S01]  /*0e50*/  FFMA R9, R8.reuse, R5, -0.5 ;  /* 0xbf00000008097423 */ /* 0x040fe20000000005 */
[----:B------:R-:W-:Y:S02]  /*0e60*/  I2FP.F32.S32 R5, R6 ;  /* 0x0000000600057245 */ /* 0x000fe40000201400 */
[----:B------:R-:W-:Y:S01]  /*0e70*/  MOV R6, 0x7f800000 ;  /* 0x7f80000000067802 */ /* 0x000fe20000000f00 */
[C---:B------:R-:W-:Y:S02]  /*0e80*/  FMUL R9, R8.reuse, R9 ;  /* 0x0000000908097220 */ /* 0x040fe40000400000 */
[----:B------:R-:W-:Y:S02]  /*0e90*/  FFMA R4, R5, 1.1920928955078125e-07, R4 ;  /* 0x3400000005047823 */ /* 0x000fe40000000004 */
[----:B------:R-:W-:-:S04]  /*0ea0*/  FFMA R9, R8, R9, R8 ;  /* 0x0000000908097223 */ /* 0x000fc80000000008 */
[----:B------:R-:W-:Y:S01]  /*0eb0*/  FFMA R4, R4, 0.69314718246459960938, R9 ;  /* 0x3f31721804047823 */ /* 0x000fe20000000009 */
[C---:B------:R-:W-:Y:S01]  /*0ec0*/  @P0 FFMA R4, R3.reuse, R6, +INF ;  /* 0x7f80000003040423 */ /* 0x040fe20000000006 */
[----:B------:R-:W-:-:S04]  /*0ed0*/  FSETP.NEU.AND P0, PT, R3, RZ, PT ;  /* 0x000000ff0300720b */ /* 0x000fc80003f0d000 */
[----:B------:R-:W-:-:S05]  /*0ee0*/  FSEL R5, R4, -INF , P0 ;  /* 0xff80000004057808 */ /* 0x000fca0000000000 */
[----:B------:R-:W-:-:S07]  /*0ef0*/  FADD R5, R2, R5 ;  /* 0x0000000502057221 */ /* 0x000fce0000000000 */
.L_x_60:
[----:B------:R-:W1:Y:S01]  /*0f00*/  LDC.64 R2, c[0x0][0x390] ;  /* 0x0000e400ff027b82 */ /* 0x000e620000000a00 */
[----:B------:R-:W-:-:S04]  /*0f10*/  IMAD R7, R7, R0, UR8 ;  /* 0x0000000807077e24 */ /* 0x000fc8000f8e0200 */
[----:B-1----:R-:W-:-:S05]  /*0f20*/  IMAD.WIDE R2, R7, 0x4, R2 ;  /* 0x0000000407027825 */ /* 0x002fca00078e0202 */
[----:B------:R-:W-:Y:S01]  /*0f30*/  STG.E desc[UR10][R2.64], R5 ;  /* 0x0000000502007986 */ /* 0x000fe2000c10190a */
[----:B------:R-:W-:Y:S05]  /*0f40*/  EXIT ;  /* 0x000000000000794d */ /* 0x000fea0003800000 */
.L_x_63:
        /* <DEDUP_REMOVED lines=11> */
.L_x_119:


//--------------------- .text._Z17kernel_forward_d2IfEvPT_S1_S1_S1_iiiii --------------------------
	.section	.text._Z17kernel_forward_d2IfEvPT_S1_S1_S1_iiiii,"ax",@progbits
	.align	128
        .global         _Z17kernel_forward_d2IfEvPT_S1_S1_S1_iiiii
        .type           _Z17kernel_forward_d2IfEvPT_S1_S1_S1_iiiii,@function
        .size           _Z17kernel_forward_d2IfEvPT_S1_S1_S1_iiiii,(.L_x_120 - _Z17kernel_forward_d2IfEvPT_S1_S1_S1_iiiii)
        .other          _Z17kernel_forward_d2IfEvPT_S1_S1_S1_iiiii,@"STO_CUDA_ENTRY STV_DEFAULT"
_Z17kernel_forward_d2IfEvPT_S1_S1_S1_iiiii:
.text._Z17kernel_forward_d2IfEvPT_S1_S1_S1_iiiii:
        /* <DEDUP_REMOVED lines=15> */
[----:B------:R-:W-:-:S04]  /*00f0*/  UIMAD.WIDE.U32 UR4, UR5, UR6, UR4 ;  /* 0x00000006050472a5 */ /* 0x000fc8000f8e0004 */
[----:B-1----:R-:W-:Y:S02]  /*0100*/  UIMAD.WIDE.U32 UR6, UR5, UR14, URZ ;  /* 0x0000000e050672a5 */ /* 0x002fe4000f8e00ff */
[----:B--2---:R-:W-:Y:S02]  /*0110*/  UIMAD.WIDE.U32 UR4, UR5, UR9, URZ ;  /* 0x00000009050472a5 */ /* 0x004fe4000f8e00ff */
[----:B------:R-:W-:Y:S02]  /*0120*/  ULOP3.LUT UR6, URZ, UR10, URZ, 0x33, !UPT ;  /* 0x0000000aff067292 */ /* 0x000fe4000f8e33ff */
[----:B------:R-:W-:Y:S01]  /*0130*/  UIADD3 UR4, UPT, UPT, -UR5, URZ, URZ ;  /* 0x000000ff05047290 */ /* 0x000fe2000fffe1ff */
[----:B------:R-:W-:Y:S02]  /*0140*/  UMOV UR8, UR7 ;  /* 0x0000000700087c82 */ /* 0x000fe40008000000 */
[----:B------:R-:W-:Y:S02]  /*0150*/  UIADD3 UR7, UPT, UPT, -UR8, URZ, URZ ;  /* 0x000000ff08077290 */ /* 0x000fe4000fffe1ff */
[----:B------:R-:W-:-:S02]  /*0160*/  UIMAD UR4, UR10, UR4, UR9 ;  /* 0x000000040a0472a4 */ /* 0x000fc4000f8e0209 */
[----:B------:R-:W-:Y:S02]  /*0170*/  UIMAD UR7, UR10, UR7, UR14 ;  /* 0x000000070a0772a4 */ /* 0x000fe4000f8e020e */
[----:B------:R-:W-:Y:S02]  /*0180*/  UISETP.GE.U32.AND UP0, UPT, UR4, UR10, UPT ;  /* 0x0000000a0400728c */ /* 0x000fe4000bf06070 */
[----:B------:R-:W-:-:S09]  /*0190*/  UISETP.GE.U32.AND UP3, UPT, UR7, UR10, UPT ;  /* 0x0000000a0700728c */ /* 0x000fd2000bf66070 */
[----:B------:R-:W-:Y:S02]  /*01a0*/  @UP0 UIADD3 UR4, UPT, UPT, -UR10, UR4, URZ ;  /* 0x000000040a040290 */ /* 0x000fe4000fffe1ff */
[----:B------:R-:W-:Y:S02]  /*01b0*/  @UP3 UIADD3 UR7, UPT, UPT, -UR10, UR7, URZ ;  /* 0x000000070a073290 */ /* 0x000fe4000fffe1ff */
[----:B------:R-:W-:Y:S02]  /*01c0*/  UISETP.GE.U32.AND UP1, UPT, UR4, UR10, UPT ;  /* 0x0000000a0400728c */ /* 0x000fe4000bf26070 */
[----:B------:R-:W-:-:S09]  /*01d0*/  UISETP.GE.U32.AND UP4, UPT, UR7, UR10, UPT ;  /* 0x0000000a0700728c */ /* 0x000fd2000bf86070 */
[----:B------:R-:W-:Y:S02]  /*01e0*/  @UP1 UIADD3 UR4, UPT, UPT, -UR10, UR4, URZ ;  /* 0x000000040a041290 */ /* 0x000fe4000fffe1ff */
[----:B------:R-:W-:-:S04]  /*01f0*/  @UP4 UIADD3 UR7, UPT, UPT, -UR10, UR7, URZ ;  /* 0x000000070a074290 */ /* 0x000fc8000fffe1ff */
[----:B------:R-:W-:Y:S02]  /*0200*/  USEL UR9, UR6, UR7, !UP2 ;  /* 0x0000000706097287 */ /* 0x000fe4000d000000 */
[----:B------:R-:W-:Y:S02]  /*0210*/  USEL UR7, UR6, UR4, !UP2 ;  /* 0x0000000406077287 */ /* 0x000fe4000d000000 */
[----:B------:R-:W-:-:S04]  /*0220*/  UIADD3 UR9, UPT, UPT, UR9, 0x1, URZ ;  /* 0x0000000109097890 */ /* 0x000fc8000fffe0ff */
[----:B------:R-:W-:-:S04]  /*0230*/  UIADD3 UR11, UPT, UPT, UR9, UR12, UR7 ;  /* 0x0000000c090b7290 */ /* 0x000fc8000fffe007 */
[----:B------:R-:W-:-:S06]  /*0240*/  UISETP.GE.AND UP5, UPT, UR11, UR17, UPT ;  /* 0x000000110b00728c */ /* 0x000fcc000bfa6270 */
[----:B------:R-:W-:-:S13]  /*0250*/  PLOP3.LUT P0, PT, PT, PT, UP5, 0x80, 0x8 ;  /* 0x000000000008781c */ /* 0x000fda0003f0f058 */
[----:B------:R-:W-:Y:S05]  /*0260*/  @P0 EXIT ;  /* 0x000000000000094d */ /* 0x000fea0003800000 */
[----:B------:R-:W-:-:S04]  /*0270*/  @UP3 UIADD3 UR8, UPT, UPT, UR8, 0x1, URZ ;  /* 0x0000000108083890 */ /* 0x000fc8000fffe0ff */
[----:B------:R-:W-:-:S04]  /*0280*/  @UP4 UIADD3 UR8, UPT, UPT, UR8, 0x1, URZ ;  /* 0x0000000108084890 */ /* 0x000fc8000fffe0ff */
[----:B------:R-:W-:-:S04]  /*0290*/  USEL UR8, UR6, UR8, !UP2 ;  /* 0x0000000806087287 */ /* 0x000fc8000d000000 */
[----:B------:R-:W-:-:S04]  /*02a0*/  UIADD3 UR4, UPT, UPT, UR8, 0x1, URZ ;  /* 0x0000000108047890 */ /* 0x000fc8000fffe0ff */
[----:B------:R-:W-:-:S06]  /*02b0*/  UISETP.GE.AND UP3, UPT, UR4, UR12, UPT ;  /* 0x0000000c0400728c */ /* 0x000fcc000bf66270 */
[----:B------:R-:W-:-:S13]  /*02c0*/  PLOP3.LUT P0, PT, PT, PT, UP3, 0x80, 0x8 ;  /* 0x000000000008781c */ /* 0x000fda0003f0f038 */
[----:B------:R-:W-:Y:S05]  /*02d0*/  @P0 EXIT ;  /* 0x000000000000094d */ /* 0x000fea0003800000 */
[----:B------:R-:W0:Y:S01]  /*02e0*/  S2R R0, SR_TID.X ;  /* 0x0000000000007919 */ /* 0x000e220000002100 */
[----:B------:R-:W1:Y:S01]  /*02f0*/  S2UR UR16, SR_CTAID.Z ;  /* 0x00000000001079c3 */ /* 0x000e620000002700 */
[----:B------:R-:W1:Y:S01]  /*0300*/  LDCU UR18, c[0x0][0x3ac] ;  /* 0x00007580ff1277ac */ /* 0x000e620008000800 */
[----:B------:R-:W-:Y:S01]  /*0310*/  @UP0 UIADD3 UR5, UPT, UPT, UR5, 0x1, URZ ;  /* 0x0000000105050890 */ /* 0x000fe2000fffe0ff */
[----:B------:R-:W2:Y:S05]  /*0320*/  LDCU.64 UR12, c[0x0][0x358] ;  /* 0x00006b00ff0c77ac */ /* 0x000eaa0008000a00 */
[----:B------:R-:W0:Y:S01]  /*0330*/  LDC R7, c[0x0][0x3b0] ;  /* 0x0000ec00ff077b82 */ /* 0x000e220000000800 */
[----:B------:R-:W-:-:S04]  /*0340*/  @UP1 UIADD3 UR5, UPT, UPT, UR5, 0x1, URZ ;  /* 0x0000000105051890 */ /* 0x000fc8000fffe0ff */
[----:B------:R-:W-:-:S03]  /*0350*/  USEL UR5, UR6, UR5, !UP2 ;  /* 0x0000000506057287 */ /* 0x000fc6000d000000 */
[----:B------:R-:W3:Y:S01]  /*0360*/  LDC.64 R2, c[0x0][0x380] ;  /* 0x0000e000ff027b82 */ /* 0x000ee20000000a00 */
[----:B-1----:R-:W-:-:S07]  /*0370*/  UIMAD UR4, UR5, UR18, UR16 ;  /* 0x00000012050472a4 */ /* 0x002fce000f8e0210 */
[----:B------:R-:W1:Y:S01]  /*0380*/  LDC.64 R8, c[0x0][0x390] ;  /* 0x0000e400ff087b82 */ /* 0x000e620000000a00 */
[----:B0-----:R-:W-:Y:S01]  /*0390*/  IMAD R5, R7, UR4, R0 ;  /* 0x0000000407057c24 */ /* 0x001fe2000f8e0200 */
[----:B------:R-:W-:-:S03]  /*03a0*/  UIMAD UR4, UR17, UR17, URZ ;  /* 0x00000011110472a4 */ /* 0x000fc6000f8e02ff */
[----:B---3--:R-:W-:-:S03]  /*03b0*/  IMAD.WIDE R2, R5, 0x4, R2 ;  /* 0x0000000405027825 */ /* 0x008fc600078e0202 */
[----:B------:R-:W0:Y:S01]  /*03c0*/  LDC.64 R4, c[0x0][0x388] ;  /* 0x0000e200ff047b82 */ /* 0x000e220000000a00 */
[----:B------:R-:W-:Y:S01]  /*03d0*/  UIMAD UR5, UR5, UR4, URZ ;  /* 0x00000004050572a4 */ /* 0x000fe2000f8e02ff */
[C---:B------:R-:W-:Y:S01]  /*03e0*/  SHF.L.U32 R10, R7.reuse, 0x2, RZ ;  /* 0x00000002070a7819 */ /* 0x040fe200000006ff */
[----:B------:R-:W-:Y:S01]  /*03f0*/  UISETP.GT.U32.AND UP0, UPT, UR10, UR14, UPT ;  /* 0x0000000e0a00728c */ /* 0x000fe2000bf04070 */
[----:B--2---:R1:W5:Y:S01]  /*0400*/  LDG.E.CONSTANT R6, desc[UR12][R2.64] ;  /* 0x0000000c02067981 */ /* 0x004362000c1e9900 */
[----:B------:R-:W-:Y:S02]  /*0410*/  UIMAD UR15, UR4, UR5, URZ ;  /* 0x00000005040f72a4 */ /* 0x000fe4000f8e02ff */
[----:B------:R-:W-:Y:S01]  /*0420*/  IMAD R11, R10, UR5, RZ ;  /* 0x000000050a0b7c24 */ /* 0x000fe2000f8e02ff */
[----:B------:R-:W-:Y:S02]  /*0430*/  UIMAD UR5, UR4, UR17, URZ ;  /* 0x00000011040572a4 */ /* 0x000fe4000f8e02ff */
[----:B------:R-:W-:Y:S01]  /*0440*/  UIADD3 UR8, UPT, UPT, UR7, UR8, URZ ;  /* 0x0000000807087290 */ /* 0x000fe2000fffe0ff */
[----:B------:R-:W-:-:S03]  /*0450*/  IMAD R13, R7, UR15, RZ ;  /* 0x0000000f070d7c24 */ /* 0x000fc6000f8e02ff */
[----:B------:R-:W-:Y:S01]  /*0460*/  UIADD3 UR14, UPT, UPT, UR8, 0x1, URZ ;  /* 0x00000001080e7890 */ /* 0x000fe2000fffe0ff */
[----:B-1----:R-:W-:Y:S01]  /*0470*/  IMAD.WIDE R2, R13, 0x4, R8 ;  /* 0x000000040d027825 */ /* 0x002fe200078e0208 */
[----:B------:R-:W-:Y:S02]  /*0480*/  MOV R8, 0xff800000 ;  /* 0xff80000000087802 */ /* 0x000fe40000000f00 */
[----:B------:R-:W-:Y:S01]  /*0490*/  UIADD3 UR9, UPT, UPT, UR9, UR14, URZ ;  /* 0x0000000e09097290 */ /* 0x000fe2000fffe0ff */
[C---:B------:R-:W-:Y:S02]  /*04a0*/  IMAD R9, R7.reuse, UR17, RZ ;  /* 0x0000001107097c24 */ /* 0x040fe4000f8e02ff */
[----:B------:R-:W-:Y:S02]  /*04b0*/  IMAD R13, R7, UR5, RZ ;  /* 0x00000005070d7c24 */ /* 0x000fe4000f8e02ff */
[----:B0-----:R-:W-:-:S04]  /*04c0*/  IMAD.WIDE R4, R11, 0x4, R4 ;  /* 0x000000040b047825 */ /* 0x001fc800078e0204 */
[----:B------:R-:W-:Y:S01]  /*04d0*/  IMAD R11, R7, UR4, RZ ;  /* 0x00000004070b7c24 */ /* 0x000fe2000f8e02ff */
[----:B------:R-:W-:Y:S06]  /*04e0*/  BAR.SYNC.DEFER_BLOCKING 0x0 ;  /* 0x0000000000007b1d */ /* 0x000fec0000010000 */
[----:B------:R-:W-:Y:S05]  /*04f0*/  BRA.U UP0, `(.L_x_64) ;  /* 0x0000000500fc7547 */ /* 0x000fea000b800000 */
[--C-:B------:R-:W-:Y:S01]  /*0500*/  IMAD R8, R11, UR14, R0.reuse ;  /* 0x0000000e0b087c24 */ /* 0x100fe2000f8e0200 */
[----:B------:R-:W-:Y:S01]  /*0510*/  UMOV UR4, UR7 ;  /* 0x0000000700047c82 */ /* 0x000fe20008000000 */
[----:B------:R-:W-:Y:S02]  /*0520*/  IMAD R12, R13, UR7, R0 ;  /* 0x000000070d0c7c24 */ /* 0x000fe4000f8e0200 */
[C---:B------:R-:W-:Y:S01]  /*0530*/  IMAD R10, R9.reuse, UR9, R8 ;  /* 0x00000009090a7c24 */ /* 0x040fe2000f8e0208 */
[----:B------:R-:W-:Y:S01]  /*0540*/  MOV R8, 0xff800000 ;  /* 0xff80000000087802 */ /* 0x000fe20000000f00 */
[----:B------:R-:W-:Y:S02]  /*0550*/  IMAD R12, R9, UR9, R12 ;  /* 0x00000009090c7c24 */ /* 0x000fe4000f8e020c */
[C---:B------:R-:W-:Y:S02]  /*0560*/  IMAD R10, R7.reuse, UR11, R10 ;  /* 0x0000000b070a7c24 */ /* 0x040fe4000f8e020a */
[----:B------:R-:W-:-:S07]  /*0570*/  IMAD R9, R7, UR11, R12 ;  /* 0x0000000b07097c24 */ /* 0x000fce000f8e020c */
.L_x_65:
[----:B------:R-:W-:Y:S02]  /*0580*/  UIADD3 UR5, UPT, UPT, UR4, 0x1, URZ ;  /* 0x0000000104057890 */ /* 0x000fe4000fffe0ff */
[----:B------:R-:W-:Y:S01]  /*0590*/  IMAD R15, R13, UR4, R13 ;  /* 0x000000040d0f7c24 */ /* 0x000fe2000f8e020d */
[----:B------:R-:W-:Y:S01]  /*05a0*/  SHF.L.U32 R23, R7, 0x2, RZ ;  /* 0x0000000207177819 */ /* 0x000fe200000006ff */
[----:B------:R-:W-:-:S03]  /*05b0*/  UIMAD UR6, UR7, UR17, UR5 ;  /* 0x00000011070672a4 */ /* 0x000fc6000f8e0205 */
[----:B------:R-:W-:-:S03]  /*05c0*/  IADD3 R15, PT, PT, R10, R15, RZ ;  /* 0x0000000f0a0f7210 */ /* 0x000fc60007ffe0ff */
[----:B------:R-:W-:Y:S02]  /*05d0*/  IMAD R21, R23, UR6, R0 ;  /* 0x0000000617157c24 */ /* 0x000fe4000f8e0200 */
[----:B------:R-:W-:-:S04]  /*05e0*/  IMAD.WIDE R16, R15, 0x4, R2 ;  /* 0x000000040f107825 */ /* 0x000fc800078e0202 */
[----:B------:R-:W-:Y:S02]  /*05f0*/  IMAD.WIDE R20, R21, 0x4, R4 ;  /* 0x0000000415147825 */ /* 0x000fe400078e0204 */
[----:B------:R0:W2:Y:S04]  /*0600*/  LDG.E.CONSTANT R17, desc[UR12][R16.64] ;  /* 0x0000000c10117981 */ /* 0x0000a8000c1e9900 */
[----:B------:R-:W3:Y:S01]  /*0610*/  LDG.E.CONSTANT R20, desc[UR12][R20.64] ;  /* 0x0000000c14147981 */ /* 0x000ee2000c1e9900 */
[----:B------:R-:W-:Y:S01]  /*0620*/  IMAD R12, R11, UR4, R11 ;  /* 0x000000040b0c7c24 */ /* 0x000fe2000f8e020b */
[----:B------:R-:W-:-:S04]  /*0630*/  UIMAD UR4, UR4, UR17, UR17 ;  /* 0x00000011040472a4 */ /* 0x000fc8000f8e0211 */
[----:B------:R-:W-:Y:S01]  /*0640*/  IADD3 R19, PT, PT, R9, R12, RZ ;  /* 0x0000000c09137210 */ /* 0x000fe20007ffe0ff */
[----:B------:R-:W-:Y:S01]  /*0650*/  UIADD3 UR4, UPT, UPT, UR14, UR4, URZ ;  /* 0x000000040e047290 */ /* 0x000fe2000fffe0ff */
[----:B------:R-:W-:-:S03]  /*0660*/  IADD3 R12, PT, PT, R0, R7, RZ ;  /* 0x00000007000c7210 */ /* 0x000fc60007ffe0ff */
[----:B------:R-:W-:-:S04]  /*0670*/  IMAD.WIDE R18, R19, 0x4, R2 ;  /* 0x0000000413127825 */ /* 0x000fc800078e0202 */
[----:B------:R-:W-:Y:S01]  /*0680*/  IMAD R23, R23, UR4, R12 ;  /* 0x0000000417177c24 */ /* 0x000fe2000f8e020c */
[----:B------:R1:W4:Y:S03]  /*0690*/  LDG.E.CONSTANT R15, desc[UR12][R18.64] ;  /* 0x0000000c120f7981 */ /* 0x000326000c1e9900 */
[----:B------:R-:W-:-:S05]  /*06a0*/  IMAD.WIDE R22, R23, 0x4, R4 ;  /* 0x0000000417167825 */ /* 0x000fca00078e0204 */
[----:B------:R-:W4:Y:S01]  /*06b0*/  LDG.E.CONSTANT R12, desc[UR12][R22.64] ;  /* 0x0000000c160c7981 */ /* 0x000f22000c1e9900 */
[----:B------:R-:W-:Y:S01]  /*06c0*/  HFMA2 R14, -RZ, RZ, 0.96630859375, -0.0022525787353515625 ;  /* 0x3bbb989dff0e7431 */ /* 0x000fe200000001ff */
[----:B0-----:R-:W-:Y:S01]  /*06d0*/  MOV R16, 0x437c0000 ;  /* 0x437c000000107802 */ /* 0x001fe20000000f00 */
[----:B------:R-:W-:Y:S02]  /*06e0*/  UISETP.GE.U32.AND UP0, UPT, UR5, UR8, UPT ;  /* 0x000000080500728c */ /* 0x000fe4000bf06070 */
[----:B------:R-:W-:Y:S01]  /*06f0*/  UMOV UR4, UR5 ;  /* 0x0000000500047c82 */ /* 0x000fe20008000000 */
[----:B--2--5:R-:W-:-:S04]  /*0700*/  FADD R17, R6, R17 ;  /* 0x0000001106117221 */ /* 0x024fc80000000000 */
[----:B---3--:R-:W-:-:S05]  /*0710*/  FADD R20, R17, R20 ;  /* 0x0000001411147221 */ /* 0x008fca0000000000 */
[----:B------:R-:W-:-:S05]  /*0720*/  FMNMX R17, R20, R8, !PT ;  /* 0x0000000814117209 */ /* 0x000fca0007800000 */
[----:B------:R-:W-:Y:S01]  /*0730*/  FADD R25, R20, -R17 ;  /* 0x8000001114197221 */ /* 0x000fe20000000000 */
[----:B------:R-:W-:-:S03]  /*0740*/  FADD R21, -R17, R8 ;  /* 0x0000000811157221 */ /* 0x000fc60000000100 */
[-C--:B------:R-:W-:Y:S01]  /*0750*/  FFMA.SAT R27, R25, R14.reuse, 0.5 ;  /* 0x3f000000191b7423 */ /* 0x080fe2000000200e */
[----:B-1----:R-:W-:Y:S01]  /*0760*/  FFMA.SAT R19, R21, R14, 0.5 ;  /* 0x3f00000015137423 */ /* 0x002fe2000000200e */
[----:B----4-:R-:W-:Y:S02]  /*0770*/  FADD R15, R6, R15 ;  /* 0x0000000f060f7221 */ /* 0x010fe40000000000 */
[-C--:B------:R-:W-:Y:S01]  /*0780*/  FFMA.RM R27, R27, R16.reuse, 12582913 ;  /* 0x4b4000011b1b7423 */ /* 0x080fe20000004010 */
[----:B------:R-:W-:-:S03]  /*0790*/  FFMA.RM R19, R19, R16, 12582913 ;  /* 0x4b40000113137423 */ /* 0x000fc60000004010 */
[C---:B------:R-:W-:Y:S01]  /*07a0*/  FADD R8, R27.reuse, -12583039 ;  /* 0xcb40007f1b087421 */ /* 0x040fe20000000000 */
[----:B------:R-:W-:Y:S01]  /*07b0*/  SHF.L.U32 R27, R27, 0x17, RZ ;  /* 0x000000171b1b7819 */ /* 0x000fe200000006ff */
[----:B------:R-:W-:Y:S02]  /*07c0*/  FADD R15, R15, R12 ;  /* 0x0000000c0f0f7221 */ /* 0x000fe40000000000 */
[----:B------:R-:W-:Y:S01]  /*07d0*/  FFMA R18, R25, 1.4426950216293334961, -R8 ;  /* 0x3fb8aa3b19127823 */ /* 0x000fe20000000808 */
[----:B------:R-:W-:-:S03]  /*07e0*/  FADD R8, R19, -12583039 ;  /* 0xcb40007f13087421 */ /* 0x000fc60000000000 */
[----:B------:R-:W-:Y:S01]  /*07f0*/  FFMA R25, R25, 1.925963033500011079e-08, R18 ;  /* 0x32a5706019197823 */ /* 0x000fe20000000012 */
[----:B------:R-:W-:Y:S01]  /*0800*/  FFMA R8, R21, 1.4426950216293334961, -R8 ;  /* 0x3fb8aa3b15087823 */ /* 0x000fe20000000808 */
[----:B------:R-:W-:Y:S02]  /*0810*/  SHF.L.U32 R18, R19, 0x17, RZ ;  /* 0x0000001713127819 */ /* 0x000fe400000006ff */
[----:B------:R-:W0:Y:S01]  /*0820*/  MUFU.EX2 R22, R25 ;  /* 0x0000001900167308 */ /* 0x000e220000000800 */
[----:B------:R-:W-:Y:S01]  /*0830*/  FFMA R20, R21, 1.925963033500011079e-08, R8 ;  /* 0x32a5706015147823 */ /* 0x000fe20000000008 */
[----:B------:R-:W-:-:S06]  /*0840*/  HFMA2 R8, -RZ, RZ, 1.5048828125, 33.21875 ;  /* 0x3e055027ff087431 */ /* 0x000fcc00000001ff */
[----:B------:R-:W1:Y:S01]  /*0850*/  MUFU.EX2 R21, R20 ;  /* 0x0000001400157308 */ /* 0x000e620000000800 */
[----:B0-----:R-:W-:-:S04]  /*0860*/  FMUL R27, R27, R22 ;  /* 0x000000161b1b7220 */ /* 0x001fc80000400000 */
[----:B-1----:R-:W-:-:S05]  /*0870*/  FFMA R18, R18, R21, R27 ;  /* 0x0000001512127223 */ /* 0x002fca000000001b */
[----:B------:R-:W-:-:S13]  /*0880*/  FSETP.GEU.AND P0, PT, R18, 1.175494350822287508e-38, PT ;  /* 0x008000001200780b */ /* 0x000fda0003f0e000 */
[----:B------:R-:W-:-:S05]  /*0890*/  @!P0 FMUL R18, R18, 8388608 ;  /* 0x4b00000012128820 */ /* 0x000fca0000400000 */
[----:B------:R-:W-:-:S04]  /*08a0*/  IADD3 R21, PT, PT, R18, -0x3f2aaaab, RZ ;  /* 0xc0d5555512157810 */ /* 0x000fc80007ffe0ff */
[----:B------:R-:W-:-:S04]  /*08b0*/  LOP3.LUT R21, R21, 0xff800000, RZ, 0xc0, !PT ;  /* 0xff80000015157812 */ /* 0x000fc800078ec0ff */
[-C--:B------:R-:W-:Y:S02]  /*08c0*/  IADD3 R19, PT, PT, R18, -R21.reuse, RZ ;  /* 0x8000001512137210 */ /* 0x080fe40007ffe0ff */
[----:B------:R-:W-:-:S03]  /*08d0*/  I2FP.F32.S32 R21, R21 ;  /* 0x0000001500157245 */ /* 0x000fc60000201400 */
        /* <DEDUP_REMOVED lines=9> */
[----:B------:R-:W-:Y:S02]  /*0970*/  FSEL R20, RZ, -23, P0 ;  /* 0xc1b80000ff147808 */ /* 0x000fe40000000000 */
[----:B------:R-:W-:Y:S01]  /*0980*/  ISETP.GT.U32.AND P0, PT, R18, 0x7f7fffff, PT ;  /* 0x7f7fffff1200780c */ /* 0x000fe20003f04070 */
[----:B------:R-:W-:Y:S02]  /*0990*/  FMUL R22, R19, R22 ;  /* 0x0000001613167220 */ /* 0x000fe40000400000 */
[----:B------:R-:W-:Y:S02]  /*09a0*/  FFMA R20, R21, 1.1920928955078125e-07, R20 ;  /* 0x3400000015147823 */ /* 0x000fe40000000014 */
[----:B------:R-:W-:Y:S01]  /*09b0*/  FFMA R21, R19, R22, R19 ;  /* 0x0000001613157223 */ /* 0x000fe20000000013 */
[----:B------:R-:W-:-:S03]  /*09c0*/  MOV R19, 0x7f800000 ;  /* 0x7f80000000137802 */ /* 0x000fc60000000f00 */
[----:B------:R-:W-:-:S04]  /*09d0*/  FFMA R20, R20, 0.69314718246459960938, R21 ;  /* 0x3f31721814147823 */ /* 0x000fc80000000015 */
[C---:B------:R-:W-:Y:S01]  /*09e0*/  @P0 FFMA R20, R18.reuse, R19, +INF ;  /* 0x7f80000012140423 */ /* 0x040fe20000000013 */
[----:B------:R-:W-:-:S04]  /*09f0*/  FSETP.NEU.AND P0, PT, R18, RZ, PT ;  /* 0x000000ff1200720b */ /* 0x000fc80003f0d000 */
[----:B------:R-:W-:-:S05]  /*0a00*/  FSEL R20, R20, -INF , P0 ;  /* 0xff80000014147808 */ /* 0x000fca0000000000 */
[----:B------:R-:W-:-:S05]  /*0a10*/  FADD R17, R17, R20 ;  /* 0x0000001411117221 */ /* 0x000fca0000000000 */
[----:B------:R-:W-:-:S05]  /*0a20*/  FMNMX R12, R17, R15, !PT ;  /* 0x0000000f110c7209 */ /* 0x000fca0007800000 */
        /* <DEDUP_REMOVED lines=9> */
[----:B------:R-:W-:-:S03]  /*0ac0*/  FADD R14, R15, -12583039 ;  /* 0xcb40007f0f0e7421 */ /* 0x000fc60000000000 */
[----:B------:R-:W-:Y:S01]  /*0ad0*/  FFMA R16, R21, 1.925963033500011079e-08, R16 ;  /* 0x32a5706015107823 */ /* 0x000fe20000000010 */
[----:B------:R-:W-:-:S03]  /*0ae0*/  FFMA R14, R17, 1.4426950216293334961, -R14 ;  /* 0x3fb8aa3b110e7823 */ /* 0x000fc6000000080e */
[----:B------:R-:W0:Y:S01]  /*0af0*/  MUFU.EX2 R21, R16 ;  /* 0x0000001000157308 */ /* 0x000e220000000800 */
[----:B------:R-:W-:Y:S01]  /*0b00*/  FFMA R17, R17, 1.925963033500011079e-08, R14 ;  /* 0x32a5706011117823 */ /* 0x000fe2000000000e */
[----:B------:R-:W-:-:S06]  /*0b10*/  SHF.L.U32 R14, R15, 0x17, RZ ;  /* 0x000000170f0e7819 */ /* 0x000fcc00000006ff */
        /* <DEDUP_REMOVED lines=22> */
[----:B------:R-:W-:-:S04]  /*0c80*/  FFMA R21, R21, R16, R21 ;  /* 0x0000001015157223 */ /* 0x000fc80000000015 */
[----:B------:R-:W-:-:S04]  /*0c90*/  FFMA R8, R8, 0.69314718246459960938, R21 ;  /* 0x3f31721808087823 */ /* 0x000fc80000000015 */
[C---:B------:R-:W-:Y:S01]  /*0ca0*/  @P0 FFMA R8, R14.reuse, R19, +INF ;  /* 0x7f8000000e080423 */ /* 0x040fe20000000013 */
[----:B------:R-:W-:-:S04]  /*0cb0*/  FSETP.NEU.AND P0, PT, R14, RZ, PT ;  /* 0x000000ff0e00720b */ /* 0x000fc80003f0d000 */
[----:B------:R-:W-:-:S05]  /*0cc0*/  FSEL R15, R8, -INF , P0 ;  /* 0xff800000080f7808 */ /* 0x000fca0000000000 */
[----:B------:R-:W-:Y:S01]  /*0cd0*/  FADD R8, R12, R15 ;  /* 0x0000000f0c087221 */ /* 0x000fe20000000000 */
[----:B------:R-:W-:Y:S06]  /*0ce0*/  BRA.U !UP0, `(.L_x_65) ;  /* 0xfffffff908247547 */ /* 0x000fec000b83ffff */
.L_x_64:
[----:B------:R-:W-:-:S04]  /*0cf0*/  UIADD3 UR4, UPT, UPT, UR9, 0x1, URZ ;  /* 0x0000000109047890 */ /* 0x000fc8000fffe0ff */
[----:B------:R-:W-:-:S09]  /*0d00*/  UISETP.GE.AND UP0, UPT, UR4, UR11, UPT ;  /* 0x0000000b0400728c */ /* 0x000fd2000bf06270 */
[----:B------:R-:W-:Y:S05]  /*0d10*/  BRA.U UP0, `(.L_x_66) ;  /* 0x0000000500f47547 */ /* 0x000fea000b800000 */
[----:B------:R-:W-:Y:S01]  /*0d20*/  IMAD R10, R13, UR7, RZ ;  /* 0x000000070d0a7c24 */ /* 0x000fe2000f8e02ff */
[----:B------:R-:W-:Y:S01]  /*0d30*/  USHF.L.U32 UR5, UR17, 0x2, URZ ;  /* 0x0000000211057899 */ /* 0x000fe200080006ff */
[CC--:B------:R-:W-:Y:S01]  /*0d40*/  LEA R15, R7.reuse, R0.reuse, 0x1 ;  /* 0x00000000070f7211 */ /* 0x0c0fe200078e08ff */
[----:B------:R-:W-:Y:S02]  /*0d50*/  IMAD R13, R7, UR11, RZ ;  /* 0x0000000b070d7c24 */ /* 0x000fe4000f8e02ff */
[----:B------:R-:W-:Y:S02]  /*0d60*/  IMAD R11, R11, UR14, R10 ;  /* 0x0000000e0b0b7c24 */ /* 0x000fe4000f8e020a */
[C---:B------:R-:W-:Y:S02]  /*0d70*/  IMAD R12, R7.reuse, UR5, RZ ;  /* 0x00000005070c7c24 */ /* 0x040fe4000f8e02ff */
[----:B------:R-:W-:Y:S01]  /*0d80*/  IMAD R10, R7, UR17, RZ ;  /* 0x00000011070a7c24 */ /* 0x000fe2000f8e02ff */
[-C--:B------:R-:W-:Y:S01]  /*0d90*/  IADD3 R9, PT, PT, R11, R0.reuse, RZ ;  /* 0x000000000b097210 */ /* 0x080fe20007ffe0ff */
[----:B------:R-:W-:Y:S01]  /*0da0*/  IMAD R11, R12, UR9, R15 ;  /* 0x000000090c0b7c24 */ /* 0x000fe2000f8e020f */
[----:B------:R-:W-:-:S02]  /*0db0*/  LEA R12, R13, R0, 0x2 ;  /* 0x000000000d0c7211 */ /* 0x000fc400078e10ff */
[----:B------:R-:W-:Y:S01]  /*0dc0*/  IADD3 R13, PT, PT, R13, R9, RZ ;  /* 0x000000090d0d7210 */ /* 0x000fe20007ffe0ff */
[----:B------:R-:W-:-:S07]  /*0dd0*/  IMAD R9, R10, UR9, R9 ;  /* 0x000000090a097c24 */ /* 0x000fce000f8e0209 */
.L_x_67:
[----:B------:R-:W-:Y:S02]  /*0de0*/  IMAD R18, R7, UR4, RZ ;  /* 0x0000000407127c24 */ /* 0x000fe4000f8e02ff */
[----:B------:R-:W-:-:S03]  /*0df0*/  IMAD R17, R10, UR4, R13 ;  /* 0x000000040a117c24 */ /* 0x000fc6000f8e020d */
[----:B------:R-:W-:Y:S01]  /*0e00*/  LEA R15, R18, R11, 0x2 ;  /* 0x0000000b120f7211 */ /* 0x000fe200078e10ff */
[----:B------:R-:W-:-:S04]  /*0e10*/  IMAD.WIDE R16, R17, 0x4, R2 ;  /* 0x0000000411107825 */ /* 0x000fc800078e0202 */
[----:B------:R-:W-:Y:S02]  /*0e20*/  IMAD.WIDE R14, R15, 0x4, R4 ;  /* 0x000000040f0e7825 */ /* 0x000fe400078e0204 */
[----:B------:R-:W2:Y:S04]  /*0e30*/  LDG.E.CONSTANT R17, desc[UR12][R16.64] ;  /* 0x0000000c10117981 */ /* 0x000ea8000c1e9900 */
[----:B------:R0:W3:Y:S01]  /*0e40*/  LDG.E.CONSTANT R15, desc[UR12][R14.64] ;  /* 0x0000000c0e0f7981 */ /* 0x0000e2000c1e9900 */
[----:B------:R-:W-:Y:S01]  /*0e50*/  UIMAD UR6, UR5, UR4, 0x3 ;  /* 0x00000003050674a4 */ /* 0x000fe2000f8e0204 */
[----:B------:R-:W-:-:S05]  /*0e60*/  IADD3 R19, PT, PT, R9, R18, RZ ;  /* 0x0000001209137210 */ /* 0x000fca0007ffe0ff */
[----:B------:R-:W-:-:S04]  /*0e70*/  IMAD.WIDE R18, R19, 0x4, R2 ;  /* 0x0000000413127825 */ /* 0x000fc800078e0202 */
[----:B------:R-:W-:Y:S02]  /*0e80*/  IMAD R21, R7, UR6, R12 ;  /* 0x0000000607157c24 */ /* 0x000fe4000f8e020c */
[----:B------:R-:W4:Y:S02]  /*0e90*/  LDG.E.CONSTANT R19, desc[UR12][R18.64] ;  /* 0x0000000c12137981 */ /* 0x000f24000c1e9900 */
[----:B------:R-:W-:-:S06]  /*0ea0*/  IMAD.WIDE R20, R21, 0x4, R4 ;  /* 0x0000000415147825 */ /* 0x000fcc00078e0204 */
[----:B------:R-:W4:Y:S01]  /*0eb0*/  LDG.E.CONSTANT R20, desc[UR12][R20.64] ;  /* 0x0000000c14147981 */ /* 0x000f22000c1e9900 */
[----:B0-----:R-:W-:Y:S01]  /*0ec0*/  HFMA2 R14, -RZ, RZ, 0.96630859375, -0.0022525787353515625 ;  /* 0x3bbb989dff0e7431 */ /* 0x001fe200000001ff */
[----:B------:R-:W-:-:S04]  /*0ed0*/  UIADD3 UR4, UPT, UPT, UR4, 0x1, URZ ;  /* 0x0000000104047890 */ /* 0x000fc8000fffe0ff */
[----:B------:R-:W-:Y:S01]  /*0ee0*/  UISETP.GE.AND UP0, UPT, UR4, UR11, UPT ;  /* 0x0000000b0400728c */ /* 0x000fe2000bf06270 */
[----:B--2--5:R-:W-:-:S04]  /*0ef0*/  FADD R22, R6, R17 ;  /* 0x0000001106167221 */ /* 0x024fc80000000000 */
[----:B---3--:R-:W-:Y:S01]  /*0f00*/  FADD R22, R22, R15 ;  /* 0x0000000f16167221 */ /* 0x008fe20000000000 */
[----:B------:R-:W-:-:S04]  /*0f10*/  MOV R15, 0x437c0000 ;  /* 0x437c0000000f7802 */ /* 0x000fc80000000f00 */
[----:B------:R-:W-:-:S05]  /*0f20*/  FMNMX R17, R22, R8, !PT ;  /* 0x0000000816117209 */ /* 0x000fca0007800000 */
[----:B------:R-:W-:Y:S01]  /*0f30*/  FADD R25, R22, -R17 ;  /* 0x8000001116197221 */ /* 0x000fe20000000000 */
[----:B------:R-:W-:Y:S01]  /*0f40*/  FADD R23, -R17, R8 ;  /* 0x0000000811177221 */ /* 0x000fe20000000100 */
[----:B----4-:R-:W-:Y:S02]  /*0f50*/  FADD R19, R6, R19 ;  /* 0x0000001306137221 */ /* 0x010fe40000000000 */
[----:B------:R-:W-:-:S04]  /*0f60*/  FFMA.SAT R16, R25, R14, 0.5 ;  /* 0x3f00000019107423 */ /* 0x000fc8000000200e */
[-C--:B------:R-:W-:Y:S01]  /*0f70*/  FFMA.RM R8, R16, R15.reuse, 12582913 ;  /* 0x4b40000110087423 */ /* 0x080fe2000000400f */
[----:B------:R-:W-:Y:S01]  /*0f80*/  FFMA.SAT R16, R23, R14, 0.5 ;  /* 0x3f00000017107423 */ /* 0x000fe2000000200e */
[----:B------:R-:W-:Y:S02]  /*0f90*/  FADD R19, R19, R20 ;  /* 0x0000001413137221 */ /* 0x000fe40000000000 */
[----:B------:R-:W-:Y:S01]  /*0fa0*/  FADD R18, R8, -12583039 ;  /* 0xcb40007f08127421 */ /* 0x000fe20000000000 */
[----:B------:R-:W-:Y:S01]  /*0fb0*/  FFMA.RM R16, R16, R15, 12582913 ;  /* 0x4b40000110107423 */ /* 0x000fe2000000400f */
[----:B------:R-:W-:Y:S02]  /*0fc0*/  SHF.L.U32 R8, R8, 0x17, RZ ;  /* 0x0000001708087819 */ /* 0x000fe400000006ff */
[----:B------:R-:W-:Y:S01]  /*0fd0*/  FFMA R22, R25, 1.4426950216293334961, -R18 ;  /* 0x3fb8aa3b19167823 */ /* 0x000fe20000000812 */
[C---:B------:R-:W-:Y:S01]  /*0fe0*/  FADD R18, R16.reuse, -12583039 ;  /* 0xcb40007f10127421 */ /* 0x040fe20000000000 */
[----:B------:R-:W-:-:S02]  /*0ff0*/  SHF.L.U32 R16, R16, 0x17, RZ ;  /* 0x0000001710107819 */ /* 0x000fc400000006ff */
[----:B------:R-:W-:Y:S01]  /*1000*/  FFMA R22, R25, 1.925963033500011079e-08, R22 ;  /* 0x32a5706019167823 */ /* 0x000fe20000000016 */
[----:B------:R-:W-:-:S03]  /*1010*/  FFMA R18, R23, 1.4426950216293334961, -R18 ;  /* 0x3fb8aa3b17127823 */ /* 0x000fc60000000812 */
[----:B------:R-:W0:Y:S01]  /*1020*/  MUFU.EX2 R25, R22 ;  /* 0x0000001600197308 */ /* 0x000e220000000800 */
[----:B------:R-:W-:-:S07]  /*1030*/  FFMA R18, R23, 1.925963033500011079e-08, R18 ;  /* 0x32a5706017127823 */ /* 0x000fce0000000012 */
[----:B------:R-:W1:Y:S01]  /*1040*/  MUFU.EX2 R21, R18 ;  /* 0x0000001200157308 */ /* 0x000e620000000800 */
[----:B0-----:R-:W-:Y:S01]  /*1050*/  FMUL R25, R8, R25 ;  /* 0x0000001908197220 */ /* 0x001fe20000400000 */
[----:B------:R-:W-:-:S03]  /*1060*/  HFMA2 R8, -RZ, RZ, 1.5048828125, 33.21875 ;  /* 0x3e055027ff087431 */ /* 0x000fc600000001ff */
        /* <DEDUP_REMOVED lines=30> */
[-C--:B------:R-:W-:Y:S01]  /*1250*/  FFMA.SAT R18, R23, R14.reuse, 0.5 ;  /* 0x3f00000017127423 */ /* 0x080fe2000000200e */
[----:B------:R-:W-:-:S03]  /*1260*/  FFMA.SAT R14, R19, R14, 0.5 ;  /* 0x3f000000130e7423 */ /* 0x000fc6000000200e */
[-C--:B------:R-:W-:Y:S01]  /*1270*/  FFMA.RM R17, R18, R15.reuse, 12582913 ;  /* 0x4b40000112117423 */ /* 0x080fe2000000400f */
[----:B------:R-:W-:-:S03]  /*1280*/  FFMA.RM R14, R14, R15, 12582913 ;  /* 0x4b4000010e0e7423 */ /* 0x000fc6000000400f */
[C---:B------:R-:W-:Y:S01]  /*1290*/  FADD R18, R17.reuse, -12583039 ;  /* 0xcb40007f11127421 */ /* 0x040fe20000000000 */
[----:B------:R-:W-:-:S03]  /*12a0*/  SHF.L.U32 R17, R17, 0x17, RZ ;  /* 0x0000001711117819 */ /* 0x000fc600000006ff */
        /* <DEDUP_REMOVED lines=36> */
.L_x_66:
[----:B------:R-:W0:Y:S01]  /*14f0*/  S2UR UR6, SR_CgaCtaId ;  /* 0x00000000000679c3 */ /* 0x000e220000008800 */
[----:B------:R-:W-:Y:S01]  /*1500*/  UMOV UR4, 0x400 ;  /* 0x0000040000047882 */ /* 0x000fe20000000000 */
[----:B------:R-:W-:Y:S01]  /*1510*/  ISETP.NE.AND P0, PT, R0, RZ, PT ;  /* 0x000000ff0000720c */ /* 0x000fe20003f05270 */
[----:B0-----:R-:W-:-:S06]  /*1520*/  ULEA UR6, UR6, UR4, 0x18 ;  /* 0x0000000406067291 */ /* 0x001fcc000f8ec0ff */
[----:B------:R-:W-:-:S05]  /*1530*/  LEA R3, R0, UR6, 0x2 ;  /* 0x0000000600037c11 */ /* 0x000fca000f8e10ff */
[----:B------:R0:W-:Y:S01]  /*1540*/  STS [R3], R8 ;  /* 0x0000000803007388 */ /* 0x0001e20000000800 */
[----:B------:R-:W-:Y:S06]  /*1550*/  BAR.SYNC.DEFER_BLOCKING 0x0 ;  /* 0x0000000000007b1d */ /* 0x000fec0000010000 */
[----:B------:R-:W-:Y:S05]  /*1560*/  @P0 EXIT ;  /* 0x000000000000094d */ /* 0x000fea0003800000 */
[----:B------:R-:W-:Y:S02]  /*1570*/  ISETP.GE.AND P0, PT, R7, 0x1, PT ;  /* 0x000000010700780c */ /* 0x000fe40003f06270 */
[----:B------:R-:W-:-:S11]  /*1580*/  MOV R5, 0xff800000 ;  /* 0xff80000000057802 */ /* 0x000fd60000000f00 */
[----:B------:R-:W-:Y:S05]  /*1590*/  @!P0 BRA `(.L_x_68) ;  /* 0x00000008007c8947 */ /* 0x000fea0003800000 */
[C---:B------:R-:W-:Y:S02]  /*15a0*/  ISETP.NE.AND P1, PT, R7.reuse, 0x1, PT ;  /* 0x000000010700780c */ /* 0x040fe40003f25270 */
[----:B------:R-:W-:Y:S02]  /*15b0*/  LOP3.LUT R0, R7, 0x1, RZ, 0xc0, !PT ;  /* 0x0000000107007812 */ /* 0x000fe400078ec0ff */
[----:B------:R-:W-:Y:S02]  /*15c0*/  MOV R5, 0xff800000 ;  /* 0xff80000000057802 */ /* 0x000fe40000000f00 */
[----:B------:R-:W-:Y:S01]  /*15d0*/  ISETP.NE.U32.AND P0, PT, R0, 0x1, PT ;  /* 0x000000010000780c */ /* 0x000fe20003f05070 */
[----:B------:R-:W-:-:S06]  /*15e0*/  HFMA2 R0, -RZ, RZ, 0, 0 ;  /* 0x00000000ff007431 */ /* 0x000fcc00000001ff */
[----:B------:R-:W-:Y:S06]  /*15f0*/  @!P1 BRA `(.L_x_69) ;  /* 0x0000000400989947 */ /* 0x000fec0003800000 */
[----:B------:R-:W-:Y:S01]  /*1600*/  LOP3.LUT R0, R7, 0x7ffffffe, RZ, 0xc0, !PT ;  /* 0x7ffffffe07007812 */ /* 0x000fe200078ec0ff */
[----:B------:R-:W-:Y:S01]  /*1610*/  UIADD3 UR4, UPT, UPT, UR6, 0x4, URZ ;  /* 0x0000000406047890 */ /* 0x000fe2000fffe0ff */
[----:B------:R-:W-:Y:S02]  /*1620*/  MOV R5, 0xff800000 ;  /* 0xff80000000057802 */ /* 0x000fe40000000f00 */
[----:B------:R-:W-:-:S09]  /*1630*/  IADD3 R11, PT, PT, -R0, RZ, RZ ;  /* 0x000000ff000b7210 */ /* 0x000fd20007ffe1ff */
.L_x_70:
[----:B------:R-:W0:Y:S01]  /*1640*/  LDS R4, [UR4+-0x4] ;  /* 0xfffffc04ff047984 */ /* 0x000e220008000800 */
[----:B------:R-:W-:Y:S02]  /*1650*/  MOV R2, 0x3bbb989d ;  /* 0x3bbb989d00027802 */ /* 0x000fe40000000f00 */
[----:B------:R-:W-:Y:S01]  /*1660*/  IADD3 R11, PT, PT, R11, 0x2, RZ ;  /* 0x000000020b0b7810 */ /* 0x000fe20007ffe0ff */
[----:B------:R-:W1:Y:S01]  /*1670*/  LDS R12, [UR4] ;  /* 0x00000004ff0c7984 */ /* 0x000e620008000800 */
[----:B------:R-:W-:Y:S02]  /*1680*/  UIADD3 UR4, UPT, UPT, UR4, 0x8, URZ ;  /* 0x0000000804047890 */ /* 0x000fe4000fffe0ff */
[----:B------:R-:W-:Y:S02]  /*1690*/  ISETP.NE.AND P2, PT, R11, RZ, PT ;  /* 0x000000ff0b00720c */ /* 0x000fe40003f45270 */
[----:B0-----:R-:W-:-:S05]  /*16a0*/  FMNMX R3, R4, R5, !PT ;  /* 0x0000000504037209 */ /* 0x001fca0007800000 */
[----:B------:R-:W-:Y:S01]  /*16b0*/  FADD R9, R4, -R3 ;  /* 0x8000000304097221 */ /* 0x000fe20000000000 */
[----:B------:R-:W-:Y:S02]  /*16c0*/  HFMA2 R4, -RZ, RZ, 3.7421875, 0 ;  /* 0x437c0000ff047431 */ /* 0x000fe400000001ff */
[----:B------:R-:W-:Y:S01]  /*16d0*/  FADD R5, -R3, R5 ;  /* 0x0000000503057221 */ /* 0x000fe20000000100 */
[----:B------:R-:W-:-:S04]  /*16e0*/  FFMA.SAT R7, R9, R2, 0.5 ;  /* 0x3f00000009077423 */ /* 0x000fc80000002002 */
[----:B------:R-:W-:Y:S01]  /*16f0*/  FFMA.RM R8, R7, R4, 12582913 ;  /* 0x4b40000107087423 */ /* 0x000fe20000004004 */
[----:B------:R-:W-:-:S03]  /*1700*/  FFMA.SAT R7, R5, R2, 0.5 ;  /* 0x3f00000005077423 */ /* 0x000fc60000002002 */
[C---:B-----5:R-:W-:Y:S01]  /*1710*/  FADD R6, R8.reuse, -12583039 ;  /* 0xcb40007f08067421 */ /* 0x060fe20000000000 */
        /* <DEDUP_REMOVED lines=9> */
[----:B------:R-:W2:Y:S01]  /*17b0*/  MUFU.EX2 R6, R6 ;  /* 0x0000000600067308 */ /* 0x000ea20000000800 */
[----:B0-----:R-:W-:-:S04]  /*17c0*/  FMUL R8, R8, R9 ;  /* 0x0000000908087220 */ /* 0x001fc80000400000 */
[----:B--2---:R-:W-:-:S05]  /*17d0*/  FFMA R7, R7, R6, R8 ;  /* 0x0000000607077223 */ /* 0x004fca0000000008 */
[----:B------:R-:W-:-:S04]  /*17e0*/  FSETP.GEU.AND P1, PT, R7, 1.175494350822287508e-38, PT ;  /* 0x008000000700780b */ /* 0x000fc80003f2e000 */
[----:B------:R-:W-:-:S09]  /*17f0*/  FSEL R6, RZ, -23, P1 ;  /* 0xc1b80000ff067808 */ /* 0x000fd20000800000 */
[----:B------:R-:W-:-:S05]  /*1800*/  @!P1 FMUL R7, R7, 8388608 ;  /* 0x4b00000007079820 */ /* 0x000fca0000400000 */
[C---:B------:R-:W-:Y:S02]  /*1810*/  IADD3 R5, PT, PT, R7.reuse, -0x3f2aaaab, RZ ;  /* 0xc0d5555507057810 */ /* 0x040fe40007ffe0ff */
[----:B------:R-:W-:Y:S02]  /*1820*/  ISETP.GT.U32.AND P1, PT, R7, 0x7f7fffff, PT ;  /* 0x7f7fffff0700780c */ /* 0x000fe40003f24070 */
[----:B------:R-:W-:Y:S02]  /*1830*/  LOP3.LUT R8, R5, 0xff800000, RZ, 0xc0, !PT ;  /* 0xff80000005087812 */ /* 0x000fe400078ec0ff */
[----:B------:R-:W-:Y:S02]  /*1840*/  MOV R5, 0x3e055027 ;  /* 0x3e05502700057802 */ /* 0x000fe40000000f00 */
        /* <DEDUP_REMOVED lines=20> */
[----:B-1----:R-:W-:-:S05]  /*1990*/  FMNMX R3, R8, R12, !PT ;  /* 0x0000000c08037209 */ /* 0x002fca0007800000 */
        /* <DEDUP_REMOVED lines=43> */
[----:B------:R-:W-:Y:S06]  /*1c50*/  @P2 BRA `(.L_x_70) ;  /* 0xfffffff800782947 */ /* 0x000fec000383ffff */
.L_x_69:
[----:B------:R-:W-:Y:S05]  /*1c60*/  @P0 BRA `(.L_x_68) ;  /* 0x0000000000c80947 */ /* 0x000fea0003800000 */
[----:B------:R-:W-:Y:S01]  /*1c70*/  LEA R2, R0, UR6, 0x2 ;  /* 0x0000000600027c11 */ /* 0x000fe2000f8e10ff */
[----:B------:R-:W-:Y:S01]  /*1c80*/  HFMA2 R7, -RZ, RZ, 0.96630859375, -0.0022525787353515625 ;  /* 0x3bbb989dff077431 */ /* 0x000fe200000001ff */
[----:B0-----:R-:W-:-:S04]  /*1c90*/  MOV R8, 0x437c0000 ;  /* 0x437c000000087802 */ /* 0x001fc80000000f00 */
[----:B------:R-:W0:Y:S02]  /*1ca0*/  LDS R2, [R2] ;  /* 0x0000000002027984 */ /* 0x000e240000000800 */
[----:B0-----:R-:W-:-:S05]  /*1cb0*/  FMNMX R0, R5, R2, !PT ;  /* 0x0000000205007209 */ /* 0x001fca0007800000 */
[--C-:B------:R-:W-:Y:S01]  /*1cc0*/  FADD R4, R2, -R0.reuse ;  /* 0x8000000002047221 */ /* 0x100fe20000000000 */
[----:B------:R-:W-:-:S03]  /*1cd0*/  FADD R5, R5, -R0 ;  /* 0x8000000005057221 */ /* 0x000fc60000000000 */
[----:B------:R-:W-:-:S04]  /*1ce0*/  FFMA.SAT R3, R4, R7, 0.5 ;  /* 0x3f00000004037423 */ /* 0x000fc80000002007 */
[----:B-----5:R-:W-:Y:S01]  /*1cf0*/  FFMA.RM R6, R3, R8, 12582913 ;  /* 0x4b40000103067423 */ /* 0x020fe20000004008 */
        /* <DEDUP_REMOVED lines=41> */
.L_x_68:
[----:B------:R-:W-:Y:S01]  /*1f90*/  UIMAD UR8, UR17, UR17, URZ ;  /* 0x00000011110872a4 */ /* 0x000fe2000f8e02ff */
[----:B------:R-:W1:Y:S03]  /*1fa0*/  LDCU.64 UR4, c[0x0][0x398] ;  /* 0x00007300ff0477ac */ /* 0x000e660008000a00 */
[----:B------:R-:W-:Y:S02]  /*1fb0*/  UIMAD UR8, UR7, UR8, UR9 ;  /* 0x00000008070872a4 */ /* 0x000fe4000f8e0209 */
[----:B------:R-:W-:Y:S02]  /*1fc0*/  UIADD3 UR10, UPT, UPT, UR11, UR15, URZ ;  /* 0x0000000f0b0a7290 */ /* 0x000fe4000fffe0ff */
[----:B------:R-:W-:-:S04]  /*1fd0*/  UIMAD UR8, UR14, UR17, UR8 ;  /* 0x000000110e0872a4 */ /* 0x000fc8000f8e0208 */
[----:B------:R-:W-:-:S04]  /*1fe0*/  UIMAD UR8, UR8, UR17, UR10 ;  /* 0x00000011080872a4 */ /* 0x000fc8000f8e020a */
[----:B------:R-:W-:-:S04]  /*1ff0*/  UIMAD UR8, UR8, UR18, UR16 ;  /* 0x00000012080872a4 */ /* 0x000fc8000f8e0210 */
[----:B-1----:R-:W-:-:S06]  /*2000*/  UIMAD.WIDE UR4, UR8, 0x4, UR4 ;  /* 0x00000004080478a5 */ /* 0x002fcc000f8e0204 */
[----:B------:R-:W-:Y:S02]  /*2010*/  MOV R2, UR4 ;  /* 0x0000000400027c02 */ /* 0x000fe40008000f00 */
[----:B0-----:R-:W-:-:S05]  /*2020*/  MOV R3, UR5 ;  /* 0x0000000500037c02 */ /* 0x001fca0008000f00 */
[----:B------:R-:W2:Y:S01]  /*2030*/  LDG.E R2, desc[UR12][R2.64] ;  /* 0x0000000c02027981 */ /* 0x000ea2000c1e1900 */
[----:B------:R-:W-:Y:S02]  /*2040*/  MOV R9, 0x3bbb989d ;  /* 0x3bbb989d00097802 */ /* 0x000fe40000000f00 */
[----:B------:R-:W-:Y:S02]  /*2050*/  MOV R8, 0x437c0000 ;  /* 0x437c000000087802 */ /* 0x000fe40000000f00 */
[----:B--2---:R-:W-:-:S05]  /*2060*/  FMNMX R0, R2, R5, !PT ;  /* 0x0000000502007209 */ /* 0x004fca0007800000 */
[----:B-----5:R-:W-:Y:S01]  /*2070*/  FADD R6, -R0, R5 ;  /* 0x0000000500067221 */ /* 0x020fe20000000100 */
[----:B------:R-:W-:-:S03]  /*2080*/  FADD R4, R2, -R0 ;  /* 0x8000000002047221 */ /* 0x000fc60000000000 */
[----:B------:R-:W-:-:S04]  /*2090*/  FFMA.SAT R5, R6, R9, 0.5 ;  /* 0x3f00000006057423 */ /* 0x000fc80000002009 */
[----:B------:R-:W-:Y:S01]  /*20a0*/  FFMA.RM R7, R5, R8, 12582913 ;  /* 0x4b40000105077423 */ /* 0x000fe20000004008 */
[----:B------:R-:W-:-:S03]  /*20b0*/  FFMA.SAT R5, R4, R9, 0.5 ;  /* 0x3f00000004057423 */ /* 0x000fc60000002009 */
[----:B------:R-:W-:Y:S01]  /*20c0*/  FADD R9, R7, -12583039 ;  /* 0xcb40007f07097421 */ /* 0x000fe20000000000 */
[----:B------:R-:W-:Y:S01]  /*20d0*/  FFMA.RM R5, R5, R8, 12582913 ;  /* 0x4b40000105057423 */ /* 0x000fe20000004008 */
[----:B------:R-:W-:Y:S02]  /*20e0*/  SHF.L.U32 R7, R7, 0x17, RZ ;  /* 0x0000001707077819 */ /* 0x000fe400000006ff */
[C---:B------:R-:W-:Y:S01]  /*20f0*/  FFMA R9, R6.reuse, 1.4426950216293334961, -R9 ;  /* 0x3fb8aa3b06097823 */ /* 0x040fe20000000809 */
[C---:B------:R-:W-:Y:S01]  /*2100*/  FADD R3, R5.reuse, -12583039 ;  /* 0xcb40007f05037421 */ /* 0x040fe20000000000 */
[----:B------:R-:W-:Y:S02]  /*2110*/  SHF.L.U32 R5, R5, 0x17, RZ ;  /* 0x0000001705057819 */ /* 0x000fe400000006ff */
[----:B------:R-:W-:Y:S01]  /*2120*/  FFMA R9, R6, 1.925963033500011079e-08, R9 ;  /* 0x32a5706006097823 */ /* 0x000fe20000000009 */
[----:B------:R-:W-:-:S03]  /*2130*/  FFMA R3, R4, 1.4426950216293334961, -R3 ;  /* 0x3fb8aa3b04037823 */ /* 0x000fc60000000803 */
[----:B------:R-:W0:Y:S01]  /*2140*/  MUFU.EX2 R6, R9 ;  /* 0x0000000900067308 */ /* 0x000e220000000800 */
[----:B------:R-:W-:-:S07]  /*2150*/  FFMA R3, R4, 1.925963033500011079e-08, R3 ;  /* 0x32a5706004037823 */ /* 0x000fce0000000003 */
[----:B------:R-:W1:Y:S01]  /*2160*/  MUFU.EX2 R2, R3 ;  /* 0x0000000300027308 */ /* 0x000e620000000800 */
[----:B0-----:R-:W-:Y:S01]  /*2170*/  FMUL R6, R7, R6 ;  /* 0x0000000607067220 */ /* 0x001fe20000400000 */
[----:B------:R-:W-:-:S03]  /*2180*/  MOV R7, 0x3e055027 ;  /* 0x3e05502700077802 */ /* 0x000fc60000000f00 */
[----:B-1----:R-:W-:-:S05]  /*2190*/  FFMA R2, R5, R2, R6 ;  /* 0x0000000205027223 */ /* 0x002fca0000000006 */
[----:B------:R-:W-:-:S13]  /*21a0*/  FSETP.GEU.AND P0, PT, R2, 1.175494350822287508e-38, PT ;  /* 0x008000000200780b */ /* 0x000fda0003f0e000 */
[----:B------:R-:W-:-:S05]  /*21b0*/  @!P0 FMUL R2, R2, 8388608 ;  /* 0x4b00000002028820 */ /* 0x000fca0000400000 */
[----:B------:R-:W-:-:S04]  /*21c0*/  IADD3 R4, PT, PT, R2, -0x3f2aaaab, RZ ;  /* 0xc0d5555502047810 */ /* 0x000fc80007ffe0ff */
[----:B------:R-:W-:-:S04]  /*21d0*/  LOP3.LUT R5, R4, 0xff800000, RZ, 0xc0, !PT ;  /* 0xff80000004057812 */ /* 0x000fc800078ec0ff */
[----:B------:R-:W-:-:S05]  /*21e0*/  IADD3 R4, PT, PT, R2, -R5, RZ ;  /* 0x8000000502047210 */ /* 0x000fca0007ffe0ff */
[----:B------:R-:W-:Y:S01]  /*21f0*/  FADD R6, R4, -1 ;  /* 0xbf80000004067421 */ /* 0x000fe20000000000 */
[----:B------:R-:W-:Y:S02]  /*2200*/  I2FP.F32.S32 R4, R5 ;  /* 0x0000000500047245 */ /* 0x000fe40000201400 */
[----:B------:R-:W-:Y:S01]  /*2210*/  MOV R5, 0x7f800000 ;  /* 0x7f80000000057802 */ /* 0x000fe20000000f00 */
        /* <DEDUP_REMOVED lines=8> */
[----:B------:R-:W-:Y:S02]  /*22a0*/  FSEL R3, RZ, -23, P0 ;  /* 0xc1b80000ff037808 */ /* 0x000fe40000000000 */
[----:B------:R-:W-:Y:S01]  /*22b0*/  ISETP.GT.U32.AND P0, PT, R2, 0x7f7fffff, PT ;  /* 0x7f7fffff0200780c */ /* 0x000fe20003f04070 */
[----:B------:R-:W-:Y:S02]  /*22c0*/  FMUL R7, R6, R7 ;  /* 0x0000000706077220 */ /* 0x000fe40000400000 */
[----:B------:R-:W-:Y:S02]  /*22d0*/  FFMA R3, R4, 1.1920928955078125e-07, R3 ;  /* 0x3400000004037823 */ /* 0x000fe40000000003 */
[----:B------:R-:W-:-:S04]  /*22e0*/  FFMA R6, R6, R7, R6 ;  /* 0x0000000706067223 */ /* 0x000fc80000000006 */
[----:B------:R-:W-:-:S04]  /*22f0*/  FFMA R3, R3, 0.69314718246459960938, R6 ;  /* 0x3f31721803037823 */ /* 0x000fc80000000006 */
[C---:B------:R-:W-:Y:S01]  /*2300*/  @P0 FFMA R3, R2.reuse, R5, +INF ;  /* 0x7f80000002030423 */ /* 0x040fe20000000005 */
[----:B------:R-:W-:Y:S02]  /*2310*/  FSETP.NEU.AND P0, PT, R2, RZ, PT ;  /* 0x000000ff0200720b */ /* 0x000fe40003f0d000 */
[----:B------:R-:W-:Y:S02]  /*2320*/  MOV R2, UR4 ;  /* 0x0000000400027c02 */ /* 0x000fe40008000f00 */
[----:B------:R-:W-:Y:S02]  /*2330*/  FSEL R5, R3, -INF , P0 ;  /* 0xff80000003057808 */ /* 0x000fe40000000000 */
[----:B------:R-:W-:-:S03]  /*2340*/  MOV R3, UR5 ;  /* 0x0000000500037c02 */ /* 0x000fc60008000f00 */
[----:B------:R-:W-:-:S05]  /*2350*/  FADD R5, R0, R5 ;  /* 0x0000000500057221 */ /* 0x000fca0000000000 */
[----:B------:R-:W-:Y:S01]  /*2360*/  STG.E desc[UR12][R2.64], R5 ;  /* 0x0000000502007986 */ /* 0x000fe2000c10190c */
[----:B------:R-:W-:Y:S05]  /*2370*/  EXIT ;  /* 0x000000000000794d */ /* 0x000fea0003800000 */
.L_x_71:
        /* <DEDUP_REMOVED lines=16> */
.L_x_120:


//--------------------- .text._Z17kernel_forward_d1IfEvPT_S1_S1_S1_iiiii --------------------------
	.section	.text._Z17kernel_forward_d1IfEvPT_S1_S1_S1_iiiii,"ax",@progbits
	.align	128
        .global         _Z17kernel_forward_d1IfEvPT_S1_S1_S1_iiiii
        .type           _Z17kernel_forward_d1IfEvPT_S1_S1_S1_iiiii,@function
        .size           _Z17kernel_forward_d1IfEvPT_S1_S1_S1_iiiii,(.L_x_121 - _Z17kernel_forward_d1IfEvPT_S1_S1_S1_iiiii)
        .other          _Z17kernel_forward_d1IfEvPT_S1_S1_S1_iiiii,@"STO_CUDA_ENTRY STV_DEFAULT"
_Z17kernel_forward_d1IfEvPT_S1_S1_S1_iiiii:
.text._Z17kernel_forward_d1IfEvPT_S1_S1_S1_iiiii:
        /* <DEDUP_REMOVED lines=46> */
[----:B------:R-:W1:Y:S01]  /*02e0*/  LDCU UR12, c[0x0][0x3b0] ;  /* 0x00007600ff0c77ac */ /* 0x000e620008000800 */
[----:B------:R-:W2:Y:S01]  /*02f0*/  S2UR UR8, SR_CTAID.Z ;  /* 0x00000000000879c3 */ /* 0x000ea20000002700 */
[----:B------:R-:W-:Y:S01]  /*0300*/  IADD3 R3, PT, PT, R0, R3, RZ ;  /* 0x0000000300037210 */ /* 0x000fe20007ffe0ff */
[----:B------:R-:W-:-:S03]  /*0310*/  UIMAD UR4, UR9, UR9, URZ ;  /* 0x00000009090472a4 */ /* 0x000fc6000f8e02ff */
[----:B------:R-:W-:Y:S01]  /*0320*/  IADD3 R13, PT, PT, R6, R3, RZ ;  /* 0x00000003060d7210 */ /* 0x000fe20007ffe0ff */
[----:B------:R-:W3:Y:S01]  /*0330*/  LDCU.64 UR14, c[0x0][0x390] ;  /* 0x00007200ff0e77ac */ /* 0x000ee20008000a00 */
[----:B------:R-:W-:Y:S01]  /*0340*/  IMAD R10, R0, UR9, R3 ;  /* 0x00000009000a7c24 */ /* 0x000fe2000f8e0203 */
[----:B------:R-:W2:Y:S01]  /*0350*/  LDC R2, c[0x0][0x3ac] ;  /* 0x0000eb00ff027b82 */ /* 0x000ea20000000800 */
[----:B------:R-:W-:Y:S01]  /*0360*/  IMAD R7, R11, UR4, RZ ;  /* 0x000000040b077c24 */ /* 0x000fe2000f8e02ff */
[----:B------:R-:W4:Y:S01]  /*0370*/  LDCU.64 UR6, c[0x0][0x388] ;  /* 0x00007100ff0677ac */ /* 0x000f220008000a00 */
[----:B------:R-:W-:Y:S01]  /*0380*/  IMAD R6, R13, UR9, R8 ;  /* 0x000000090d067c24 */ /* 0x000fe2000f8e0208 */
[----:B------:R-:W5:Y:S04]  /*0390*/  LDCU.64 UR10, c[0x0][0x358] ;  /* 0x00006b00ff0a77ac */ /* 0x000f680008000a00 */
[----:B------:R-:W5:Y:S01]  /*03a0*/  LDC.64 R4, c[0x0][0x380] ;  /* 0x0000e000ff047b82 */ /* 0x000f620000000a00 */
[----:B-1----:R-:W-:-:S05]  /*03b0*/  IMAD R8, R7, UR12, RZ ;  /* 0x0000000c07087c24 */ /* 0x002fca000f8e02ff */
[----:B------:R-:W-:Y:S01]  /*03c0*/  SHF.R.S32.HI R12, RZ, 0x1f, R8 ;  /* 0x0000001fff0c7819 */ /* 0x000fe20000011408 */
[--C-:B0-----:R-:W-:Y:S02]  /*03d0*/  IMAD R13, R10, UR12, R9.reuse ;  /* 0x0000000c0a0d7c24 */ /* 0x101fe4000f8e0209 */
[----:B------:R-:W-:Y:S01]  /*03e0*/  IMAD R15, R6, UR12, R9 ;  /* 0x0000000c060f7c24 */ /* 0x000fe2000f8e0209 */
[----:B------:R-:W-:Y:S02]  /*03f0*/  BAR.SYNC.DEFER_BLOCKING 0x0 ;  /* 0x0000000000007b1d */ /* 0x000fe40000010000 */
[C---:B------:R-:W-:Y:S02]  /*0400*/  IADD3 R16, P0, PT, R8.reuse, R13, RZ ;  /* 0x0000000d08107210 */ /* 0x040fe40007f1e0ff */
[----:B------:R-:W-:Y:S01]  /*0410*/  IADD3 R14, P1, PT, R8, R15, RZ ;  /* 0x0000000f080e7210 */ /* 0x000fe20007f3e0ff */
[----:B--2---:R-:W-:Y:S01]  /*0420*/  IMAD R8, R11, R2, UR8 ;  /* 0x000000080b087e24 */ /* 0x004fe2000f8e0202 */
[----:B------:R-:W-:-:S02]  /*0430*/  LEA.HI.X.SX32 R17, R13, R12, 0x1, P0 ;  /* 0x0000000c0d117211 */ /* 0x000fc400000f0eff */
[----:B------:R-:W-:Y:S01]  /*0440*/  LEA.HI.X.SX32 R13, R15, R12, 0x1, P1 ;  /* 0x0000000c0f0d7211 */ /* 0x000fe200008f0eff */
[----:B------:R-:W-:Y:S01]  /*0450*/  IMAD R15, R8, UR12, R9 ;  /* 0x0000000c080f7c24 */ /* 0x000fe2000f8e0209 */
[----:B---3--:R-:W-:Y:S02]  /*0460*/  LEA R12, P1, R14, UR14, 0x2 ;  /* 0x0000000e0e0c7c11 */ /* 0x008fe4000f8210ff */
[----:B----4-:R-:W-:Y:S01]  /*0470*/  LEA R10, P0, R16, UR6, 0x2 ;  /* 0x00000006100a7c11 */ /* 0x010fe2000f8010ff */
[----:B-----5:R-:W-:Y:S01]  /*0480*/  IMAD.WIDE R4, R15, 0x4, R4 ;  /* 0x000000040f047825 */ /* 0x020fe200078e0204 */
[----:B------:R-:W-:Y:S02]  /*0490*/  LEA.HI.X R13, R14, UR15, R13, 0x2, P1 ;  /* 0x0000000f0e0d7c11 */ /* 0x000fe400088f140d */
[----:B------:R-:W-:-:S03]  /*04a0*/  LEA.HI.X R11, R16, UR7, R17, 0x2, P0 ;  /* 0x00000007100b7c11 */ /* 0x000fc600080f1411 */
[----:B------:R-:W2:Y:S04]  /*04b0*/  LDG.E.CONSTANT R5, desc[UR10][R4.64] ;  /* 0x0000000a04057981 */ /* 0x000ea8000c1e9900 */
[----:B------:R-:W3:Y:S04]  /*04c0*/  LDG.E.CONSTANT R10, desc[UR10][R10.64] ;  /* 0x0000000a0a0a7981 */ /* 0x000ee8000c1e9900 */
[----:B------:R-:W3:Y:S01]  /*04d0*/  LDG.E.CONSTANT R13, desc[UR10][R12.64] ;  /* 0x0000000a0c0d7981 */ /* 0x000ee2000c1e9900 */
[----:B------:R-:W0:Y:S01]  /*04e0*/  S2UR UR5, SR_CgaCtaId ;  /* 0x00000000000579c3 */ /* 0x000e220000008800 */
[----:B------:R-:W-:-:S02]  /*04f0*/  UMOV UR4, 0x400 ;  /* 0x0000040000047882 */ /* 0x000fc40000000000 */
[----:B0-----:R-:W-:-:S06]  /*0500*/  ULEA UR5, UR5, UR4, 0x18 ;  /* 0x0000000405057291 */ /* 0x001fcc000f8ec0ff */
[C---:B------:R-:W-:Y:S02]  /*0510*/  LEA R15, R9.reuse, UR5, 0x2 ;  /* 0x00000005090f7c11 */ /* 0x040fe4000f8e10ff */
[----:B------:R-:W-:Y:S01]  /*0520*/  ISETP.NE.AND P0, PT, R9, RZ, PT ;  /* 0x000000ff0900720c */ /* 0x000fe20003f05270 */
[----:B---3--:R-:W-:-:S04]  /*0530*/  FADD R8, R10, R13 ;  /* 0x0000000d0a087221 */ /* 0x008fc80000000000 */
        /* <DEDUP_REMOVED lines=17> */
.L_x_74:
[----:B------:R-:W0:Y:S01]  /*0650*/  LDS R5, [UR6+-0x4] ;  /* 0xfffffc06ff057984 */ /* 0x000e220008000800 */
[----:B------:R-:W-:Y:S01]  /*0660*/  HFMA2 R4, -RZ, RZ, 0.96630859375, -0.0022525787353515625 ;  /* 0x3bbb989dff047431 */ /* 0x000fe200000001ff */
[----:B------:R-:W-:Y:S02]  /*0670*/  UIADD3 UR7, UPT, UPT, UR7, 0x2, URZ ;  /* 0x0000000207077890 */ /* 0x000fe4000fffe0ff */
[----:B------:R-:W1:Y:S01]  /*0680*/  LDS R16, [UR6] ;  /* 0x00000006ff107984 */ /* 0x000e620008000800 */
[----:B------:R-:W-:Y:S02]  /*0690*/  UIADD3 UR6, UPT, UPT, UR6, 0x8, URZ ;  /* 0x0000000806067890 */ /* 0x000fe4000fffe0ff */
[----:B------:R-:W-:Y:S01]  /*06a0*/  UISETP.NE.AND UP1, UPT, UR7, URZ, UPT ;  /* 0x000000ff0700728c */ /* 0x000fe2000bf25270 */
[----:B0-----:R-:W-:-:S05]  /*06b0*/  FMNMX R8, R5, R9, !PT ;  /* 0x0000000905087209 */ /* 0x001fca0007800000 */
[----:B------:R-:W-:Y:S01]  /*06c0*/  FADD R11, R5, -R8 ;  /* 0x80000008050b7221 */ /* 0x000fe20000000000 */
[----:B------:R-:W-:Y:S01]  /*06d0*/  MOV R5, 0x437c0000 ;  /* 0x437c000000057802 */ /* 0x000fe20000000f00 */
[----:B------:R-:W-:Y:S02]  /*06e0*/  FADD R9, -R8, R9 ;  /* 0x0000000908097221 */ /* 0x000fe40000000100 */
        /* <DEDUP_REMOVED lines=13> */
[----:B------:R-:W2:Y:S01]  /*07c0*/  MUFU.EX2 R9, R12 ;  /* 0x0000000c00097308 */ /* 0x000ea20000000800 */
[----:B0-----:R-:W-:-:S04]  /*07d0*/  FMUL R13, R13, R14 ;  /* 0x0000000e0d0d7220 */ /* 0x001fc80000400000 */
[----:B--2---:R-:W-:-:S05]  /*07e0*/  FFMA R10, R10, R9, R13 ;  /* 0x000000090a0a7223 */ /* 0x004fca000000000d */
[----:B------:R-:W-:-:S13]  /*07f0*/  FSETP.GEU.AND P0, PT, R10, 1.175494350822287508e-38, PT ;  /* 0x008000000a00780b */ /* 0x000fda0003f0e000 */
[----:B------:R-:W-:-:S05]  /*0800*/  @!P0 FMUL R10, R10, 8388608 ;  /* 0x4b0000000a0a8820 */ /* 0x000fca0000400000 */
[----:B------:R-:W-:-:S04]  /*0810*/  IADD3 R9, PT, PT, R10, -0x3f2aaaab, RZ ;  /* 0xc0d555550a097810 */ /* 0x000fc80007ffe0ff */
[----:B------:R-:W-:Y:S01]  /*0820*/  LOP3.LUT R13, R9, 0xff800000, RZ, 0xc0, !PT ;  /* 0xff800000090d7812 */ /* 0x000fe200078ec0ff */
[----:B------:R-:W-:-:S03]  /*0830*/  HFMA2 R9, -RZ, RZ, 1.5048828125, 33.21875 ;  /* 0x3e055027ff097431 */ /* 0x000fc600000001ff */
        /* <DEDUP_REMOVED lines=14> */
[----:B------:R-:W-:Y:S01]  /*0920*/  FFMA R12, R12, 1.1920928955078125e-07, R11 ;  /* 0x340000000c0c7823 */ /* 0x000fe2000000000b */
[----:B------:R-:W-:Y:S01]  /*0930*/  MOV R11, 0x7f800000 ;  /* 0x7f800000000b7802 */ /* 0x000fe20000000f00 */
[----:B------:R-:W-:-:S04]  /*0940*/  FFMA R15, R14, R15, R14 ;  /* 0x0000000f0e0f7223 */ /* 0x000fc8000000000e */
[----:B------:R-:W-:-:S04]  /*0950*/  FFMA R12, R12, 0.69314718246459960938, R15 ;  /* 0x3f3172180c0c7823 */ /* 0x000fc8000000000f */
[C---:B------:R-:W-:Y:S01]  /*0960*/  @P0 FFMA R12, R10.reuse, R11, +INF ;  /* 0x7f8000000a0c0423 */ /* 0x040fe2000000000b */
[----:B------:R-:W-:-:S04]  /*0970*/  FSETP.NEU.AND P0, PT, R10, RZ, PT ;  /* 0x000000ff0a00720b */ /* 0x000fc80003f0d000 */
[----:B------:R-:W-:-:S05]  /*0980*/  FSEL R13, R12, -INF , P0 ;  /* 0xff8000000c0d7808 */ /* 0x000fca0000000000 */
[----:B------:R-:W-:-:S05]  /*0990*/  FADD R13, R8, R13 ;  /* 0x0000000d080d7221 */ /* 0x000fca0000000000 */
[----:B-1----:R-:W-:-:S05]  /*09a0*/  FMNMX R8, R13, R16, !PT ;  /* 0x000000100d087209 */ /* 0x002fca0007800000 */
        /* <DEDUP_REMOVED lines=24> */
[----:B------:R-:W-:Y:S01]  /*0b30*/  FADD R12, R5, -1 ;  /* 0xbf800000050c7421 */ /* 0x000fe20000000000 */
[----:B------:R-:W-:Y:S02]  /*0b40*/  FSEL R5, RZ, -23, P0 ;  /* 0xc1b80000ff057808 */ /* 0x000fe40000000000 */
[----:B------:R-:W-:Y:S01]  /*0b50*/  ISETP.GT.U32.AND P0, PT, R4, 0x7f7fffff, PT ;  /* 0x7f7fffff0400780c */ /* 0x000fe20003f04070 */
[----:B------:R-:W-:Y:S02]  /*0b60*/  FFMA R9, R12, -R9, 0.14084610342979431152 ;  /* 0x3e1039f60c097423 */ /* 0x000fe40000000809 */
[----:B------:R-:W-:Y:S02]  /*0b70*/  FFMA R5, R10, 1.1920928955078125e-07, R5 ;  /* 0x340000000a057823 */ /* 0x000fe40000000005 */
[----:B------:R-:W-:-:S04]  /*0b80*/  FFMA R9, R12, R9, -0.12148627638816833496 ;  /* 0xbdf8cdcc0c097423 */ /* 0x000fc80000000009 */
[----:B------:R-:W-:-:S04]  /*0b90*/  FFMA R9, R12, R9, 0.13980610668659210205 ;  /* 0x3e0f29550c097423 */ /* 0x000fc80000000009 */
[----:B------:R-:W-:-:S04]  /*0ba0*/  FFMA R9, R12, R9, -0.16684235632419586182 ;  /* 0xbe2ad8b90c097423 */ /* 0x000fc80000000009 */
[----:B------:R-:W-:-:S04]  /*0bb0*/  FFMA R9, R12, R9, 0.20012299716472625732 ;  /* 0x3e4ced0b0c097423 */ /* 0x000fc80000000009 */
[----:B------:R-:W-:-:S04]  /*0bc0*/  FFMA R9, R12, R9, -0.24999669194221496582 ;  /* 0xbe7fff220c097423 */ /* 0x000fc80000000009 */
[----:B------:R-:W-:-:S04]  /*0bd0*/  FFMA R9, R12, R9, 0.33333182334899902344 ;  /* 0x3eaaaa780c097423 */ /* 0x000fc80000000009 */
[----:B------:R-:W-:-:S04]  /*0be0*/  FFMA R9, R12, R9, -0.5 ;  /* 0xbf0000000c097423 */ /* 0x000fc80000000009 */
[----:B------:R-:W-:-:S04]  /*0bf0*/  FMUL R9, R12, R9 ;  /* 0x000000090c097220 */ /* 0x000fc80000400000 */
[----:B------:R-:W-:-:S04]  /*0c00*/  FFMA R12, R12, R9, R12 ;  /* 0x000000090c0c7223 */ /* 0x000fc8000000000c */
[----:B------:R-:W-:Y:S01]  /*0c10*/  FFMA R5, R5, 0.69314718246459960938, R12 ;  /* 0x3f31721805057823 */ /* 0x000fe2000000000c */
[C---:B------:R-:W-:Y:S01]  /*0c20*/  @P0 FFMA R5, R4.reuse, R11, +INF ;  /* 0x7f80000004050423 */ /* 0x040fe2000000000b */
[----:B------:R-:W-:-:S04]  /*0c30*/  FSETP.NEU.AND P0, PT, R4, RZ, PT ;  /* 0x000000ff0400720b */ /* 0x000fc80003f0d000 */
[----:B------:R-:W-:-:S05]  /*0c40*/  FSEL R5, R5, -INF , P0 ;  /* 0xff80000005057808 */ /* 0x000fca0000000000 */
[----:B------:R-:W-:Y:S01]  /*0c50*/  FADD R9, R8, R5 ;  /* 0x0000000508097221 */ /* 0x000fe20000000000 */
[----:B------:R-:W-:Y:S06]  /*0c60*/  BRA.U UP1, `(.L_x_74) ;  /* 0xfffffff901787547 */ /* 0x000fec000b83ffff */
.L_x_73:
[----:B------:R-:W-:Y:S05]  /*0c70*/  BRA.U UP0, `(.L_x_72) ;  /* 0x0000000100c87547 */ /* 0x000fea000b800000 */
[----:B------:R-:W-:Y:S01]  /*0c80*/  ULEA UR4, UR4, UR5, 0x2 ;  /* 0x0000000504047291 */ /* 0x000fe2000f8e10ff */
[----:B0-----:R-:W-:Y:S01]  /*0c90*/  HFMA2 R8, -RZ, RZ, 0.96630859375, -0.0022525787353515625 ;  /* 0x3bbb989dff087431 */ /* 0x001fe200000001ff */
[----:B------:R-:W-:-:S07]  /*0ca0*/  MOV R12, 0x437c0000 ;  /* 0x437c0000000c7802 */ /* 0x000fce0000000f00 */
[----:B------:R-:W0:Y:S02]  /*0cb0*/  LDS R5, [UR4] ;  /* 0x00000004ff057984 */ /* 0x000e240008000800 */
[----:B0-----:R-:W-:-:S05]  /*0cc0*/  FMNMX R4, R9, R5, !PT ;  /* 0x0000000509047209 */ /* 0x001fca0007800000 */
[--C-:B------:R-:W-:Y:S01]  /*0cd0*/  FADD R10, R5, -R4.reuse ;  /* 0x80000004050a7221 */ /* 0x100fe20000000000 */
[----:B------:R-:W-:-:S03]  /*0ce0*/  FADD R9, R9, -R4 ;  /* 0x8000000409097221 */ /* 0x000fc60000000000 */
[----:B------:R-:W-:-:S04]  /*0cf0*/  FFMA.SAT R5, R10, R8, 0.5 ;  /* 0x3f0000000a057423 */ /* 0x000fc80000002008 */
[----:B------:R-:W-:Y:S01]  /*0d00*/  FFMA.RM R11, R5, R12, 12582913 ;  /* 0x4b400001050b7423 */ /* 0x000fe2000000400c */
[----:B------:R-:W-:-:S03]  /*0d10*/  FFMA.SAT R5, R9, R8, 0.5 ;  /* 0x3f00000009057423 */ /* 0x000fc60000002008 */
[----:B------:R-:W-:Y:S01]  /*0d20*/  FADD R13, R11, -12583039 ;  /* 0xcb40007f0b0d7421 */ /* 0x000fe20000000000 */
[----:B------:R-:W-:Y:S01]  /*0d30*/  FFMA.RM R5, R5, R12, 12582913 ;  /* 0x4b40000105057423 */ /* 0x000fe2000000400c */
[----:B------:R-:W-:Y:S01]  /*0d40*/  SHF.L.U32 R11, R11, 0x17, RZ ;  /* 0x000000170b0b7819 */ /* 0x000fe200000006ff */
[----:B------:R-:W-:Y:S02]  /*0d50*/  HFMA2 R12, -RZ, RZ, 1.5048828125, 33.21875 ;  /* 0x3e055027ff0c7431 */ /* 0x000fe400000001ff */
        /* <DEDUP_REMOVED lines=35> */
[----:B------:R-:W-:-:S07]  /*0f90*/  FADD R9, R4, R9 ;  /* 0x0000000904097221 */ /* 0x000fce0000000000 */
.L_x_72:
[----:B------:R-:W1:Y:S01]  /*0fa0*/  LDC.64 R4, c[0x0][0x398] ;  /* 0x0000e600ff047b82 */ /* 0x000e620000000a00 */
[----:B------:R-:W-:Y:S02]  /*0fb0*/  IMAD R0, R0, UR9, R7 ;  /* 0x0000000900007c24 */ /* 0x000fe4000f8e0207 */
[----:B------:R-:W-:-:S04]  /*0fc0*/  IMAD R3, R3, UR9, RZ ;  /* 0x0000000903037c24 */ /* 0x000fc8000f8e02ff */
[----:B------:R-:W-:-:S04]  /*0fd0*/  IMAD R3, R0, UR9, R3 ;  /* 0x0000000900037c24 */ /* 0x000fc8000f8e0203 */
[----:B------:R-:W-:-:S04]  /*0fe0*/  IMAD R3, R3, UR9, R6 ;  /* 0x0000000903037c24 */ /* 0x000fc8000f8e0206 */
[----:B------:R-:W-:-:S04]  /*0ff0*/  IMAD R3, R3, R2, UR8 ;  /* 0x0000000803037e24 */ /* 0x000fc8000f8e0202 */
[----:B-1----:R-:W-:-:S05]  /*1000*/  IMAD.WIDE R2, R3, 0x4, R4 ;  /* 0x0000000403027825 */ /* 0x002fca00078e0204 */
[----:B------:R-:W-:Y:S01]  /*1010*/  STG.E desc[UR10][R2.64], R9 ;  /* 0x0000000902007986 */ /* 0x000fe2000c10190a */
[----:B------:R-:W-:Y:S05]  /*1020*/  EXIT ;  /* 0x000000000000794d */ /* 0x000fea0003800000 */
.L_x_75:
        /* <DEDUP_REMOVED lines=13> */
.L_x_121:


//--------------------- .text._Z18kernel_forward_dmrIfEvPT_S1_S1_iiiiii --------------------------
	.section	.text._Z18kernel_forward_dmrIfEvPT_S1_S1_iiiiii,"ax",@progbits
	.align	128
        .global         _Z18kernel_forward_dmrIfEvPT_S1_S1_iiiiii
        .type           _Z18kernel_forward_dmrIfEvPT_S1_S1_iiiiii,@function
        .size           _Z18kernel_forward_dmrIfEvPT_S1_S1_iiiiii,(.L_x_122 - _Z18kernel_forward_dmrIfEvPT_S1_S1_iiiiii)
        .other          _Z18kernel_forward_dmrIfEvPT_S1_S1_iiiiii,@"STO_CUDA_ENTRY STV_DEFAULT"
_Z18kernel_forward_dmrIfEvPT_S1_S1_iiiiii:
.text._Z18kernel_forward_dmrIfEvPT_S1_S1_iiiiii:
[----:B------:R-:W-:Y:S08]  /*0000*/  LDC R1, c[0x0][0x37c] ;  /* 0x0000df00ff017b82 */ /* 0x000ff00000000800 */
[----:B------:R-:W0:Y:S01]  /*0010*/  S2UR UR5, SR_CTAID.Y ;  /* 0x00000000000579c3 */ /* 0x000e220000002600 */
[----:B------:R-:W0:Y:S07]  /*0020*/  LDCU UR4, c[0x0][0x3a0] ;  /* 0x00007400ff0477ac */ /* 0x000e2e0008000800 */
[----:B------:R-:W1:Y:S01]  /*0030*/  LDC R11, c[0x0][0x39c] ;  /* 0x0000e700ff0b7b82 */ /* 0x000e620000000800 */
[----:B0-----:R-:W-:-:S06]  /*0040*/  UIADD3 UR4, UPT, UPT, UR5, UR4, URZ ;  /* 0x0000000405047290 */ /* 0x001fcc000fffe0ff */
[----:B-1----:R-:W-:-:S13]  /*0050*/  ISETP.LE.AND P0, PT, R11, UR4, PT ;  /* 0x000000040b007c0c */ /* 0x002fda000bf03270 */
[----:B------:R-:W-:Y:S05]  /*0060*/  @P0 EXIT ;  /* 0x000000000000094d */ /* 0x000fea0003800000 */
[----:B------:R-:W0:Y:S01]  /*0070*/  S2R R10, SR_CTAID.X ;  /* 0x00000000000a7919 */ /* 0x000e220000002500 */
[----:B------:R-:W1:Y:S01]  /*0080*/  LDC.64 R8, c[0x0][0x3a8] ;  /* 0x0000ea00ff087b82 */ /* 0x000e620000000a00 */
[----:B------:R-:W1:Y:S01]  /*0090*/  LDCU UR12, c[0x0][0x3a4] ;  /* 0x00007480ff0c77ac */ /* 0x000e620008000800 */
[----:B------:R-:W0:Y:S01]  /*00a0*/  S2R R0, SR_TID.X ;  /* 0x0000000000007919 */ /* 0x000e220000002100 */
[----:B------:R-:W2:Y:S05]  /*00b0*/  LDCU.64 UR10, c[0x0][0x358] ;  /* 0x00006b00ff0a77ac */ /* 0x000eaa0008000a00 */
[----:B------:R-:W3:Y:S08]  /*00c0*/  S2UR UR9, SR_CTAID.Z ;  /* 0x00000000000979c3 */ /* 0x000ef00000002700 */
[----:B------:R-:W4:Y:S01]  /*00d0*/  LDC.64 R6, c[0x0][0x380] ;  /* 0x0000e000ff067b82 */ /* 0x000f220000000a00 */
[----:B-1----:R-:W-:-:S07]  /*00e0*/  IADD3 R3, PT, PT, R8, UR12, RZ ;  /* 0x0000000c08037c10 */ /* 0x002fce000fffe0ff */
[----:B------:R-:W1:Y:S01]  /*00f0*/  LDC.64 R4, c[0x0][0x390] ;  /* 0x0000e400ff047b82 */ /* 0x000e620000000a00 */
[----:B0-----:R-:W-:-:S04]  /*0100*/  IMAD R2, R3, R10, R0 ;  /* 0x0000000a03027224 */ /* 0x001fc800078e0200 */
[----:B------:R-:W-:-:S05]  /*0110*/  IMAD R2, R2, R9, RZ ;  /* 0x0000000902027224 */ /* 0x000fca00078e02ff */
[----:B---3--:R-:W-:Y:S01]  /*0120*/  LEA R3, R2, UR9, 0x2 ;  /* 0x0000000902037c11 */ /* 0x008fe2000f8e10ff */
[----:B------:R-:W-:-:S04]  /*0130*/  IMAD R2, R10, R11, UR5 ;  /* 0x000000050a027e24 */ /* 0x000fc8000f8e020b */
[----:B----4-:R-:W-:-:S04]  /*0140*/  IMAD.WIDE R6, R3, 0x4, R6 ;  /* 0x0000000403067825 */ /* 0x010fc800078e0206 */
[----:B------:R-:W-:Y:S02]  /*0150*/  IMAD R2, R2, R11, UR4 ;  /* 0x0000000402027e24 */ /* 0x000fe4000f8e020b */
[C---:B------:R-:W-:Y:S02]  /*0160*/  IMAD.WIDE R10, R9.reuse, 0x4, R6 ;  /* 0x00000004090a7825 */ /* 0x040fe400078e0206 */
[----:B--2---:R0:W2:Y:S02]  /*0170*/  LDG.E.CONSTANT R7, desc[UR10][R6.64] ;  /* 0x0000000a06077981 */ /* 0x0040a4000c1e9900 */
[----:B------:R-:W-:Y:S02]  /*0180*/  IMAD R3, R2, UR12, R0 ;  /* 0x0000000c02037c24 */ /* 0x000fe4000f8e0200 */
[----:B------:R-:W-:Y:S02]  /*0190*/  IMAD.WIDE R12, R9, 0x4, R10 ;  /* 0x00000004090c7825 */ /* 0x000fe400078e020a */
[----:B------:R-:W3:Y:S02]  /*01a0*/  LDG.E.CONSTANT R11, desc[UR10][R10.64] ;  /* 0x0000000a0a0b7981 */ /* 0x000ee4000c1e9900 */
[----:B-1----:R-:W-:-:S04]  /*01b0*/  IMAD.WIDE R4, R3, 0x4, R4 ;  /* 0x0000000403047825 */ /* 0x002fc800078e0204 */
[----:B------:R-:W-:Y:S02]  /*01c0*/  IMAD.WIDE R14, R9, 0x4, R12 ;  /* 0x00000004090e7825 */ /* 0x000fe400078e020c */
[----:B------:R-:W2:Y:S04]  /*01d0*/  LDG.E.CONSTANT R4, desc[UR10][R4.64] ;  /* 0x0000000a04047981 */ /* 0x000ea8000c1e9900 */
[----:B------:R-:W4:Y:S04]  /*01e0*/  LDG.E.CONSTANT R13, desc[UR10][R12.64] ;  /* 0x0000000a0c0d7981 */ /* 0x000f28000c1e9900 */
[----:B------:R-:W5:Y:S01]  /*01f0*/  LDG.E.CONSTANT R15, desc[UR10][R14.64] ;  /* 0x0000000a0e0f7981 */ /* 0x000f62000c1e9900 */
[----:B------:R-:W1:Y:S01]  /*0200*/  S2UR UR7, SR_CgaCtaId ;  /* 0x00000000000779c3 */ /* 0x000e620000008800 */
[----:B------:R-:W-:-:S02]  /*0210*/  UMOV UR4, 0x400 ;  /* 0x0000040000047882 */ /* 0x000fc40000000000 */
[----:B------:R-:W-:Y:S02]  /*0220*/  UIADD3 UR5, UPT, UPT, UR4, 0xfa0, URZ ;  /* 0x00000fa004057890 */ /* 0x000fe4000fffe0ff */
[----:B------:R-:W-:Y:S01]  /*0230*/  UIADD3 UR6, UPT, UPT, UR4, 0x1f40, URZ ;  /* 0x00001f4004067890 */ /* 0x000fe2000fffe0ff */
[----:B------:R-:W-:Y:S01]  /*0240*/  ISETP.NE.AND P0, PT, R0, RZ, PT ;  /* 0x000000ff0000720c */ /* 0x000fe20003f05270 */
[----:B-1----:R-:W-:Y:S02]  /*0250*/  ULEA UR8, UR7, UR4, 0x18 ;  /* 0x0000000407087291 */ /* 0x002fe4000f8ec0ff */
[----:B------:R-:W-:Y:S02]  /*0260*/  UIADD3 UR4, UPT, UPT, UR4, 0x2ee0, URZ ;  /* 0x00002ee004047890 */ /* 0x000fe4000fffe0ff */
[----:B------:R-:W-:Y:S02]  /*0270*/  ULEA UR5, UR7, UR5, 0x18 ;  /* 0x0000000507057291 */ /* 0x000fe4000f8ec0ff */
[----:B------:R-:W-:-:S02]  /*0280*/  ULEA UR6, UR7, UR6, 0x18 ;  /* 0x0000000607067291 */ /* 0x000fc4000f8ec0ff */
[----:B------:R-:W-:Y:S02]  /*0290*/  ULEA UR4, UR7, UR4, 0x18 ;  /* 0x0000000407047291 */ /* 0x000fe4000f8ec0ff */
[C---:B0-----:R-:W-:Y:S02]  /*02a0*/  LEA R6, R0.reuse, UR5, 0x2 ;  /* 0x0000000500067c11 */ /* 0x041fe4000f8e10ff */
[----:B------:R-:W-:Y:S01]  /*02b0*/  LEA R8, R0, UR6, 0x2 ;  /* 0x0000000600087c11 */ /* 0x000fe2000f8e10ff */
[C---:B--2---:R-:W-:Y:S01]  /*02c0*/  FADD R7, R4.reuse, R7 ;  /* 0x0000000704077221 */ /* 0x044fe20000000000 */
[C---:B---3--:R-:W-:Y:S01]  /*02d0*/  FADD R11, R4.reuse, R11 ;  /* 0x0000000b040b7221 */ /* 0x048fe20000000000 */
[C---:B----4-:R-:W-:Y:S01]  /*02e0*/  FADD R13, R4.reuse, R13 ;  /* 0x0000000d040d7221 */ /* 0x050fe20000000000 */
[----:B-----5:R-:W-:Y:S01]  /*02f0*/  FADD R15, R4, R15 ;  /* 0x0000000f040f7221 */ /* 0x020fe20000000000 */
[C---:B------:R-:W-:Y:S02]  /*0300*/  LEA R4, R0.reuse, UR8, 0x2 ;  /* 0x0000000800047c11 */ /* 0x040fe4000f8e10ff */
[----:B------:R-:W-:-:S03]  /*0310*/  LEA R0, R0, UR4, 0x2 ;  /* 0x0000000400007c11 */ /* 0x000fc6000f8e10ff */
[----:B------:R0:W-:Y:S04]  /*0320*/  STS [R4], R7 ;  /* 0x0000000704007388 */ /* 0x0001e80000000800 */
[----:B------:R0:W-:Y:S04]  /*0330*/  STS [R6], R11 ;  /* 0x0000000b06007388 */ /* 0x0001e80000000800 */
[----:B------:R0:W-:Y:S04]  /*0340*/  STS [R8], R13 ;  /* 0x0000000d08007388 */ /* 0x0001e80000000800 */
[----:B------:R0:W-:Y:S01]  /*0350*/  STS [R0], R15 ;  /* 0x0000000f00007388 */ /* 0x0001e20000000800 */
[----:B------:R-:W-:Y:S06]  /*0360*/  BAR.SYNC.DEFER_BLOCKING 0x0 ;  /* 0x0000000000007b1d */ /* 0x000fec0000010000 */
[----:B------:R-:W-:Y:S05]  /*0370*/  @P0 EXIT ;  /* 0x000000000000094d */ /* 0x000fea0003800000 */
[----:B0-----:R-:W0:Y:S01]  /*0380*/  LDC.64 R4, c[0x0][0x388] ;  /* 0x0000e200ff047b82 */ /* 0x001e220000000a00 */
[----:B------:R-:W-:Y:S01]  /*0390*/  IMAD R2, R2, R9, RZ ;  /* 0x0000000902027224 */ /* 0x000fe200078e02ff */
[----:B------:R-:W-:Y:S01]  /*03a0*/  UISETP.GE.AND UP0, UPT, UR12, 0x1, UPT ;  /* 0x000000010c00788c */ /* 0x000fe2000bf06270 */
[----:B------:R-:W-:Y:S02]  /*03b0*/  MOV R21, 0xff800000 ;  /* 0xff80000000157802 */ /* 0x000fe40000000f00 */
[----:B------:R-:W-:Y:S02]  /*03c0*/  MOV R19, 0xff800000 ;  /* 0xff80000000137802 */ /* 0x000fe40000000f00 */
[----:B------:R-:W-:Y:S02]  /*03d0*/  LEA R3, R2, UR9, 0x2 ;  /* 0x0000000902037c11 */ /* 0x000fe4000f8e10ff */
[----:B------:R-:W-:Y:S02]  /*03e0*/  MOV R17, 0xff800000 ;  /* 0xff80000000117802 */ /* 0x000fe40000000f00 */
[----:B------:R-:W-:Y:S01]  /*03f0*/  MOV R15, 0xff800000 ;  /* 0xff800000000f7802 */ /* 0x000fe20000000f00 */
[----:B0-----:R-:W-:-:S04]  /*0400*/  IMAD.WIDE R2, R3, 0x4, R4 ;  /* 0x0000000403027825 */ /* 0x001fc800078e0204 */
[----:B------:R-:W-:-:S04]  /*0410*/  IMAD.WIDE R4, R9, 0x4, R2 ;  /* 0x0000000409047825 */ /* 0x000fc800078e0202 */
[----:B------:R-:W-:-:S04]  /*0420*/  IMAD.WIDE R6, R9, 0x4, R4 ;  /* 0x0000000409067825 */ /* 0x000fc800078e0204 */
[----:B------:R-:W-:Y:S01]  /*0430*/  IMAD.WIDE R8, R9, 0x4, R6 ;  /* 0x0000000409087825 */ /* 0x000fe200078e0206 */
[----:B------:R-:W-:Y:S06]  /*0440*/  BRA.U !UP0, `(.L_x_76) ;  /* 0x0000000d08107547 */ /* 0x000fec000b800000 */
[----:B------:R-:W-:Y:S01]  /*0450*/  MOV R15, 0xff800000 ;  /* 0xff800000000f7802 */ /* 0x000fe20000000f00 */
[----:B------:R-:W-:Y:S01]  /*0460*/  UIADD3 UR7, UPT, UPT, -UR12, URZ, URZ ;  /* 0x000000ff0c077290 */ /* 0x000fe2000fffe1ff */
[----:B------:R-:W-:Y:S02]  /*0470*/  MOV R17, 0xff800000 ;  /* 0xff80000000117802 */ /* 0x000fe40000000f00 */
[----:B------:R-:W-:Y:S02]  /*0480*/  MOV R19, 0xff800000 ;  /* 0xff80000000137802 */ /* 0x000fe40000000f00 */
[----:B------:R-:W-:-:S07]  /*0490*/  MOV R21, 0xff800000 ;  /* 0xff80000000157802 */ /* 0x000fce0000000f00 */
.L_x_77:
[----:B------:R-:W0:Y:S01]  /*04a0*/  LDS R10, [UR8] ;  /* 0x00000008ff0a7984 */ /* 0x000e220008000800 */
[----:B------:R-:W-:Y:S01]  /*04b0*/  HFMA2 R14, -RZ, RZ, 0.96630859375, -0.0022525787353515625 ;  /* 0x3bbb989dff0e7431 */ /* 0x000fe200000001ff */
[----:B------:R-:W-:Y:S01]  /*04c0*/  MOV R13, 0x437c0000 ;  /* 0x437c0000000d7802 */ /* 0x000fe20000000f00 */
[----:B------:R-:W-:Y:S01]  /*04d0*/  UIADD3 UR7, UPT, UPT, UR7, 0x1, URZ ;  /* 0x0000000107077890 */ /* 0x000fe2000fffe0ff */
[----:B------:R-:W1:Y:S01]  /*04e0*/  LDS R11, [UR5] ;  /* 0x00000005ff0b7984 */ /* 0x000e620008000800 */
[----:B------:R-:W-:Y:S02]  /*04f0*/  UIADD3 UR8, UPT, UPT, UR8, 0x4, URZ ;  /* 0x0000000408087890 */ /* 0x000fe4000fffe0ff */
[----:B------:R-:W-:Y:S01]  /*0500*/  UISETP.NE.AND UP0, UPT, UR7, URZ, UPT ;  /* 0x000000ff0700728c */ /* 0x000fe2000bf05270 */
[----:B------:R-:W2:Y:S01]  /*0510*/  LDS R20, [UR6] ;  /* 0x00000006ff147984 */ /* 0x000ea20008000800 */
[----:B------:R-:W-:Y:S02]  /*0520*/  UIADD3 UR5, UPT, UPT, UR5, 0x4, URZ ;  /* 0x0000000405057890 */ /* 0x000fe4000fffe0ff */
[----:B------:R-:W-:Y:S01]  /*0530*/  UIADD3 UR6, UPT, UPT, UR6, 0x4, URZ ;  /* 0x0000000406067890 */ /* 0x000fe2000fffe0ff */
[----:B0-----:R-:W-:-:S05]  /*0540*/  FMNMX R0, R10, R21, !PT ;  /* 0x000000150a007209 */ /* 0x001fca0007800000 */
[----:B------:R-:W-:Y:S01]  /*0550*/  FADD R23, R10, -R0 ;  /* 0x800000000a177221 */ /* 0x000fe20000000000 */
[----:B------:R-:W-:-:S03]  /*0560*/  FADD R21, -R0, R21 ;  /* 0x0000001500157221 */ /* 0x000fc60000000100 */
[-C--:B------:R-:W-:Y:S01]  /*0570*/  FFMA.SAT R16, R23, R14.reuse, 0.5 ;  /* 0x3f00000017107423 */ /* 0x080fe2000000200e */
[----:B------:R-:W-:-:S03]  /*0580*/  FFMA.SAT R12, R21, R14, 0.5 ;  /* 0x3f000000150c7423 */ /* 0x000fc6000000200e */
[-C--:B------:R-:W-:Y:S01]  /*0590*/  FFMA.RM R16, R16, R13.reuse, 12582913 ;  /* 0x4b40000110107423 */ /* 0x080fe2000000400d */
[----:B------:R-:W-:-:S03]  /*05a0*/  FFMA.RM R12, R12, R13, 12582913 ;  /* 0x4b4000010c0c7423 */ /* 0x000fc6000000400d */
[C---:B------:R-:W-:Y:S01]  /*05b0*/  FADD R10, R16.reuse, -12583039 ;  /* 0xcb40007f100a7421 */ /* 0x040fe20000000000 */
[----:B------:R-:W-:-:S03]  /*05c0*/  SHF.L.U32 R16, R16, 0x17, RZ ;  /* 0x0000001710107819 */ /* 0x000fc600000006ff */
[----:B------:R-:W-:Y:S01]  /*05d0*/  FFMA R18, R23, 1.4426950216293334961, -R10 ;  /* 0x3fb8aa3b17127823 */ /* 0x000fe2000000080a */
[----:B------:R-:W-:-:S03]  /*05e0*/  FADD R10, R12, -12583039 ;  /* 0xcb40007f0c0a7421 */ /* 0x000fc60000000000 */
[----:B------:R-:W-:Y:S01]  /*05f0*/  FFMA R23, R23, 1.925963033500011079e-08, R18 ;  /* 0x32a5706017177823 */ /* 0x000fe20000000012 */
[----:B------:R-:W-:-:S04]  /*0600*/  FFMA R10, R21, 1.4426950216293334961, -R10 ;  /* 0x3fb8aa3b150a7823 */ /* 0x000fc8000000080a */
[----:B------:R-:W-:Y:S01]  /*0610*/  FFMA R22, R21, 1.925963033500011079e-08, R10 ;  /* 0x32a5706015167823 */ /* 0x000fe2000000000a */
[----:B------:R-:W0:Y:S01]  /*0620*/  MUFU.EX2 R23, R23 ;  /* 0x0000001700177308 */ /* 0x000e220000000800 */
[----:B-1----:R-:W-:-:S05]  /*0630*/  FMNMX R10, R11, R19, !PT ;  /* 0x000000130b0a7209 */ /* 0x002fca0007800000 */
[----:B------:R-:W-:Y:S01]  /*0640*/  FADD R21, R11, -R10 ;  /* 0x8000000a0b157221 */ /* 0x000fe20000000000 */
[----:B------:R-:W-:Y:S01]  /*0650*/  FADD R19, -R10, R19 ;  /* 0x000000130a137221 */ /* 0x000fe20000000100 */
[----:B------:R-:W1:Y:S01]  /*0660*/  MUFU.EX2 R22, R22 ;  /* 0x0000001600167308 */ /* 0x000e620000000800 */
[----:B--2---:R-:W-:Y:S01]  /*0670*/  FMNMX R11, R20, R17, !PT ;  /* 0x00000011140b7209 */ /* 0x004fe20007800000 */
[----:B------:R-:W-:-:S04]  /*0680*/  FFMA.SAT R18, R21, R14, 0.5 ;  /* 0x3f00000015127423 */ /* 0x000fc8000000200e */
[----:B------:R-:W-:Y:S01]  /*0690*/  FFMA.RM R18, R18, R13, 12582913 ;  /* 0x4b40000112127423 */ /* 0x000fe2000000400d */
[----:B------:R-:W-:Y:S01]  /*06a0*/  FADD R25, -R11, R17 ;  /* 0x000000110b197221 */ /* 0x000fe20000000100 */
[----:B0-----:R-:W-:Y:S01]  /*06b0*/  FMUL R24, R16, R23 ;  /* 0x0000001710187220 */ /* 0x001fe20000400000 */
[----:B------:R-:W-:Y:S01]  /*06c0*/  SHF.L.U32 R23, R12, 0x17, RZ ;  /* 0x000000170c177819 */ /* 0x000fe200000006ff */
[----:B------:R-:W-:Y:S01]  /*06d0*/  FFMA.SAT R16, R19, R14, 0.5 ;  /* 0x3f00000013107423 */ /* 0x000fe2000000200e */
[----:B------:R-:W-:-:S03]  /*06e0*/  FADD R26, R18, -12583039 ;  /* 0xcb40007f121a7421 */ /* 0x000fc60000000000 */
[-C--:B------:R-:W-:Y:S01]  /*06f0*/  FFMA.RM R16, R16, R13.reuse, 12582913 ;  /* 0x4b40000110107423 */ /* 0x080fe2000000400d */
[----:B------:R-:W-:Y:S01]  /*0700*/  FFMA R26, R21, 1.4426950216293334961, -R26 ;  /* 0x3fb8aa3b151a7823 */ /* 0x000fe2000000081a */
[----:B-1----:R-:W-:Y:S01]  /*0710*/  FFMA R12, R23, R22, R24 ;  /* 0x00000016170c7223 */ /* 0x002fe20000000018 */
[----:B------:R-:W-:Y:S01]  /*0720*/  FADD R23, R20, -R11 ;  /* 0x8000000b14177221 */ /* 0x000fe20000000000 */
[C---:B------:R-:W-:Y:S01]  /*0730*/  FADD R20, R16.reuse, -12583039 ;  /* 0xcb40007f10147421 */ /* 0x040fe20000000000 */
[----:B------:R-:W-:Y:S01]  /*0740*/  FFMA R26, R21, 1.925963033500011079e-08, R26 ;  /* 0x32a57060151a7823 */ /* 0x000fe2000000001a */
[----:B------:R-:W-:Y:S01]  /*0750*/  SHF.L.U32 R16, R16, 0x17, RZ ;  /* 0x0000001710107819 */ /* 0x000fe200000006ff */
[-C--:B------:R-:W-:Y:S01]  /*0760*/  FFMA.SAT R22, R23, R14.reuse, 0.5 ;  /* 0x3f00000017167423 */ /* 0x080fe2000000200e */
[C---:B------:R-:W-:Y:S01]  /*0770*/  FFMA R24, R19.reuse, 1.4426950216293334961, -R20 ;  /* 0x3fb8aa3b13187823 */ /* 0x040fe20000000814 */
[----:B------:R-:W-:Y:S01]  /*0780*/  FSETP.GEU.AND P0, PT, R12, 1.175494350822287508e-38, PT ;  /* 0x008000000c00780b */ /* 0x000fe20003f0e000 */
[----:B------:R-:W0:Y:S01]  /*0790*/  LDS R20, [UR4] ;  /* 0x00000004ff147984 */ /* 0x000e220008000800 */
[-C--:B------:R-:W-:Y:S01]  /*07a0*/  FFMA.RM R22, R22, R13.reuse, 12582913 ;  /* 0x4b40000116167423 */ /* 0x080fe2000000400d */
[----:B------:R-:W-:Y:S01]  /*07b0*/  FFMA R17, R19, 1.925963033500011079e-08, R24 ;  /* 0x32a5706013117823 */ /* 0x000fe20000000018 */
[----:B------:R-:W-:Y:S01]  /*07c0*/  FFMA.SAT R24, R25, R14, 0.5 ;  /* 0x3f00000019187423 */ /* 0x000fe2000000200e */
[----:B------:R-:W1:Y:S01]  /*07d0*/  MUFU.EX2 R19, R26 ;  /* 0x0000001a00137308 */ /* 0x000e620000000800 */
[C---:B------:R-:W-:Y:S01]  /*07e0*/  FADD R28, R22.reuse, -12583039 ;  /* 0xcb40007f161c7421 */ /* 0x040fe20000000000 */
[----:B------:R-:W-:Y:S01]  /*07f0*/  SHF.L.U32 R29, R22, 0x17, RZ ;  /* 0x00000017161d7819 */ /* 0x000fe200000006ff */
[----:B------:R-:W-:Y:S01]  /*0800*/  FFMA.RM R21, R24, R13, 12582913 ;  /* 0x4b40000118157423 */ /* 0x000fe2000000400d */
[----:B------:R-:W-:Y:S01]  /*0810*/  SHF.L.U32 R24, R18, 0x17, RZ ;  /* 0x0000001712187819 */ /* 0x000fe200000006ff */
[----:B------:R-:W-:Y:S01]  /*0820*/  FFMA R28, R23, 1.4426950216293334961, -R28 ;  /* 0x3fb8aa3b171c7823 */ /* 0x000fe2000000081c */
[----:B------:R-:W-:-:S02]  /*0830*/  UIADD3 UR4, UPT, UPT, UR4, 0x4, URZ ;  /* 0x0000000404047890 */ /* 0x000fc4000fffe0ff */
[----:B------:R-:W-:Y:S01]  /*0840*/  @!P0 FMUL R12, R12, 8388608 ;  /* 0x4b0000000c0c8820 */ /* 0x000fe20000400000 */
[----:B------:R-:W-:Y:S01]  /*0850*/  FFMA R27, R23, 1.925963033500011079e-08, R28 ;  /* 0x32a57060171b7823 */ /* 0x000fe2000000001c */
[C---:B------:R-:W-:Y:S01]  /*0860*/  FADD R28, R21.reuse, -12583039 ;  /* 0xcb40007f151c7421 */ /* 0x040fe20000000000 */
[----:B------:R-:W2:Y:S01]  /*0870*/  MUFU.EX2 R17, R17 ;  /* 0x0000001100117308 */ /* 0x000ea20000000800 */
[----:B------:R-:W-:Y:S02]  /*0880*/  SHF.L.U32 R21, R21, 0x17, RZ ;  /* 0x0000001715157819 */ /* 0x000fe400000006ff */
[C---:B------:R-:W-:Y:S01]  /*0890*/  FFMA R28, R25.reuse, 1.4426950216293334961, -R28 ;  /* 0x3fb8aa3b191c7823 */ /* 0x040fe2000000081c */
[C---:B------:R-:W-:Y:S02]  /*08a0*/  ISETP.GT.U32.AND P4, PT, R12.reuse, 0x7f7fffff, PT ;  /* 0x7f7fffff0c00780c */ /* 0x040fe40003f84070 */
[----:B------:R-:W-:Y:S01]  /*08b0*/  FSETP.NEU.AND P1, PT, R12, RZ, PT ;  /* 0x000000ff0c00720b */ /* 0x000fe20003f2d000 */
[----:B------:R-:W-:Y:S01]  /*08c0*/  FFMA R28, R25, 1.925963033500011079e-08, R28 ;  /* 0x32a57060191c7823 */ /* 0x000fe2000000001c */
[----:B------:R-:W3:Y:S01]  /*08d0*/  MUFU.EX2 R18, R27 ;  /* 0x0000001b00127308 */ /* 0x000ee20000000800 */
[----:B-1----:R-:W-:Y:S01]  /*08e0*/  FMUL R25, R24, R19 ;  /* 0x0000001318197220 */ /* 0x002fe20000400000 */
[----:B------:R-:W-:-:S04]  /*08f0*/  IADD3 R19, PT, PT, R12, -0x3f2aaaab, RZ ;  /* 0xc0d555550c137810 */ /* 0x000fc80007ffe0ff */
[----:B------:R-:W-:Y:S02]  /*0900*/  LOP3.LUT R19, R19, 0xff800000, RZ, 0xc0, !PT ;  /* 0xff80000013137812 */ /* 0x000fe400078ec0ff */
[----:B------:R-:W1:Y:S01]  /*0910*/  MUFU.EX2 R24, R28 ;  /* 0x0000001c00187308 */ /* 0x000e620000000800 */
[----:B--2---:R-:W-:Y:S01]  /*0920*/  FFMA R17, R16, R17, R25 ;  /* 0x0000001110117223 */ /* 0x004fe20000000019 */
[-C--:B------:R-:W-:Y:S02]  /*0930*/  IADD3 R23, PT, PT, R12, -R19.reuse, RZ ;  /* 0x800000130c177210 */ /* 0x080fe40007ffe0ff */
[----:B------:R-:W-:Y:S02]  /*0940*/  I2FP.F32.S32 R19, R19 ;  /* 0x0000001300137245 */ /* 0x000fe40000201400 */
[----:B------:R-:W-:Y:S01]  /*0950*/  FSETP.GEU.AND P2, PT, R17, 1.175494350822287508e-38, PT ;  /* 0x008000001100780b */ /* 0x000fe20003f4e000 */
[----:B------:R-:W-:Y:S01]  /*0960*/  FADD R23, R23, -1 ;  /* 0xbf80000017177421 */ /* 0x000fe20000000000 */
[----:B---3--:R-:W-:Y:S01]  /*0970*/  FMUL R26, R29, R18 ;  /* 0x000000121d1a7220 */ /* 0x008fe20000400000 */
[----:B------:R-:W-:Y:S01]  /*0980*/  HFMA2 R18, -RZ, RZ, 1.5048828125, 33.21875 ;  /* 0x3e055027ff127431 */ /* 0x000fe200000001ff */
[----:B0-----:R-:W-:-:S05]  /*0990*/  FMNMX R16, R20, R15, !PT ;  /* 0x0000000f14107209 */ /* 0x001fca0007800000 */
[----:B------:R-:W-:Y:S01]  /*09a0*/  FADD R15, -R16, R15 ;  /* 0x0000000f100f7221 */ /* 0x000fe20000000100 */
[----:B------:R-:W-:Y:S01]  /*09b0*/  FADD R25, R20, -R16 ;  /* 0x8000001014197221 */ /* 0x000fe20000000000 */
[----:B-1----:R-:W-:Y:S02]  /*09c0*/  FFMA R21, R21, R24, R26 ;  /* 0x0000001815157223 */ /* 0x002fe4000000001a */
[----:B------:R-:W-:Y:S01]  /*09d0*/  @!P2 FMUL R17, R17, 8388608 ;  /* 0x4b0000001111a820 */ /* 0x000fe20000400000 */
[----:B------:R-:W-:Y:S01]  /*09e0*/  FFMA R22, R23, -R18, 0.14084610342979431152 ;  /* 0x3e1039f617167423 */ /* 0x000fe20000000812 */
[-C--:B------:R-:W-:Y:S01]  /*09f0*/  FFMA.SAT R20, R15, R14.reuse, 0.5 ;  /* 0x3f0000000f147423 */ /* 0x080fe2000000200e */
[----:B------:R-:W-:Y:S01]  /*0a00*/  FFMA.SAT R24, R25, R14, 0.5 ;  /* 0x3f00000019187423 */ /* 0x000fe2000000200e */
[----:B------:R-:W-:Y:S01]  /*0a10*/  FSETP.GEU.AND P3, PT, R21, 1.175494350822287508e-38, PT ;  /* 0x008000001500780b */ /* 0x000fe20003f6e000 */
[----:B------:R-:W-:Y:S01]  /*0a20*/  FFMA R22, R23, R22, -0.12148627638816833496 ;  /* 0xbdf8cdcc17167423 */ /* 0x000fe20000000016 */
[-C--:B------:R-:W-:Y:S01]  /*0a30*/  FFMA.RM R14, R20, R13.reuse, 12582913 ;  /* 0x4b400001140e7423 */ /* 0x080fe2000000400d */
[----:B------:R-:W-:-:S02]  /*0a40*/  FFMA.RM R13, R24, R13, 12582913 ;  /* 0x4b400001180d7423 */ /* 0x000fc4000000400d */
[----:B------:R-:W-:Y:S01]  /*0a50*/  FFMA R22, R23, R22, 0.13980610668659210205 ;  /* 0x3e0f295517167423 */ /* 0x000fe20000000016 */
[----:B------:R-:W-:Y:S01]  /*0a60*/  FADD R20, R14, -12583039 ;  /* 0xcb40007f0e147421 */ /* 0x000fe20000000000 */
[C---:B------:R-:W-:Y:S01]  /*0a70*/  FADD R24, R13.reuse, -12583039 ;  /* 0xcb40007f0d187421 */ /* 0x040fe20000000000 */
[----:B------:R-:W-:Y:S01]  /*0a80*/  SHF.L.U32 R13, R13, 0x17, RZ ;  /* 0x000000170d0d7819 */ /* 0x000fe200000006ff */
[----:B------:R-:W-:Y:S01]  /*0a90*/  FFMA R22, R23, R22, -0.16684235632419586182 ;  /* 0xbe2ad8b917167423 */ /* 0x000fe20000000016 */
[----:B------:R-:W-:Y:S01]  /*0aa0*/  FFMA R20, R15, 1.4426950216293334961, -R20 ;  /* 0x3fb8aa3b0f147823 */ /* 0x000fe20000000814 */
[----:B------:R-:W-:Y:S02]  /*0ab0*/  FFMA R26, R25, 1.4426950216293334961, -R24 ;  /* 0x3fb8aa3b191a7823 */ /* 0x000fe40000000818 */
[----:B------:R-:W-:Y:S01]  /*0ac0*/  FFMA R22, R23, R22, 0.20012299716472625732 ;  /* 0x3e4ced0b17167423 */ /* 0x000fe20000000016 */
[----:B------:R-:W-:Y:S01]  /*0ad0*/  FFMA R24, R15, 1.925963033500011079e-08, R20 ;  /* 0x32a570600f187823 */ /* 0x000fe20000000014 */
[----:B------:R-:W-:Y:S01]  /*0ae0*/  FFMA R25, R25, 1.925963033500011079e-08, R26 ;  /* 0x32a5706019197823 */ /* 0x000fe2000000001a */
[----:B------:R-:W-:Y:S01]  /*0af0*/  IADD3 R15, PT, PT, R17, -0x3f2aaaab, RZ ;  /* 0xc0d55555110f7810 */ /* 0x000fe20007ffe0ff */
[----:B------:R-:W-:Y:S01]  /*0b00*/  FFMA R22, R23, R22, -0.24999669194221496582 ;  /* 0xbe7fff2217167423 */ /* 0x000fe20000000016 */
[----:B------:R-:W-:-:S02]  /*0b10*/  @!P3 FMUL R21, R21, 8388608 ;  /* 0x4b0000001515b820 */ /* 0x000fc40000400000 */
[----:B------:R-:W-:Y:S01]  /*0b20*/  MUFU.EX2 R24, R24 ;  /* 0x0000001800187308 */ /* 0x000fe20000000800 */
[----:B------:R-:W-:-:S04]  /*0b30*/  FFMA R22, R23, R22, 0.33333182334899902344 ;  /* 0x3eaaaa7817167423 */ /* 0x000fc80000000016 */
[----:B------:R-:W-:-:S03]  /*0b40*/  FFMA R20, R23, R22, -0.5 ;  /* 0xbf00000017147423 */ /* 0x000fc60000000016 */
[----:B------:R-:W0:Y:S01]  /*0b50*/  MUFU.EX2 R22, R25 ;  /* 0x0000001900167308 */ /* 0x000e220000000800 */
[----:B------:R-:W-:Y:S01]  /*0b60*/  FMUL R26, R23, R20 ;  /* 0x00000014171a7220 */ /* 0x000fe20000400000 */
[----:B------:R-:W-:-:S03]  /*0b70*/  LOP3.LUT R20, R15, 0xff800000, RZ, 0xc0, !PT ;  /* 0xff8000000f147812 */ /* 0x000fc600078ec0ff */
[----:B------:R-:W-:Y:S01]  /*0b80*/  FFMA R23, R23, R26, R23 ;  /* 0x0000001a17177223 */ /* 0x000fe20000000017 */
[-C--:B------:R-:W-:Y:S02]  /*0b90*/  IADD3 R15, PT, PT, R17, -R20.reuse, RZ ;  /* 0x80000014110f7210 */ /* 0x080fe40007ffe0ff */
[----:B------:R-:W-:Y:S02]  /*0ba0*/  FSEL R26, RZ, -23, P0 ;  /* 0xc1b80000ff1a7808 */ /* 0x000fe40000000000 */
[----:B------:R-:W-:Y:S01]  /*0bb0*/  I2FP.F32.S32 R20, R20 ;  /* 0x0000001400147245 */ /* 0x000fe20000201400 */
[----:B------:R-:W-:Y:S02]  /*0bc0*/  FADD R15, R15, -1 ;  /* 0xbf8000000f0f7421 */ /* 0x000fe40000000000 */
[----:B------:R-:W-:Y:S01]  /*0bd0*/  FFMA R26, R19, 1.1920928955078125e-07, R26 ;  /* 0x34000000131a7823 */ /* 0x000fe2000000001a */
[----:B------:R-:W-:Y:S01]  /*0be0*/  FSEL R19, RZ, -23, P2 ;  /* 0xc1b80000ff137808 */ /* 0x000fe20001000000 */
[----:B------:R-:W-:Y:S01]  /*0bf0*/  FFMA R28, R15, -R18, 0.14084610342979431152 ;  /* 0x3e1039f60f1c7423 */ /* 0x000fe20000000812 */
[----:B------:R-:W-:Y:S01]  /*0c00*/  FSETP.NEU.AND P2, PT, R17, RZ, PT ;  /* 0x000000ff1100720b */ /* 0x000fe20003f4d000 */
[----:B0-----:R-:W-:Y:S01]  /*0c10*/  FMUL R22, R13, R22 ;  /* 0x000000160d167220 */ /* 0x001fe20000400000 */
[----:B------:R-:W-:Y:S01]  /*0c20*/  SHF.L.U32 R13, R14, 0x17, RZ ;  /* 0x000000170e0d7819 */ /* 0x000fe200000006ff */
[----:B------:R-:W-:Y:S01]  /*0c30*/  FFMA R28, R15, R28, -0.12148627638816833496 ;  /* 0xbdf8cdcc0f1c7423 */ /* 0x000fe2000000001c */
[----:B------:R-:W-:Y:S01]  /*0c40*/  FFMA R14, R26, 0.69314718246459960938, R23 ;  /* 0x3f3172181a0e7823 */ /* 0x000fe20000000017 */
[----:B------:R-:W-:-:S02]  /*0c50*/  FFMA R19, R20, 1.1920928955078125e-07, R19 ;  /* 0x3400000014137823 */ /* 0x000fc40000000013 */
[----:B------:R-:W-:Y:S01]  /*0c60*/  FFMA R13, R13, R24, R22 ;  /* 0x000000180d0d7223 */ /* 0x000fe20000000016 */
[----:B------:R-:W-:Y:S01]  /*0c70*/  FFMA R28, R15, R28, 0.13980610668659210205 ;  /* 0x3e0f29550f1c7423 */ /* 0x000fe2000000001c */
[----:B------:R-:W-:-:S03]  /*0c80*/  MOV R22, 0x7f800000 ;  /* 0x7f80000000167802 */ /* 0x000fc60000000f00 */
[----:B------:R-:W-:Y:S01]  /*0c90*/  FFMA R28, R15, R28, -0.16684235632419586182 ;  /* 0xbe2ad8b90f1c7423 */ /* 0x000fe2000000001c */
[----:B------:R-:W-:Y:S01]  /*0ca0*/  FSETP.GEU.AND P0, PT, R13, 1.175494350822287508e-38, PT ;  /* 0x008000000d00780b */ /* 0x000fe20003f0e000 */
[----:B------:R-:W-:Y:S01]  /*0cb0*/  @P4 FFMA R14, R12, R22, +INF ;  /* 0x7f8000000c0e4423 */ /* 0x000fe20000000016 */
[----:B------:R-:W-:Y:S01]  /*0cc0*/  IADD3 R12, PT, PT, R21, -0x3f2aaaab, RZ ;  /* 0xc0d55555150c7810 */ /* 0x000fe20007ffe0ff */
[----:B------:R-:W-:Y:S01]  /*0cd0*/  FFMA R28, R15, R28, 0.20012299716472625732 ;  /* 0x3e4ced0b0f1c7423 */ /* 0x000fe2000000001c */
[----:B------:R-:W-:Y:S02]  /*0ce0*/  ISETP.GT.U32.AND P4, PT, R17, 0x7f7fffff, PT ;  /* 0x7f7fffff1100780c */ /* 0x000fe40003f84070 */
[----:B------:R-:W-:Y:S01]  /*0cf0*/  LOP3.LUT R12, R12, 0xff800000, RZ, 0xc0, !PT ;  /* 0xff8000000c0c7812 */ /* 0x000fe200078ec0ff */
[----:B------:R-:W-:Y:S01]  /*0d00*/  FFMA R28, R15, R28, -0.24999669194221496582 ;  /* 0xbe7fff220f1c7423 */ /* 0x000fe2000000001c */
[----:B------:R-:W-:-:S03]  /*0d10*/  FSEL R25, RZ, -23, P0 ;  /* 0xc1b80000ff197808 */ /* 0x000fc60000000000 */
[----:B------:R-:W-:Y:S02]  /*0d20*/  FFMA R28, R15, R28, 0.33333182334899902344 ;  /* 0x3eaaaa780f1c7423 */ /* 0x000fe4000000001c */
[----:B------:R-:W-:Y:S01]  /*0d30*/  @!P0 FMUL R13, R13, 8388608 ;  /* 0x4b0000000d0d8820 */ /* 0x000fe20000400000 */
[----:B------:R-:W-:Y:S01]  /*0d40*/  FSETP.NEU.AND P0, PT, R21, RZ, PT ;  /* 0x000000ff1500720b */ /* 0x000fe20003f0d000 */
[----:B------:R-:W-:-:S03]  /*0d50*/  FFMA R28, R15, R28, -0.5 ;  /* 0xbf0000000f1c7423 */ /* 0x000fc6000000001c */
[----:B------:R-:W-:Y:S01]  /*0d60*/  IADD3 R20, PT, PT, R13, -0x3f2aaaab, RZ ;  /* 0xc0d555550d147810 */ /* 0x000fe20007ffe0ff */
[----:B------:R-:W-:-:S03]  /*0d70*/  FMUL R28, R15, R28 ;  /* 0x0000001c0f1c7220 */ /* 0x000fc60000400000 */
[----:B------:R-:W-:Y:S01]  /*0d80*/  LOP3.LUT R20, R20, 0xff800000, RZ, 0xc0, !PT ;  /* 0xff80000014147812 */ /* 0x000fe200078ec0ff */
[----:B------:R-:W-:Y:S01]  /*0d90*/  FFMA R28, R15, R28, R15 ;  /* 0x0000001c0f1c7223 */ /* 0x000fe2000000000f */
[----:B------:R-:W-:Y:S02]  /*0da0*/  IADD3 R15, PT, PT, R21, -R12, RZ ;  /* 0x8000000c150f7210 */ /* 0x000fe40007ffe0ff */
[----:B------:R-:W-:Y:S01]  /*0db0*/  IADD3 R23, PT, PT, R13, -R20, RZ ;  /* 0x800000140d177210 */ /* 0x000fe20007ffe0ff */
[----:B------:R-:W-:Y:S01]  /*0dc0*/  FFMA R19, R19, 0.69314718246459960938, R28 ;  /* 0x3f31721813137823 */ /* 0x000fe2000000001c */
[----:B------:R-:W-:Y:S01]  /*0dd0*/  @P4 FFMA R19, R17, R22, +INF ;  /* 0x7f80000011134423 */ /* 0x000fe20000000016 */
[----:B------:R-:W-:Y:S01]  /*0de0*/  FADD R15, R15, -1 ;  /* 0xbf8000000f0f7421 */ /* 0x000fe20000000000 */
[----:B------:R-:W-:Y:S01]  /*0df0*/  FSEL R17, RZ, -23, P3 ;  /* 0xc1b80000ff117808 */ /* 0x000fe20001800000 */
[----:B------:R-:W-:Y:S01]  /*0e00*/  FADD R23, R23, -1 ;  /* 0xbf80000017177421 */ /* 0x000fe20000000000 */
[----:B------:R-:W-:Y:S01]  /*0e10*/  ISETP.GT.U32.AND P3, PT, R21, 0x7f7fffff, PT ;  /* 0x7f7fffff1500780c */ /* 0x000fe20003f64070 */
[-C--:B------:R-:W-:Y:S01]  /*0e20*/  FFMA R24, R15, -R18.reuse, 0.14084610342979431152 ;  /* 0x3e1039f60f187423 */ /* 0x080fe20000000812 */
[----:B------:R-:W-:Y:S01]  /*0e30*/  ISETP.GT.U32.AND P4, PT, R13, 0x7f7fffff, PT ;  /* 0x7f7fffff0d00780c */ /* 0x000fe20003f84070 */
[----:B------:R-:W-:Y:S01]  /*0e40*/  FFMA R18, R23, -R18, 0.14084610342979431152 ;  /* 0x3e1039f617127423 */ /* 0x000fe20000000812 */
[----:B------:R-:W-:Y:S01]  /*0e50*/  I2FP.F32.S32 R12, R12 ;  /* 0x0000000c000c7245 */ /* 0x000fe20000201400 */
[----:B------:R-:W-:Y:S01]  /*0e60*/  FFMA R24, R15, R24, -0.12148627638816833496 ;  /* 0xbdf8cdcc0f187423 */ /* 0x000fe20000000018 */
[----:B------:R-:W-:Y:S01]  /*0e70*/  I2FP.F32.S32 R20, R20 ;  /* 0x0000001400147245 */ /* 0x000fe20000201400 */
[----:B------:R-:W-:Y:S01]  /*0e80*/  FFMA R18, R23, R18, -0.12148627638816833496 ;  /* 0xbdf8cdcc17127423 */ /* 0x000fe20000000012 */
[----:B------:R-:W-:Y:S01]  /*0e90*/  FSEL R19, R19, -INF , P2 ;  /* 0xff80000013137808 */ /* 0x000fe20001000000 */
[----:B------:R-:W-:Y:S01]  /*0ea0*/  FFMA R24, R15, R24, 0.13980610668659210205 ;  /* 0x3e0f29550f187423 */ /* 0x000fe20000000018 */
[----:B------:R-:W-:Y:S01]  /*0eb0*/  FFMA R12, R12, 1.1920928955078125e-07, R17 ;  /* 0x340000000c0c7823 */ /* 0x000fe20000000011 */
[----:B------:R-:W-:Y:S01]  /*0ec0*/  FFMA R18, R23, R18, 0.13980610668659210205 ;  /* 0x3e0f295517127423 */ /* 0x000fe20000000012 */
[----:B------:R-:W-:Y:S01]  /*0ed0*/  FFMA R20, R20, 1.1920928955078125e-07, R25 ;  /* 0x3400000014147823 */ /* 0x000fe20000000019 */
[----:B------:R-:W-:Y:S01]  /*0ee0*/  FFMA R24, R15, R24, -0.16684235632419586182 ;  /* 0xbe2ad8b90f187423 */ /* 0x000fe20000000018 */
[----:B------:R-:W-:Y:S01]  /*0ef0*/  FADD R19, R10, R19 ;  /* 0x000000130a137221 */ /* 0x000fe20000000000 */
[----:B------:R-:W-:-:S02]  /*0f00*/  FFMA R18, R23, R18, -0.16684235632419586182 ;  /* 0xbe2ad8b917127423 */ /* 0x000fc40000000012 */
[----:B------:R-:W-:Y:S02]  /*0f10*/  FFMA R24, R15, R24, 0.20012299716472625732 ;  /* 0x3e4ced0b0f187423 */ /* 0x000fe40000000018 */
[----:B------:R-:W-:Y:S02]  /*0f20*/  FFMA R18, R23, R18, 0.20012299716472625732 ;  /* 0x3e4ced0b17127423 */ /* 0x000fe40000000012 */
[----:B------:R-:W-:Y:S02]  /*0f30*/  FFMA R24, R15, R24, -0.24999669194221496582 ;  /* 0xbe7fff220f187423 */ /* 0x000fe40000000018 */
[----:B------:R-:W-:Y:S02]  /*0f40*/  FFMA R18, R23, R18, -0.24999669194221496582 ;  /* 0xbe7fff2217127423 */ /* 0x000fe40000000012 */
[----:B------:R-:W-:Y:S02]  /*0f50*/  FFMA R24, R15, R24, 0.33333182334899902344 ;  /* 0x3eaaaa780f187423 */ /* 0x000fe40000000018 */
[----:B------:R-:W-:-:S02]  /*0f60*/  FFMA R18, R23, R18, 0.33333182334899902344 ;  /* 0x3eaaaa7817127423 */ /* 0x000fc40000000012 */
[----:B------:R-:W-:Y:S02]  /*0f70*/  FFMA R24, R15, R24, -0.5 ;  /* 0xbf0000000f187423 */ /* 0x000fe40000000018 */
[----:B------:R-:W-:Y:S02]  /*0f80*/  FFMA R18, R23, R18, -0.5 ;  /* 0xbf00000017127423 */ /* 0x000fe40000000012 */
[----:B------:R-:W-:Y:S02]  /*0f90*/  FMUL R24, R15, R24 ;  /* 0x000000180f187220 */ /* 0x000fe40000400000 */
[----:B------:R-:W-:Y:S02]  /*0fa0*/  FMUL R18, R23, R18 ;  /* 0x0000001217127220 */ /* 0x000fe40000400000 */
[----:B------:R-:W-:Y:S02]  /*0fb0*/  FFMA R15, R15, R24, R15 ;  /* 0x000000180f0f7223 */ /* 0x000fe4000000000f */
[----:B------:R-:W-:-:S02]  /*0fc0*/  FFMA R23, R23, R18, R23 ;  /* 0x0000001217177223 */ /* 0x000fc40000000017 */
[----:B------:R-:W-:Y:S01]  /*0fd0*/  FFMA R12, R12, 0.69314718246459960938, R15 ;  /* 0x3f3172180c0c7823 */ /* 0x000fe2000000000f */
[-C--:B------:R-:W-:Y:S01]  /*0fe0*/  @P3 FFMA R12, R21, R22.reuse, +INF ;  /* 0x7f800000150c3423 */ /* 0x080fe20000000016 */
[----:B------:R-:W-:Y:S01]  /*0ff0*/  FFMA R20, R20, 0.69314718246459960938, R23 ;  /* 0x3f31721814147823 */ /* 0x000fe20000000017 */
[C---:B------:R-:W-:Y:S01]  /*1000*/  @P4 FFMA R20, R13.reuse, R22, +INF ;  /* 0x7f8000000d144423 */ /* 0x040fe20000000016 */
[----:B------:R-:W-:Y:S02]  /*1010*/  FSETP.NEU.AND P3, PT, R13, RZ, PT ;  /* 0x000000ff0d00720b */ /* 0x000fe40003f6d000 */
[----:B------:R-:W-:Y:S02]  /*1020*/  FSEL R21, R14, -INF , P1 ;  /* 0xff8000000e157808 */ /* 0x000fe40000800000 */
[----:B------:R-:W-:Y:S02]  /*1030*/  FSEL R12, R12, -INF , P0 ;  /* 0xff8000000c0c7808 */ /* 0x000fe40000000000 */
[----:B------:R-:W-:Y:S01]  /*1040*/  FSEL R15, R20, -INF , P3 ;  /* 0xff800000140f7808 */ /* 0x000fe20001800000 */
[----:B------:R-:W-:-:S02]  /*1050*/  FADD R21, R0, R21 ;  /* 0x0000001500157221 */ /* 0x000fc40000000000 */
[----:B------:R-:W-:Y:S02]  /*1060*/  FADD R17, R11, R12 ;  /* 0x0000000c0b117221 */ /* 0x000fe40000000000 */
[----:B------:R-:W-:Y:S01]  /*1070*/  FADD R15, R16, R15 ;  /* 0x0000000f100f7221 */ /* 0x000fe20000000000 */
[----:B------:R-:W-:Y:S06]  /*1080*/  BRA.U UP0, `(.L_x_77) ;  /* 0xfffffff500047547 */ /* 0x000fec000b83ffff */
.L_x_76:
[----:B------:R-:W-:Y:S04]  /*1090*/  STG.E desc[UR10][R2.64], R21 ;  /* 0x0000001502007986 */ /* 0x000fe8000c10190a */
[----:B------:R-:W-:Y:S04]  /*10a0*/  STG.E desc[UR10][R4.64], R19 ;  /* 0x0000001304007986 */ /* 0x000fe8000c10190a */
[----:B------:R-:W-:Y:S04]  /*10b0*/  STG.E desc[UR10][R6.64], R17 ;  /* 0x0000001106007986 */ /* 0x000fe8000c10190a */
[----:B------:R-:W-:Y:S01]  /*10c0*/  STG.E desc[UR10][R8.64], R15 ;  /* 0x0000000f08007986 */ /* 0x000fe2000c10190a */
[----:B------:R-:W-:Y:S05]  /*10d0*/  EXIT ;  /* 0x000000000000794d */ /* 0x000fea0003800000 */
.L_x_78:
        /* <DEDUP_REMOVED lines=10> */
.L_x_122:


//--------------------- .text._Z18kernel_forward_cmrIfEvPT_S1_S1_iiiiii --------------------------
	.section	.text._Z18kernel_forward_cmrIfEvPT_S1_S1_iiiiii,"ax",@progbits
	.align	128
        .global         _Z18kernel_forward_cmrIfEvPT_S1_S1_iiiiii
        .type           _Z18kernel_forward_cmrIfEvPT_S1_S1_iiiiii,@function
        .size           _Z18kernel_forward_cmrIfEvPT_S1_S1_iiiiii,(.L_x_123 - _Z18kernel_forward_cmrIfEvPT_S1_S1_iiiiii)
        .other          _Z18kernel_forward_cmrIfEvPT_S1_S1_iiiiii,@"STO_CUDA_ENTRY STV_DEFAULT"
_Z18kernel_forward_cmrIfEvPT_S1_S1_iiiiii:
.text._Z18kernel_forward_cmrIfEvPT_S1_S1_iiiiii:
        /* <DEDUP_REMOVED lines=10> */
[----:B------:R-:W2:Y:S01]  /*00a0*/  S2R R13, SR_TID.X ;  /* 0x00000000000d7919 */ /* 0x000ea20000002100 */
[----:B------:R-:W3:Y:S05]  /*00b0*/  LDCU.64 UR8, c[0x0][0x358] ;  /* 0x00006b00ff0877ac */ /* 0x000eea0008000a00 */
[----:B------:R-:W4:Y:S08]  /*00c0*/  S2UR UR10, SR_CTAID.Z ;  /* 0x00000000000a79c3 */ /* 0x000f300000002700 */
[----:B------:R-:W5:Y:S08]  /*00d0*/  LDC.64 R4, c[0x0][0x388] ;  /* 0x0000e200ff047b82 */ /* 0x000f700000000a00 */
[----:B------:R-:W3:Y:S01]  /*00e0*/  LDC.64 R6, c[0x0][0x380] ;  /* 0x0000e000ff067b82 */ /* 0x000ee20000000a00 */
[----:B-1----:R-:W-:Y:S01]  /*00f0*/  IADD3 R2, PT, PT, R2, UR11, RZ ;  /* 0x0000000b02027c10 */ /* 0x002fe2000fffe0ff */
[----:B0-----:R-:W-:-:S04]  /*0100*/  IMAD R0, R9, R8, UR5 ;  /* 0x0000000509007e24 */ /* 0x001fc8000f8e0208 */
[----:B------:R-:W-:Y:S02]  /*0110*/  IMAD R0, R0, R8, UR4 ;  /* 0x0000000400007e24 */ /* 0x000fe4000f8e0208 */
[--C-:B--2---:R-:W-:Y:S02]  /*0120*/  IMAD R2, R2, R9, R13.reuse ;  /* 0x0000000902027224 */ /* 0x104fe400078e020d */
[----:B------:R-:W-:Y:S02]  /*0130*/  IMAD R9, R0, UR11, R13 ;  /* 0x0000000b00097c24 */ /* 0x000fe4000f8e020d */
[----:B----4-:R-:W-:Y:S02]  /*0140*/  IMAD R11, R2, R3, UR10 ;  /* 0x0000000a020b7e24 */ /* 0x010fe4000f8e0203 */
[----:B-----5:R-:W-:-:S04]  /*0150*/  IMAD.WIDE R4, R9, 0x4, R4 ;  /* 0x0000000409047825 */ /* 0x020fc800078e0204 */
[----:B---3--:R-:W-:Y:S02]  /*0160*/  IMAD.WIDE R6, R11, 0x4, R6 ;  /* 0x000000040b067825 */ /* 0x008fe400078e0206 */
[----:B------:R-:W2:Y:S04]  /*0170*/  LDG.E.CONSTANT R4, desc[UR8][R4.64] ;  /* 0x0000000804047981 */ /* 0x000ea8000c1e9900 */
[----:B------:R-:W2:Y:S01]  /*0180*/  LDG.E.CONSTANT R7, desc[UR8][R6.64] ;  /* 0x0000000806077981 */ /* 0x000ea2000c1e9900 */
[----:B------:R-:W0:Y:S01]  /*0190*/  S2UR UR5, SR_CgaCtaId ;  /* 0x00000000000579c3 */ /* 0x000e220000008800 */
[----:B------:R-:W-:-:S07]  /*01a0*/  UMOV UR4, 0x400 ;  /* 0x0000040000047882 */ /* 0x000fce0000000000 */
[----:B------:R-:W-:Y:S01]  /*01b0*/  BAR.SYNC.DEFER_BLOCKING 0x0 ;  /* 0x0000000000007b1d */ /* 0x000fe20000010000 */
[----:B------:R-:W-:Y:S01]  /*01c0*/  ISETP.NE.AND P0, PT, R13, RZ, PT ;  /* 0x000000ff0d00720c */ /* 0x000fe20003f05270 */
[----:B0-----:R-:W-:-:S06]  /*01d0*/  ULEA UR5, UR5, UR4, 0x18 ;  /* 0x0000000405057291 */ /* 0x001fcc000f8ec0ff */
[----:B------:R-:W-:Y:S01]  /*01e0*/  LEA R9, R13, UR5, 0x2 ;  /* 0x000000050d097c11 */ /* 0x000fe2000f8e10ff */
        /* <DEDUP_REMOVED lines=17> */
.L_x_81:
[----:B------:R-:W1:Y:S01]  /*0300*/  LDS R5, [UR6+-0x4] ;  /* 0xfffffc06ff057984 */ /* 0x000e620008000800 */
[----:B0-----:R-:W-:Y:S01]  /*0310*/  HFMA2 R2, -RZ, RZ, 0.96630859375, -0.0022525787353515625 ;  /* 0x3bbb989dff027431 */ /* 0x001fe200000001ff */
[----:B------:R-:W-:Y:S02]  /*0320*/  UIADD3 UR7, UPT, UPT, UR7, 0x2, URZ ;  /* 0x0000000207077890 */ /* 0x000fe4000fffe0ff */
[----:B------:R-:W0:Y:S01]  /*0330*/  LDS R13, [UR6] ;  /* 0x00000006ff0d7984 */ /* 0x000e220008000800 */
[----:B------:R-:W-:Y:S02]  /*0340*/  UIADD3 UR6, UPT, UPT, UR6, 0x8, URZ ;  /* 0x0000000806067890 */ /* 0x000fe4000fffe0ff */
[----:B------:R-:W-:Y:S01]  /*0350*/  UISETP.NE.AND UP1, UPT, UR7, URZ, UPT ;  /* 0x000000ff0700728c */ /* 0x000fe2000bf25270 */
[----:B-1----:R-:W-:-:S05]  /*0360*/  FMNMX R4, R5, R7, !PT ;  /* 0x0000000705047209 */ /* 0x002fca0007800000 */
[----:B------:R-:W-:Y:S01]  /*0370*/  FADD R9, R5, -R4 ;  /* 0x8000000405097221 */ /* 0x000fe20000000000 */
[----:B------:R-:W-:Y:S01]  /*0380*/  MOV R5, 0x437c0000 ;  /* 0x437c000000057802 */ /* 0x000fe20000000f00 */
[----:B------:R-:W-:Y:S02]  /*0390*/  FADD R7, -R4, R7 ;  /* 0x0000000704077221 */ /* 0x000fe40000000100 */
        /* <DEDUP_REMOVED lines=11> */
[----:B------:R-:W1:Y:S01]  /*0450*/  MUFU.EX2 R9, R12 ;  /* 0x0000000c00097308 */ /* 0x000e620000000800 */
[----:B------:R-:W-:-:S07]  /*0460*/  FFMA R8, R7, 1.925963033500011079e-08, R8 ;  /* 0x32a5706007087823 */ /* 0x000fce0000000008 */
[----:B------:R-:W2:Y:S01]  /*0470*/  MUFU.EX2 R7, R8 ;  /* 0x0000000800077308 */ /* 0x000ea20000000800 */
[----:B-1----:R-:W-:-:S04]  /*0480*/  FMUL R9, R10, R9 ;  /* 0x000000090a097220 */ /* 0x002fc80000400000 */
[----:B--2---:R-:W-:-:S05]  /*0490*/  FFMA R10, R6, R7, R9 ;  /* 0x00000007060a7223 */ /* 0x004fca0000000009 */
[----:B------:R-:W-:-:S13]  /*04a0*/  FSETP.GEU.AND P0, PT, R10, 1.175494350822287508e-38, PT ;  /* 0x008000000a00780b */ /* 0x000fda0003f0e000 */
[----:B------:R-:W-:-:S05]  /*04b0*/  @!P0 FMUL R10, R10, 8388608 ;  /* 0x4b0000000a0a8820 */ /* 0x000fca0000400000 */
[----:B------:R-:W-:-:S04]  /*04c0*/  IADD3 R6, PT, PT, R10, -0x3f2aaaab, RZ ;  /* 0xc0d555550a067810 */ /* 0x000fc80007ffe0ff */
[----:B------:R-:W-:Y:S01]  /*04d0*/  LOP3.LUT R9, R6, 0xff800000, RZ, 0xc0, !PT ;  /* 0xff80000006097812 */ /* 0x000fe200078ec0ff */
[----:B------:R-:W-:-:S03]  /*04e0*/  HFMA2 R6, -RZ, RZ, 1.5048828125, 33.21875 ;  /* 0x3e055027ff067431 */ /* 0x000fc600000001ff */
[----:B------:R-:W-:-:S05]  /*04f0*/  IADD3 R7, PT, PT, R10, -R9, RZ ;  /* 0x800000090a077210 */ /* 0x000fca0007ffe0ff */
[----:B------:R-:W-:Y:S01]  /*0500*/  FADD R11, R7, -1 ;  /* 0xbf800000070b7421 */ /* 0x000fe20000000000 */
[----:B------:R-:W-:Y:S02]  /*0510*/  FSEL R7, RZ, -23, P0 ;  /* 0xc1b80000ff077808 */ /* 0x000fe40000000000 */
[----:B------:R-:W-:Y:S01]  /*0520*/  ISETP.GT.U32.AND P0, PT, R10, 0x7f7fffff, PT ;  /* 0x7f7fffff0a00780c */ /* 0x000fe20003f04070 */
        /* <DEDUP_REMOVED lines=18> */
[----:B0-----:R-:W-:-:S05]  /*0650*/  FMNMX R4, R9, R13, !PT ;  /* 0x0000000d09047209 */ /* 0x001fca0007800000 */
        /* <DEDUP_REMOVED lines=44> */
.L_x_80:
[----:B------:R-:W-:Y:S05]  /*0920*/  BRA.U UP0, `(.L_x_79) ;  /* 0x0000000100c87547 */ /* 0x000fea000b800000 */
[----:B------:R-:W-:Y:S01]  /*0930*/  ULEA UR4, UR4, UR5, 0x2 ;  /* 0x0000000504047291 */ /* 0x000fe2000f8e10ff */
[----:B------:R-:W-:Y:S01]  /*0940*/  HFMA2 R6, -RZ, RZ, 0.96630859375, -0.0022525787353515625 ;  /* 0x3bbb989dff067431 */ /* 0x000fe200000001ff */
[----:B0-----:R-:W-:-:S07]  /*0950*/  MOV R9, 0x437c0000 ;  /* 0x437c000000097802 */ /* 0x001fce0000000f00 */
        /* <DEDUP_REMOVED lines=19> */
[----:B-1----:R-:W-:Y:S01]  /*0a90*/  FFMA R4, R4, R5, R9 ;  /* 0x0000000504047223 */ /* 0x002fe20000000009 */
[----:B------:R-:W-:-:S04]  /*0aa0*/  HFMA2 R9, -RZ, RZ, 1.5048828125, 33.21875 ;  /* 0x3e055027ff097431 */ /* 0x000fc800000001ff */
[----:B------:R-:W-:-:S13]  /*0ab0*/  FSETP.GEU.AND P0, PT, R4, 1.175494350822287508e-38, PT ;  /* 0x008000000400780b */ /* 0x000fda0003f0e000 */
[----:B------:R-:W-:-:S05]  /*0ac0*/  @!P0 FMUL R4, R4, 8388608 ;  /* 0x4b00000004048820 */ /* 0x000fca0000400000 */
[----:B------:R-:W-:-:S04]  /*0ad0*/  IADD3 R5, PT, PT, R4, -0x3f2aaaab, RZ ;  /* 0xc0d5555504057810 */ /* 0x000fc80007ffe0ff */
[----:B------:R-:W-:-:S04]  /*0ae0*/  LOP3.LUT R7, R5, 0xff800000, RZ, 0xc0, !PT ;  /* 0xff80000005077812 */ /* 0x000fc800078ec0ff */
[-C--:B------:R-:W-:Y:S02]  /*0af0*/  IADD3 R5, PT, PT, R4, -R7.reuse, RZ ;  /* 0x8000000704057210 */ /* 0x080fe40007ffe0ff */
[----:B------:R-:W-:Y:S02]  /*0b00*/  I2FP.F32.S32 R6, R7 ;  /* 0x0000000700067245 */ /* 0x000fe40000201400 */
[----:B------:R-:W-:Y:S01]  /*0b10*/  MOV R7, 0x7f800000 ;  /* 0x7f80000000077802 */ /* 0x000fe20000000f00 */
        /* <DEDUP_REMOVED lines=19> */
.L_x_79:
[----:B------:R-:W0:Y:S01]  /*0c50*/  LDC.64 R4, c[0x0][0x390] ;  /* 0x0000e400ff047b82 */ /* 0x000e220000000a00 */
[----:B------:R-:W-:-:S04]  /*0c60*/  IMAD R3, R0, R3, UR10 ;  /* 0x0000000a00037e24 */ /* 0x000fc8000f8e0203 */
[----:B0-----:R-:W-:-:S05]  /*0c70*/  IMAD.WIDE R2, R3, 0x4, R4 ;  /* 0x0000000403027825 */ /* 0x001fca00078e0204 */
[----:B------:R-:W-:Y:S01]  /*0c80*/  STG.E desc[UR8][R2.64], R7 ;  /* 0x0000000702007986 */ /* 0x000fe2000c101908 */
[----:B------:R-:W-:Y:S05]  /*0c90*/  EXIT ;  /* 0x000000000000794d */ /* 0x000fea0003800000 */
.L_x_82:
        /* <DEDUP_REMOVED lines=14> */
.L_x_123:


//--------------------- .text._Z20kernel_forward_closeIfEvPT_S1_S1_S1_iiiii --------------------------
	.section	.text._Z20kernel_forward_closeIfEvPT_S1_S1_S1_iiiii,"ax",@progbits
	.align	128
        .global         _Z20kernel_forward_closeIfEvPT_S1_S1_S1_iiiii
        .type           _Z20kernel_forward_closeIfEvPT_S1_S1_S1_iiiii,@function
        .size           _Z20kernel_forward_closeIfEvPT_S1_S1_S1_iiiii,(.L_x_124 - _Z20kernel_forward_closeIfEvPT_S1_S1_S1_iiiii)
        .other          _Z20kernel_forward_closeIfEvPT_S1_S1_S1_iiiii,@"STO_CUDA_ENTRY STV_DEFAULT"
_Z20kernel_forward_closeIfEvPT_S1_S1_S1_iiiii:
.text._Z20kernel_forward_closeIfEvPT_S1_S1_S1_iiiii:
[----:B------:R-:W-:Y:S08]  /*0000*/  LDC R1, c[0x0][0x37c] ;  /* 0x0000df00ff017b82 */ /* 0x000ff00000000800 */
[----:B------:R-:W0:Y:S01]  /*0010*/  S2UR UR9, SR_CTAID.Y ;  /* 0x00000000000979c3 */ /* 0x000e220000002600 */
[----:B------:R-:W0:Y:S07]  /*0020*/  LDCU UR5, c[0x0][0x3a8] ;  /* 0x00007500ff0577ac */ /* 0x000e2e0008000800 */
[----:B------:R-:W1:Y:S01]  /*0030*/  LDC R6, c[0x0][0x3a4] ;  /* 0x0000e900ff067b82 */ /* 0x000e620000000800 */
[----:B0-----:R-:W-:-:S06]  /*0040*/  UIADD3 UR5, UPT, UPT, UR9, UR5, URZ ;  /* 0x0000000509057290 */ /* 0x001fcc000fffe0ff */
[----:B-1----:R-:W-:-:S13]  /*0050*/  ISETP.LE.AND P0, PT, R6, UR5, PT ;  /* 0x0000000506007c0c */ /* 0x002fda000bf03270 */
[----:B------:R-:W-:Y:S05]  /*0060*/  @P0 EXIT ;  /* 0x000000000000094d */ /* 0x000fea0003800000 */
[----:B------:R-:W-:Y:S01]  /*0070*/  S2UR UR4, SR_CTAID.Z ;  /* 0x00000000000479c3 */ /* 0x000fe20000002700 */
[----:B------:R-:W0:Y:S01]  /*0080*/  S2R R0, SR_TID.X ;  /* 0x0000000000007919 */ /* 0x000e220000002100 */
[----:B------:R-:W1:Y:S01]  /*0090*/  LDCU UR6, c[0x0][0x3ac] ;  /* 0x00007580ff0677ac */ /* 0x000e620008000800 */
[----:B------:R-:W-:Y:S01]  /*00a0*/  IMAD R6, R6, R6, RZ ;  /* 0x0000000606067224 */ /* 0x000fe200078e02ff */
[----:B------:R-:W-:Y:S01]  /*00b0*/  MOV R21, 0xff800000 ;  /* 0xff80000000157802 */ /* 0x000fe20000000f00 */
[----:B------:R-:W-:-:S03]  /*00c0*/  UIADD3 UR7, UPT, UPT, UR5, -0x1, URZ ;  /* 0xffffffff05077890 */ /* 0x000fc6000fffe0ff */
[----:B------:R-:W1:Y:S01]  /*00d0*/  S2UR UR8, SR_CTAID.X ;  /* 0x00000000000879c3 */ /* 0x000e620000002500 */
[----:B------:R-:W2:Y:S07]  /*00e0*/  LDCU.64 UR10, c[0x0][0x358] ;  /* 0x00006b00ff0a77ac */ /* 0x000eae0008000a00 */
[----:B------:R-:W0:Y:S08]  /*00f0*/  LDC R7, c[0x0][0x3b0] ;  /* 0x0000ec00ff077b82 */ /* 0x000e300000000800 */
[----:B------:R-:W3:Y:S01]  /*0100*/  LDC.64 R2, c[0x0][0x380] ;  /* 0x0000e000ff027b82 */ /* 0x000ee20000000a00 */
[----:B-1----:R-:W-:-:S02]  /*0110*/  UIMAD UR4, UR8, UR6, UR4 ;  /* 0x00000006080472a4 */ /* 0x002fc4000f8e0204 */
[----:B------:R-:W-:Y:S01]  /*0120*/  IMAD R8, R6, UR8, RZ ;  /* 0x0000000806087c24 */ /* 0x000fe2000f8e02ff */
[----:B------:R-:W-:-:S04]  /*0130*/  UIADD3 UR6, UPT, UPT, UR9, 0x1, URZ ;  /* 0x0000000109067890 */ /* 0x000fc8000fffe0ff */
[----:B------:R-:W-:Y:S01]  /*0140*/  UISETP.GE.AND UP0, UPT, UR6, UR7, UPT ;  /* 0x000000070600728c */ /* 0x000fe2000bf06270 */
[----:B0-----:R-:W-:-:S04]  /*0150*/  IMAD R5, R7, UR4, R0 ;  /* 0x0000000407057c24 */ /* 0x001fc8000f8e0200 */
[----:B---3--:R-:W-:Y:S01]  /*0160*/  IMAD.WIDE R2, R5, 0x4, R2 ;  /* 0x0000000405027825 */ /* 0x008fe200078e0202 */
[----:B------:R-:W-:Y:S06]  /*0170*/  BAR.SYNC.DEFER_BLOCKING 0x0 ;  /* 0x0000000000007b1d */ /* 0x000fec0000010000 */
[----:B--2---:R-:W-:Y:S05]  /*0180*/  BRA.U UP0, `(.L_x_83) ;  /* 0x0000000d00b07547 */ /* 0x004fea000b800000 */
[----:B------:R0:W5:Y:S01]  /*0190*/  LDG.E.CONSTANT R9, desc[UR10][R2.64] ;  /* 0x0000000a02097981 */ /* 0x000162000c1e9900 */
[----:B------:R-:W-:Y:S01]  /*01a0*/  IMAD R10, R8, R7, RZ ;  /* 0x00000007080a7224 */ /* 0x000fe200078e02ff */
[----:B------:R-:W-:Y:S01]  /*01b0*/  MOV R4, UR6 ;  /* 0x0000000600047c02 */ /* 0x000fe20008000f00 */
[----:B------:R-:W-:Y:S01]  /*01c0*/  UMOV UR4, URZ ;  /* 0x000000ff00047c82 */ /* 0x000fe20008000000 */
[----:B------:R-:W-:Y:S01]  /*01d0*/  MOV R21, 0xff800000 ;  /* 0xff80000000157802 */ /* 0x000fe20000000f00 */
[----:B------:R-:W-:Y:S01]  /*01e0*/  IMAD R11, R6, R10, RZ ;  /* 0x0000000a060b7224 */ /* 0x000fe200078e02ff */
[----:B------:R-:W-:Y:S02]  /*01f0*/  MOV R12, UR9 ;  /* 0x00000009000c7c02 */ /* 0x000fe40008000f00 */
[----:B------:R-:W-:Y:S02]  /*0200*/  SHF.R.S32.HI R14, RZ, 0x1f, R10 ;  /* 0x0000001fff0e7819 */ /* 0x000fe4000001140a */
[----:B0-----:R-:W-:-:S07]  /*0210*/  SHF.R.S32.HI R13, RZ, 0x1f, R11 ;  /* 0x0000001fff0d7819 */ /* 0x001fce000001140b */
.L_x_87:
[----:B------:R-:W-:Y:S02]  /*0220*/  IADD3 R2, PT, PT, R12, 0x2, RZ ;  /* 0x000000020c027810 */ /* 0x000fe40007ffe0ff */
[----:B------:R-:W-:Y:S02]  /*0230*/  MOV R7, R12 ;  /* 0x0000000c00077202 */ /* 0x000fe40000000f00 */
[----:B------:R-:W-:Y:S02]  /*0240*/  ISETP.GE.AND P0, PT, R2, UR5, PT ;  /* 0x0000000502007c0c */ /* 0x000fe4000bf06270 */
[----:B------:R-:W-:-:S11]  /*0250*/  MOV R12, R4 ;  /* 0x00000004000c7202 */ /* 0x000fd60000000f00 */
[----:B------:R-:W-:Y:S05]  /*0260*/  @P0 BRA `(.L_x_84) ;  /* 0x0000000c00680947 */ /* 0x000fea0003800000 */
[----:B------:R-:W0:Y:S02]  /*0270*/  LDC R20, c[0x0][0x3a8] ;  /* 0x0000ea00ff147b82 */ /* 0x000e240000000800 */
[C---:B0-----:R-:W-:Y:S02]  /*0280*/  IADD3 R3, PT, PT, R20.reuse, -UR4, RZ ;  /* 0x8000000414037c10 */ /* 0x041fe4000fffe0ff */
[----:B------:R-:W-:Y:S02]  /*0290*/  IADD3 R4, PT, PT, R20, -0x3, RZ ;  /* 0xfffffffd14047810 */ /* 0x000fe40007ffe0ff */
[----:B------:R-:W-:Y:S02]  /*02a0*/  LOP3.LUT R3, R3, 0x1, RZ, 0xc0, !PT ;  /* 0x0000000103037812 */ /* 0x000fe400078ec0ff */
[----:B------:R-:W-:Y:S02]  /*02b0*/  ISETP.NE.AND P0, PT, R4, UR4, PT ;  /* 0x0000000404007c0c */ /* 0x000fe4000bf05270 */
[----:B------:R-:W-:-:S13]  /*02c0*/  ISETP.NE.U32.AND P1, PT, R3, 0x1, PT ;  /* 0x000000010300780c */ /* 0x000fda0003f25070 */
[----:B------:R-:W-:Y:S05]  /*02d0*/  @P1 BRA `(.L_x_85) ;  /* 0x0000000400181947 */ /* 0x000fea0003800000 */
[----:B------:R-:W0:Y:S01]  /*02e0*/  LDC R15, c[0x0][0x3a4] ;  /* 0x0000e900ff0f7b82 */ /* 0x000e220000000800 */
[----:B------:R-:W1:Y:S01]  /*02f0*/  LDCU UR6, c[0x0][0x3b0] ;  /* 0x00007600ff0677ac */ /* 0x000e620008000800 */
[----:B------:R-:W2:Y:S01]  /*0300*/  LDCU.128 UR12, c[0x0][0x390] ;  /* 0x00007200ff0c77ac */ /* 0x000ea20008000c00 */
[----:B0-----:R-:W-:-:S04]  /*0310*/  IMAD R3, R15, UR9, R12 ;  /* 0x000000090f037c24 */ /* 0x001fc8000f8e020c */
[----:B------:R-:W-:Y:S02]  /*0320*/  IMAD R5, R6, R3, UR5 ;  /* 0x0000000506057e24 */ /* 0x000fe4000f8e0203 */
[-C--:B------:R-:W-:Y:S02]  /*0330*/  IMAD R3, R12, R15.reuse, R2 ;  /* 0x0000000f0c037224 */ /* 0x080fe400078e0202 */
[----:B------:R-:W-:Y:S02]  /*0340*/  IMAD R5, R2, R15, R5 ;  /* 0x0000000f02057224 */ /* 0x000fe400078e0205 */
[--C-:B-1----:R-:W-:Y:S02]  /*0350*/  IMAD R3, R3, UR6, R0.reuse ;  /* 0x0000000603037c24 */ /* 0x102fe4000f8e0200 */
[----:B------:R-:W-:-:S03]  /*0360*/  IMAD R16, R5, UR6, R0 ;  /* 0x0000000605107c24 */ /* 0x000fc6000f8e0200 */
[----:B------:R-:W-:Y:S02]  /*0370*/  IADD3 R15, P3, PT, R10, R3, RZ ;  /* 0x000000030a0f7210 */ /* 0x000fe40007f7e0ff */
[----:B------:R-:W-:Y:S02]  /*0380*/  IADD3 R5, P2, PT, R11, R16, RZ ;  /* 0x000000100b057210 */ /* 0x000fe40007f5e0ff */
[----:B------:R-:W-:Y:S02]  /*0390*/  LEA.HI.X.SX32 R18, R3, R14, 0x1, P3 ;  /* 0x0000000e03127211 */ /* 0x000fe400018f0eff */
[----:B--2---:R-:W-:Y:S02]  /*03a0*/  LEA R4, P3, R5, UR12, 0x2 ;  /* 0x0000000c05047c11 */ /* 0x004fe4000f8610ff */
[----:B------:R-:W-:Y:S02]  /*03b0*/  LEA.HI.X.SX32 R16, R16, R13, 0x1, P2 ;  /* 0x0000000d10107211 */ /* 0x000fe400010f0eff */
[----:B------:R-:W-:-:S02]  /*03c0*/  LEA R2, P1, R15, UR14, 0x2 ;  /* 0x0000000e0f027c11 */ /* 0x000fc4000f8210ff */
[----:B------:R-:W-:Y:S02]  /*03d0*/  LEA.HI.X R5, R5, UR13, R16, 0x2, P3 ;  /* 0x0000000d05057c11 */ /* 0x000fe400098f1410 */
[----:B------:R-:W-:-:S04]  /*03e0*/  LEA.HI.X R3, R15, UR15, R18, 0x2, P1 ;  /* 0x0000000f0f037c11 */ /* 0x000fc800088f1412 */
[----:B------:R-:W2:Y:S04]  /*03f0*/  LDG.E.CONSTANT R5, desc[UR10][R4.64] ;  /* 0x0000000a04057981 */ /* 0x000ea8000c1e9900 */
[----:B------:R-:W2:Y:S01]  /*0400*/  LDG.E.CONSTANT R2, desc[UR10][R2.64] ;  /* 0x0000000a02027981 */ /* 0x000ea2000c1e9900 */
[----:B------:R-:W-:Y:S01]  /*0410*/  HFMA2 R18, -RZ, RZ, 0.96630859375, -0.0022525787353515625 ;  /* 0x3bbb989dff127431 */ /* 0x000fe200000001ff */
[----:B------:R-:W-:Y:S01]  /*0420*/  MOV R19, 0x437c0000 ;  /* 0x437c000000137802 */ /* 0x000fe20000000f00 */
[----:B--2---:R-:W-:-:S04]  /*0430*/  FADD R16, R2, R5 ;  /* 0x0000000502107221 */ /* 0x004fc80000000000 */
[----:B-----5:R-:W-:-:S05]  /*0440*/  FADD R15, R9, R16 ;  /* 0x00000010090f7221 */ /* 0x020fca0000000000 */
[----:B------:R-:W-:-:S05]  /*0450*/  FMNMX R16, R21, R15, !PT ;  /* 0x0000000f15107209 */ /* 0x000fca0007800000 */
[--C-:B------:R-:W-:Y:S01]  /*0460*/  FADD R15, R15, -R16.reuse ;  /* 0x800000100f0f7221 */ /* 0x100fe20000000000 */
[----:B------:R-:W-:-:S03]  /*0470*/  FADD R21, R21, -R16 ;  /* 0x8000001015157221 */ /* 0x000fc60000000000 */
[-C--:B------:R-:W-:Y:S01]  /*0480*/  FFMA.SAT R17, R15, R18.reuse, 0.5 ;  /* 0x3f0000000f117423 */ /* 0x080fe20000002012 */
[----:B------:R-:W-:-:S03]  /*0490*/  FFMA.SAT R2, R21, R18, 0.5 ;  /* 0x3f00000015027423 */ /* 0x000fc60000002012 */
[-C--:B------:R-:W-:Y:S01]  /*04a0*/  FFMA.RM R17, R17, R19.reuse, 12582913 ;  /* 0x4b40000111117423 */ /* 0x080fe20000004013 */
[----:B------:R-:W-:-:S03]  /*04b0*/  FFMA.RM R2, R2, R19, 12582913 ;  /* 0x4b40000102027423 */ /* 0x000fc60000004013 */
[----:B------:R-:W-:-:S04]  /*04c0*/  FADD R4, R17, -12583039 ;  /* 0xcb40007f11047421 */ /* 0x000fc80000000000 */
[----:B------:R-:W-:Y:S01]  /*04d0*/  FFMA R18, R15, 1.4426950216293334961, -R4 ;  /* 0x3fb8aa3b0f127823 */ /* 0x000fe20000000804 */
[----:B------:R-:W-:-:S03]  /*04e0*/  FADD R4, R2, -12583039 ;  /* 0xcb40007f02047421 */ /* 0x000fc60000000000 */
[----:B------:R-:W-:Y:S01]  /*04f0*/  FFMA R18, R15, 1.925963033500011079e-08, R18 ;  /* 0x32a570600f127823 */ /* 0x000fe20000000012 */
[----:B------:R-:W-:-:S04]  /*0500*/  FFMA R4, R21, 1.4426950216293334961, -R4 ;  /* 0x3fb8aa3b15047823 */ /* 0x000fc80000000804 */
[----:B------:R-:W-:Y:S01]  /*0510*/  FFMA R4, R21, 1.925963033500011079e-08, R4 ;  /* 0x32a5706015047823 */ /* 0x000fe20000000004 */
[----:B------:R-:W0:Y:S08]  /*0520*/  MUFU.EX2 R18, R18 ;  /* 0x0000001200127308 */ /* 0x000e300000000800 */
[----:B------:R-:W1:Y:S01]  /*0530*/  MUFU.EX2 R3, R4 ;  /* 0x0000000400037308 */ /* 0x000e620000000800 */
[----:B------:R-:W-:-:S02]  /*0540*/  SHF.L.U32 R17, R17, 0x17, RZ ;  /* 0x0000001711117819 */ /* 0x000fc400000006ff */
[----:B------:R-:W-:-:S03]  /*0550*/  SHF.L.U32 R2, R2, 0x17, RZ ;  /* 0x0000001702027819 */ /* 0x000fc600000006ff */
[----:B0-----:R-:W-:-:S04]  /*0560*/  FMUL R17, R17, R18 ;  /* 0x0000001211117220 */ /* 0x001fc80000400000 */
[----:B-1----:R-:W-:-:S05]  /*0570*/  FFMA R2, R2, R3, R17 ;  /* 0x0000000302027223 */ /* 0x002fca0000000011 */
[----:B------:R-:W-:Y:S01]  /*0580*/  FSETP.GEU.AND P1, PT, R2, 1.175494350822287508e-38, PT ;  /* 0x008000000200780b */ /* 0x000fe20003f2e000 */
[----:B------:R-:W-:-:S12]  /*0590*/  HFMA2 R18, -RZ, RZ, 1.5048828125, 33.21875 ;  /* 0x3e055027ff127431 */ /* 0x000fd800000001ff */
[----:B------:R-:W-:-:S05]  /*05a0*/  @!P1 FMUL R2, R2, 8388608 ;  /* 0x4b00000002029820 */ /* 0x000fca0000400000 */
[----:B------:R-:W-:-:S04]  /*05b0*/  IADD3 R3, PT, PT, R2, -0x3f2aaaab, RZ ;  /* 0xc0d5555502037810 */ /* 0x000fc80007ffe0ff */
        /* <DEDUP_REMOVED lines=8> */
[----:B------:R-:W-:Y:S01]  /*0640*/  FFMA R4, R15, R4, -0.24999669194221496582 ;  /* 0xbe7fff220f047423 */ /* 0x000fe20000000004 */
[----:B------:R-:W-:-:S03]  /*0650*/  FSEL R3, RZ, -23, P1 ;  /* 0xc1b80000ff037808 */ /* 0x000fc60000800000 */
[----:B------:R-:W-:Y:S01]  /*0660*/  FFMA R4, R15, R4, 0.33333182334899902344 ;  /* 0x3eaaaa780f047423 */ /* 0x000fe20000000004 */
[----:B------:R-:W-:-:S03]  /*0670*/  ISETP.GT.U32.AND P1, PT, R2, 0x7f7fffff, PT ;  /* 0x7f7fffff0200780c */ /* 0x000fc60003f24070 */
[----:B------:R-:W-:Y:S01]  /*0680*/  FFMA R18, R15, R4, -0.5 ;  /* 0xbf0000000f127423 */ /* 0x000fe20000000004 */
[----:B------:R-:W-:-:S03]  /*0690*/  I2FP.F32.S32 R4, R5 ;  /* 0x0000000500047245 */ /* 0x000fc60000201400 */
[C---:B------:R-:W-:Y:S01]  /*06a0*/  FMUL R18, R15.reuse, R18 ;  /* 0x000000120f127220 */ /* 0x040fe20000400000 */
[----:B------:R-:W-:Y:S01]  /*06b0*/  MOV R5, 0x7f800000 ;  /* 0x7f80000000057802 */ /* 0x000fe20000000f00 */
[----:B------:R-:W-:Y:S02]  /*06c0*/  FFMA R3, R4, 1.1920928955078125e-07, R3 ;  /* 0x3400000004037823 */ /* 0x000fe40000000003 */
[----:B------:R-:W-:-:S04]  /*06d0*/  FFMA R18, R15, R18, R15 ;  /* 0x000000120f127223 */ /* 0x000fc8000000000f */
[----:B------:R-:W-:Y:S01]  /*06e0*/  FFMA R3, R3, 0.69314718246459960938, R18 ;  /* 0x3f31721803037823 */ /* 0x000fe20000000012 */
[C---:B------:R-:W-:Y:S01]  /*06f0*/  @P1 FFMA R3, R2.reuse, R5, +INF ;  /* 0x7f80000002031423 */ /* 0x040fe20000000005 */
[----:B------:R-:W-:-:S04]  /*0700*/  FSETP.NEU.AND P1, PT, R2, RZ, PT ;  /* 0x000000ff0200720b */ /* 0x000fc80003f2d000 */
[----:B------:R-:W-:Y:S02]  /*0710*/  FSEL R3, R3, -INF , P1 ;  /* 0xff80000003037808 */ /* 0x000fe40000800000 */
[----:B------:R-:W-:-:S03]  /*0720*/  IADD3 R2, PT, PT, R7, 0x3, RZ ;  /* 0x0000000307027810 */ /* 0x000fc60007ffe0ff */
[----:B------:R-:W-:-:S07]  /*0730*/  FADD R21, R16, R3 ;  /* 0x0000000310157221 */ /* 0x000fce0000000000 */
.L_x_85:
[----:B------:R-:W-:Y:S05]  /*0740*/  @!P0 BRA `(.L_x_84) ;  /* 0x0000000800308947 */ /* 0x000fea0003800000 */
[----:B------:R-:W0:Y:S01]  /*0750*/  LDC R15, c[0x0][0x3a4] ;  /* 0x0000e900ff0f7b82 */ /* 0x000e220000000800 */
[C---:B------:R-:W-:Y:S01]  /*0760*/  IADD3 R4, PT, PT, R2.reuse, 0x1, RZ ;  /* 0x0000000102047810 */ /* 0x040fe20007ffe0ff */
[----:B------:R-:W1:Y:S01]  /*0770*/  LDCU.128 UR12, c[0x0][0x390] ;  /* 0x00007200ff0c77ac */ /* 0x000e620008000c00 */
[----:B------:R-:W-:-:S05]  /*0780*/  IADD3 R20, PT, PT, R2, -UR9, -R20 ;  /* 0x8000000902147c10 */ /* 0x000fca000fffe814 */
[----:B------:R-:W2:Y:S01]  /*0790*/  LDC R17, c[0x0][0x3b0] ;  /* 0x0000ec00ff117b82 */ /* 0x000ea20000000800 */
[----:B0-----:R-:W-:-:S04]  /*07a0*/  IMAD R18, R15, UR9, R12 ;  /* 0x000000090f127c24 */ /* 0x001fc8000f8e020c */
[CC--:B------:R-:W-:Y:S02]  /*07b0*/  IMAD R16, R18.reuse, R15.reuse, R4 ;  /* 0x0000000f12107224 */ /* 0x0c0fe400078e0204 */
[-C--:B------:R-:W-:Y:S02]  /*07c0*/  IMAD R18, R18, R15.reuse, R2 ;  /* 0x0000000f12127224 */ /* 0x080fe400078e0202 */
[CC--:B------:R-:W-:Y:S02]  /*07d0*/  IMAD R4, R12.reuse, R15.reuse, R4 ;  /* 0x0000000f0c047224 */ /* 0x0c0fe400078e0204 */
[-C--:B------:R-:W-:Y:S02]  /*07e0*/  IMAD R2, R12, R15.reuse, R2 ;  /* 0x0000000f0c027224 */ /* 0x080fe400078e0202 */
[-C--:B------:R-:W-:Y:S02]  /*07f0*/  IMAD R16, R16, R15.reuse, UR5 ;  /* 0x0000000510107e24 */ /* 0x080fe4000f8e020f */
[----:B------:R-:W-:-:S02]  /*0800*/  IMAD R18, R18, R15, UR5 ;  /* 0x0000000512127e24 */ /* 0x000fc4000f8e020f */
[-CC-:B--2---:R-:W-:Y:S02]  /*0810*/  IMAD R7, R4, R17.reuse, R0.reuse ;  /* 0x0000001104077224 */ /* 0x184fe400078e0200 */
[-CC-:B------:R-:W-:Y:S02]  /*0820*/  IMAD R19, R2, R17.reuse, R0.reuse ;  /* 0x0000001102137224 */ /* 0x180fe400078e0200 */
[-CC-:B------:R-:W-:Y:S02]  /*0830*/  IMAD R16, R16, R17.reuse, R0.reuse ;  /* 0x0000001110107224 */ /* 0x180fe400078e0200 */
[----:B-1----:R-:W-:-:S07]  /*0840*/  IMAD R18, R18, R17, R0 ;  /* 0x0000001112127224 */ /* 0x002fce00078e0200 */
.L_x_86:
[----:B------:R-:W-:Y:S02]  /*0850*/  IADD3 R5, P1, PT, R11, R18, RZ ;  /* 0x000000120b057210 */ /* 0x000fe40007f3e0ff */
[----:B------:R-:W-:Y:S02]  /*0860*/  IADD3 R3, P0, PT, R10, R19, RZ ;  /* 0x000000130a037210 */ /* 0x000fe40007f1e0ff */
[----:B------:R-:W-:Y:S02]  /*0870*/  LEA.HI.X.SX32 R22, R18, R13, 0x1, P1 ;  /* 0x0000000d12167211 */ /* 0x000fe400008f0eff */
[----:B------:R-:W-:Y:S02]  /*0880*/  LEA.HI.X.SX32 R24, R19, R14, 0x1, P0 ;  /* 0x0000000e13187211 */ /* 0x000fe400000f0eff */
[----:B------:R-:W-:Y:S02]  /*0890*/  LEA R4, P1, R5, UR12, 0x2 ;  /* 0x0000000c05047c11 */ /* 0x000fe4000f8210ff */
[----:B------:R-:W-:-:S02]  /*08a0*/  LEA R2, P0, R3, UR14, 0x2 ;  /* 0x0000000e03027c11 */ /* 0x000fc4000f8010ff */
[----:B------:R-:W-:Y:S02]  /*08b0*/  LEA.HI.X R5, R5, UR13, R22, 0x2, P1 ;  /* 0x0000000d05057c11 */ /* 0x000fe400088f1416 */
[----:B------:R-:W-:-:S04]  /*08c0*/  LEA.HI.X R3, R3, UR15, R24, 0x2, P0 ;  /* 0x0000000f03037c11 */ /* 0x000fc800080f1418 */
[----:B------:R-:W2:Y:S04]  /*08d0*/  LDG.E.CONSTANT R5, desc[UR10][R4.64] ;  /* 0x0000000a04057981 */ /* 0x000ea8000c1e9900 */
[----:B------:R-:W2:Y:S01]  /*08e0*/  LDG.E.CONSTANT R2, desc[UR10][R2.64] ;  /* 0x0000000a02027981 */ /* 0x000ea2000c1e9900 */
[----:B------:R-:W-:Y:S02]  /*08f0*/  HFMA2 R23, -RZ, RZ, 0.96630859375, -0.0022525787353515625 ;  /* 0x3bbb989dff177431 */ /* 0x000fe400000001ff */
[----:B--2---:R-:W-:-:S04]  /*0900*/  FADD R22, R2, R5 ;  /* 0x0000000502167221 */ /* 0x004fc80000000000 */
[----:B-----5:R-:W-:-:S05]  /*0910*/  FADD R22, R9, R22 ;  /* 0x0000001609167221 */ /* 0x020fca0000000000 */
[----:B------:R-:W-:-:S05]  /*0920*/  FMNMX R24, R22, R21, !PT ;  /* 0x0000001516187209 */ /* 0x000fca0007800000 */
[----:B------:R-:W-:Y:S01]  /*0930*/  FADD R28, R22, -R24 ;  /* 0x80000018161c7221 */ /* 0x000fe20000000000 */
[----:B------:R-:W-:Y:S01]  /*0940*/  MOV R22, 0x437c0000 ;  /* 0x437c000000167802 */ /* 0x000fe20000000f00 */
[----:B------:R-:W-:Y:S02]  /*0950*/  FADD R26, -R24, R21 ;  /* 0x00000015181a7221 */ /* 0x000fe40000000100 */
[-C--:B------:R-:W-:Y:S02]  /*0960*/  FFMA.SAT R25, R28, R23.reuse, 0.5 ;  /* 0x3f0000001c197423 */ /* 0x080fe40000002017 */
[----:B------:R-:W-:Y:S02]  /*0970*/  FFMA.SAT R3, R26, R23, 0.5 ;  /* 0x3f0000001a037423 */ /* 0x000fe40000002017 */
[-C--:B------:R-:W-:Y:S02]  /*0980*/  FFMA.RM R21, R25, R22.reuse, 12582913 ;  /* 0x4b40000119157423 */ /* 0x080fe40000004016 */
[----:B------:R-:W-:-:S02]  /*0990*/  FFMA.RM R2, R3, R22, 12582913 ;  /* 0x4b40000103027423 */ /* 0x000fc40000004016 */
[----:B------:R-:W-:Y:S02]  /*09a0*/  FADD R5, R21, -12583039 ;  /* 0xcb40007f15057421 */ /* 0x000fe40000000000 */
[----:B------:R-:W-:Y:S02]  /*09b0*/  FADD R3, R2, -12583039 ;  /* 0xcb40007f02037421 */ /* 0x000fe40000000000 */
[----:B------:R-:W-:Y:S02]  /*09c0*/  FFMA R5, R28, 1.4426950216293334961, -R5 ;  /* 0x3fb8aa3b1c057823 */ /* 0x000fe40000000805 */
[----:B------:R-:W-:Y:S02]  /*09d0*/  FFMA R3, R26, 1.4426950216293334961, -R3 ;  /* 0x3fb8aa3b1a037823 */ /* 0x000fe40000000803 */
[----:B------:R-:W-:Y:S02]  /*09e0*/  FFMA R5, R28, 1.925963033500011079e-08, R5 ;  /* 0x32a570601c057823 */ /* 0x000fe40000000005 */
[----:B------:R-:W-:-:S02]  /*09f0*/  FFMA R26, R26, 1.925963033500011079e-08, R3 ;  /* 0x32a570601a1a7823 */ /* 0x000fc40000000003 */
[----:B------:R-:W0:Y:S08]  /*0a00*/  MUFU.EX2 R4, R5 ;  /* 0x0000000500047308 */ /* 0x000e300000000800 */
[----:B------:R-:W1:Y:S01]  /*0a10*/  MUFU.EX2 R3, R26 ;  /* 0x0000001a00037308 */ /* 0x000e620000000800 */
[----:B------:R-:W-:Y:S02]  /*0a20*/  SHF.L.U32 R21, R21, 0x17, RZ ;  /* 0x0000001715157819 */ /* 0x000fe400000006ff */
        /* <DEDUP_REMOVED lines=17> */
[----:B------:R-:W-:-:S04]  /*0b40*/  FFMA R5, R2, R5, -0.5 ;  /* 0xbf00000002057423 */ /* 0x000fc80000000005 */
[----:B------:R-:W-:Y:S01]  /*0b50*/  FMUL R5, R2, R5 ;  /* 0x0000000502057220 */ /* 0x000fe20000400000 */
[----:B------:R-:W-:-:S03]  /*0b60*/  I2FP.F32.S32 R3, R3 ;  /* 0x0000000300037245 */ /* 0x000fc60000201400 */
[----:B------:R-:W-:Y:S01]  /*0b70*/  FFMA R26, R2, R5, R2 ;  /* 0x00000005021a7223 */ /* 0x000fe20000000002 */
[----:B------:R-:W-:Y:S02]  /*0b80*/  FSEL R2, RZ, -23, P0 ;  /* 0xc1b80000ff027808 */ /* 0x000fe40000000000 */
[----:B------:R-:W-:-:S03]  /*0b90*/  IADD3 R25, P0, PT, R10, R7, RZ ;  /* 0x000000070a197210 */ /* 0x000fc60007f1e0ff */
[----:B------:R-:W-:Y:S01]  /*0ba0*/  FFMA R5, R3, 1.1920928955078125e-07, R2 ;  /* 0x3400000003057823 */ /* 0x000fe20000000002 */
[----:B------:R-:W-:Y:S02]  /*0bb0*/  LEA.HI.X.SX32 R28, R7, R14, 0x1, P0 ;  /* 0x0000000e071c7211 */ /* 0x000fe400000f0eff */
[----:B------:R-:W-:-:S04]  /*0bc0*/  LEA R2, P0, R25, UR14, 0x2 ;  /* 0x0000000e19027c11 */ /* 0x000fc8000f8010ff */
[----:B------:R-:W-:Y:S02]  /*0bd0*/  LEA.HI.X R3, R25, UR15, R28, 0x2, P0 ;  /* 0x0000000f19037c11 */ /* 0x000fe400080f141c */
[C---:B------:R-:W-:Y:S01]  /*0be0*/  ISETP.GT.U32.AND P0, PT, R4.reuse, 0x7f7fffff, PT ;  /* 0x7f7fffff0400780c */ /* 0x040fe20003f04070 */
[----:B------:R-:W-:Y:S01]  /*0bf0*/  FFMA R26, R5, 0.69314718246459960938, R26 ;  /* 0x3f317218051a7823 */ /* 0x000fe2000000001a */
[----:B------:R-:W-:Y:S01]  /*0c00*/  MOV R25, 0x7f800000 ;  /* 0x7f80000000197802 */ /* 0x000fe20000000f00 */
[----:B------:R0:W2:Y:S01]  /*0c10*/  LDG.E.CONSTANT R2, desc[UR10][R2.64] ;  /* 0x0000000a02027981 */ /* 0x0000a2000c1e9900 */
[----:B------:R-:W-:Y:S02]  /*0c20*/  IADD3 R5, P2, PT, R11, R16, RZ ;  /* 0x000000100b057210 */ /* 0x000fe40007f5e0ff */
[----:B------:R-:W-:Y:S02]  /*0c30*/  FSETP.NEU.AND P1, PT, R4, RZ, PT ;  /* 0x000000ff0400720b */ /* 0x000fe40003f2d000 */
[----:B------:R-:W-:-:S05]  /*0c40*/  LEA.HI.X.SX32 R28, R16, R13, 0x1, P2 ;  /* 0x0000000d101c7211 */ /* 0x000fca00010f0eff */
[----:B------:R-:W-:Y:S01]  /*0c50*/  @P0 FFMA R26, R4, R25, +INF ;  /* 0x7f800000041a0423 */ /* 0x000fe20000000019 */
[----:B------:R-:W-:-:S04]  /*0c60*/  LEA R4, P0, R5, UR12, 0x2 ;  /* 0x0000000c05047c11 */ /* 0x000fc8000f8010ff */
[----:B------:R-:W-:-:S06]  /*0c70*/  LEA.HI.X R5, R5, UR13, R28, 0x2, P0 ;  /* 0x0000000d05057c11 */ /* 0x000fcc00080f141c */
[----:B------:R-:W2:Y:S01]  /*0c80*/  LDG.E.CONSTANT R5, desc[UR10][R4.64] ;  /* 0x0000000a04057981 */ /* 0x000ea2000c1e9900 */
[----:B0-----:R-:W-:-:S05]  /*0c90*/  FSEL R3, R26, -INF , P1 ;  /* 0xff8000001a037808 */ /* 0x001fca0000800000 */
[----:B------:R-:W-:Y:S01]  /*0ca0*/  FADD R3, R24, R3 ;  /* 0x0000000318037221 */ /* 0x000fe20000000000 */
[----:B------:R-:W-:Y:S02]  /*0cb0*/  IADD3 R20, PT, PT, R20, 0x2, RZ ;  /* 0x0000000214147810 */ /* 0x000fe40007ffe0ff */
[C---:B------:R-:W-:Y:S02]  /*0cc0*/  LEA R7, R17.reuse, R7, 0x1 ;  /* 0x0000000711077211 */ /* 0x040fe400078e08ff */
[----:B------:R-:W-:Y:S01]  /*0cd0*/  LEA R19, R17, R19, 0x1 ;  /* 0x0000001311137211 */ /* 0x000fe200078e08ff */
[----:B--2---:R-:W-:-:S04]  /*0ce0*/  FADD R28, R2, R5 ;  /* 0x00000005021c7221 */ /* 0x004fc80000000000 */
        /* <DEDUP_REMOVED lines=10> */
[----:B------:R-:W-:-:S04]  /*0d90*/  FADD R5, R22, -12583039 ;  /* 0xcb40007f16057421 */ /* 0x000fc80000000000 */
[----:B------:R-:W-:Y:S01]  /*0da0*/  FFMA R5, R26, 1.4426950216293334961, -R5 ;  /* 0x3fb8aa3b1a057823 */ /* 0x000fe20000000805 */
[----:B------:R-:W-:-:S03]  /*0db0*/  FFMA R23, R24, 1.925963033500011079e-08, R23 ;  /* 0x32a5706018177823 */ /* 0x000fc60000000017 */
[----:B------:R-:W-:Y:S01]  /*0dc0*/  FFMA R5, R26, 1.925963033500011079e-08, R5 ;  /* 0x32a570601a057823 */ /* 0x000fe20000000005 */
[----:B------:R-:W0:Y:S08]  /*0dd0*/  MUFU.EX2 R24, R23 ;  /* 0x0000001700187308 */ /* 0x000e300000000800 */
[----:B------:R-:W1:Y:S01]  /*0de0*/  MUFU.EX2 R5, R5 ;  /* 0x0000000500057308 */ /* 0x000e620000000800 */
[----:B------:R-:W-:-:S02]  /*0df0*/  SHF.L.U32 R3, R3, 0x17, RZ ;  /* 0x0000001703037819 */ /* 0x000fc400000006ff */
[----:B------:R-:W-:-:S03]  /*0e00*/  SHF.L.U32 R4, R22, 0x17, RZ ;  /* 0x0000001716047819 */ /* 0x000fc600000006ff */
[----:B0-----:R-:W-:-:S04]  /*0e10*/  FMUL R3, R3, R24 ;  /* 0x0000001803037220 */ /* 0x001fc80000400000 */
[----:B-1----:R-:W-:-:S05]  /*0e20*/  FFMA R4, R4, R5, R3 ;  /* 0x0000000504047223 */ /* 0x002fca0000000003 */
[----:B------:R-:W-:-:S13]  /*0e30*/  FSETP.GEU.AND P0, PT, R4, 1.175494350822287508e-38, PT ;  /* 0x008000000400780b */ /* 0x000fda0003f0e000 */
        /* <DEDUP_REMOVED lines=16> */
[----:B------:R-:W-:Y:S02]  /*0f40*/  FMUL R21, R22, R21 ;  /* 0x0000001516157220 */ /* 0x000fe40000400000 */
[----:B------:R-:W-:Y:S02]  /*0f50*/  FFMA R5, R24, 1.1920928955078125e-07, R5 ;  /* 0x3400000018057823 */ /* 0x000fe40000000005 */
[----:B------:R-:W-:-:S04]  /*0f60*/  FFMA R22, R22, R21, R22 ;  /* 0x0000001516167223 */ /* 0x000fc80000000016 */
[----:B------:R-:W-:Y:S01]  /*0f70*/  FFMA R5, R5, 0.69314718246459960938, R22 ;  /* 0x3f31721805057823 */ /* 0x000fe20000000016 */
[C---:B------:R-:W-:Y:S01]  /*0f80*/  @P0 FFMA R5, R4.reuse, R25, +INF ;  /* 0x7f80000004050423 */ /* 0x040fe20000000019 */
[----:B------:R-:W-:-:S04]  /*0f90*/  FSETP.NEU.AND P0, PT, R4, RZ, PT ;  /* 0x000000ff0400720b */ /* 0x000fc80003f0d000 */
[----:B------:R-:W-:Y:S02]  /*0fa0*/  FSEL R5, R5, -INF , P0 ;  /* 0xff80000005057808 */ /* 0x000fe40000000000 */
[----:B------:R-:W-:Y:S01]  /*0fb0*/  ISETP.NE.AND P0, PT, R20, RZ, PT ;  /* 0x000000ff1400720c */ /* 0x000fe20003f05270 */
[----:B------:R-:W-:Y:S02]  /*0fc0*/  IMAD R3, R15, R17, RZ ;  /* 0x000000110f037224 */ /* 0x000fe400078e02ff */
[----:B------:R-:W-:-:S03]  /*0fd0*/  FADD R21, R2, R5 ;  /* 0x0000000502157221 */ /* 0x000fc60000000000 */
[C---:B------:R-:W-:Y:S02]  /*0fe0*/  LEA R16, R3.reuse, R16, 0x1 ;  /* 0x0000001003107211 */ /* 0x040fe400078e08ff */
[----:B------:R-:W-:-:S05]  /*0ff0*/  LEA R18, R3, R18, 0x1 ;  /* 0x0000001203127211 */ /* 0x000fca00078e08ff */
[----:B------:R-:W-:Y:S05]  /*1000*/  @P0 BRA `(.L_x_86) ;  /* 0xfffffff800100947 */ /* 0x000fea000383ffff */
.L_x_84:
[----:B------:R-:W-:Y:S01]  /*1010*/  IADD3 R4, PT, PT, R12, 0x1, RZ ;  /* 0x000000010c047810 */ /* 0x000fe20007ffe0ff */
[----:B------:R-:W-:-:S03]  /*1020*/  UIADD3 UR4, UPT, UPT, UR4, 0x1, URZ ;  /* 0x0000000104047890 */ /* 0x000fc6000fffe0ff */
[----:B------:R-:W-:-:S13]  /*1030*/  ISETP.NE.AND P0, PT, R4, UR7, PT ;  /* 0x0000000704007c0c */ /* 0x000fda000bf05270 */
[----:B------:R-:W-:Y:S05]  /*1040*/  @P0 BRA `(.L_x_87) ;  /* 0xfffffff000740947 */ /* 0x000fea000383ffff */
.L_x_83:
        /* <DEDUP_REMOVED lines=8> */
[----:B------:R-:W1:Y:S01]  /*10d0*/  LDCU UR7, c[0x0][0x3b0] ;  /* 0x00007600ff0777ac */ /* 0x000e620008000800 */
[----:B------:R-:W-:Y:S01]  /*10e0*/  MOV R5, 0xff800000 ;  /* 0xff80000000057802 */ /* 0x000fe20000000f00 */
[----:B-1----:R-:W-:-:S09]  /*10f0*/  UISETP.GE.AND UP0, UPT, UR7, 0x1, UPT ;  /* 0x000000010700788c */ /* 0x002fd2000bf06270 */
        /* <DEDUP_REMOVED lines=11> */
.L_x_90:
[----:B0-----:R-:W0:Y:S01]  /*11b0*/  LDS R2, [UR7+-0x4] ;  /* 0xfffffc07ff027984 */ /* 0x001e220008000800 */
[----:B------:R-:W-:Y:S01]  /*11c0*/  HFMA2 R0, -RZ, RZ, 0.96630859375, -0.0022525787353515625 ;  /* 0x3bbb989dff007431 */ /* 0x000fe200000001ff */
[----:B------:R-:W-:Y:S02]  /*11d0*/  UIADD3 UR8, UPT, UPT, UR8, 0x2, URZ ;  /* 0x0000000208087890 */ /* 0x000fe4000fffe0ff */
[----:B------:R-:W1:Y:S01]  /*11e0*/  LDS R11, [UR7] ;  /* 0x00000007ff0b7984 */ /* 0x000e620008000800 */
[----:B------:R-:W-:Y:S02]  /*11f0*/  UIADD3 UR7, UPT, UPT, UR7, 0x8, URZ ;  /* 0x0000000807077890 */ /* 0x000fe4000fffe0ff */
[----:B------:R-:W-:Y:S01]  /*1200*/  UISETP.NE.AND UP1, UPT, UR8, URZ, UPT ;  /* 0x000000ff0800728c */ /* 0x000fe2000bf25270 */
[----:B0-----:R-:W-:-:S05]  /*1210*/  FMNMX R3, R2, R5, !PT ;  /* 0x0000000502037209 */ /* 0x001fca0007800000 */
[----:B-----5:R-:W-:Y:S01]  /*1220*/  FADD R9, R2, -R3 ;  /* 0x8000000302097221 */ /* 0x020fe20000000000 */
        /* <DEDUP_REMOVED lines=70> */
[-C--:B------:R-:W-:Y:S02]  /*1690*/  IADD3 R2, PT, PT, R6, -R7.reuse, RZ ;  /* 0x8000000706027210 */ /* 0x080fe40007ffe0ff */
[----:B------:R-:W-:-:S03]  /*16a0*/  I2FP.F32.S32 R7, R7 ;  /* 0x0000000700077245 */ /* 0x000fc60000201400 */
[----:B------:R-:W-:Y:S02]  /*16b0*/  FADD R9, R2, -1 ;  /* 0xbf80000002097421 */ /* 0x000fe40000000000 */
[----:B------:R-:W-:Y:S02]  /*16c0*/  FFMA R0, R7, 1.1920928955078125e-07, R0 ;  /* 0x3400000007007823 */ /* 0x000fe40000000000 */
        /* <DEDUP_REMOVED lines=16> */
.L_x_89:
[----:B------:R-:W-:Y:S05]  /*17d0*/  BRA.U UP0, `(.L_x_88) ;  /* 0x0000000100c87547 */ /* 0x000fea000b800000 */
[----:B------:R-:W-:Y:S01]  /*17e0*/  ULEA UR4, UR4, UR6, 0x2 ;  /* 0x0000000604047291 */ /* 0x000fe2000f8e10ff */
[----:B------:R-:W-:Y:S01]  /*17f0*/  HFMA2 R4, -RZ, RZ, 0.96630859375, -0.0022525787353515625 ;  /* 0x3bbb989dff047431 */ /* 0x000fe200000001ff */
[----:B------:R-:W-:-:S07]  /*1800*/  MOV R7, 0x437c0000 ;  /* 0x437c000000077802 */ /* 0x000fce0000000f00 */
[----:B0-----:R-:W0:Y:S02]  /*1810*/  LDS R2, [UR4] ;  /* 0x00000004ff027984 */ /* 0x001e240008000800 */
        /* <DEDUP_REMOVED lines=46> */
.L_x_88:
[----:B------:R-:W1:Y:S01]  /*1b00*/  LDC R7, c[0x0][0x3a4] ;  /* 0x0000e900ff077b82 */ /* 0x000e620000000800 */
[----:B------:R-:W-:-:S07]  /*1b10*/  IADD3 R8, PT, PT, R8, UR5, RZ ;  /* 0x0000000508087c10 */ /* 0x000fce000fffe0ff */
[----:B------:R-:W2:Y:S08]  /*1b20*/  S2UR UR4, SR_CTAID.Z ;  /* 0x00000000000479c3 */ /* 0x000eb00000002700 */
[----:B-----5:R-:W2:Y:S08]  /*1b30*/  LDC R9, c[0x0][0x3ac] ;  /* 0x0000eb00ff097b82 */ /* 0x020eb00000000800 */
[----:B0-----:R-:W0:Y:S01]  /*1b40*/  LDC.64 R2, c[0x0][0x388] ;  /* 0x0000e200ff027b82 */ /* 0x001e220000000a00 */
[----:B-1----:R-:W-:-:S04]  /*1b50*/  IMAD R8, R7, UR9, R8 ;  /* 0x0000000907087c24 */ /* 0x002fc8000f8e0208 */
[----:B--2---:R-:W-:-:S04]  /*1b60*/  IMAD R7, R8, R9, UR4 ;  /* 0x0000000408077e24 */ /* 0x004fc8000f8e0209 */
[----:B0-----:R-:W-:-:S05]  /*1b70*/  IMAD.WIDE R2, R7, 0x4, R2 ;  /* 0x0000000407027825 */ /* 0x001fca00078e0202 */
[----:B------:R-:W2:Y:S01]  /*1b80*/  LDG.E R4, desc[UR10][R2.64] ;  /* 0x0000000a02047981 */ /* 0x000ea2000c1e1900 */
[----:B------:R-:W-:Y:S02]  /*1b90*/  MOV R7, 0x3bbb989d ;  /* 0x3bbb989d00077802 */ /* 0x000fe40000000f00 */
[----:B------:R-:W-:Y:S02]  /*1ba0*/  MOV R10, 0x437c0000 ;  /* 0x437c0000000a7802 */ /* 0x000fe40000000f00 */
[----:B--2---:R-:W-:-:S05]  /*1bb0*/  FMNMX R0, R4, R5, !PT ;  /* 0x0000000504007209 */ /* 0x004fca0007800000 */
[----:B------:R-:W-:Y:S01]  /*1bc0*/  FADD R6, -R0, R5 ;  /* 0x0000000500067221 */ /* 0x000fe20000000100 */
        /* <DEDUP_REMOVED lines=11> */
[----:B------:R-:W-:Y:S01]  /*1c80*/  FFMA R7, R4, 1.4426950216293334961, -R7 ;  /* 0x3fb8aa3b04077823 */ /* 0x000fe20000000807 */
[----:B------:R-:W-:-:S03]  /*1c90*/  MOV R6, 0x3e055027 ;  /* 0x3e05502700067802 */ /* 0x000fc60000000f00 */
        /* <DEDUP_REMOVED lines=24> */
[----:B------:R-:W-:Y:S01]  /*1e20*/  FFMA R8, R7, R8, R7 ;  /* 0x0000000807087223 */ /* 0x000fe20000000007 */
[----:B------:R-:W-:-:S03]  /*1e30*/  MOV R7, 0x7f800000 ;  /* 0x7f80000000077802 */ /* 0x000fc60000000f00 */
[----:B------:R-:W-:Y:S02]  /*1e40*/  FFMA R5, R5, 0.69314718246459960938, R8 ;  /* 0x3f31721805057823 */ /* 0x000fe40000000008 */
[C---:B------:R-:W-:Y:S01]  /*1e50*/  @P0 FFMA R5, R4.reuse, R7, +INF ;  /* 0x7f80000004050423 */ /* 0x040fe20000000007 */
[----:B------:R-:W-:-:S04]  /*1e60*/  FSETP.NEU.AND P0, PT, R4, RZ, PT ;  /* 0x000000ff0400720b */ /* 0x000fc80003f0d000 */
[----:B------:R-:W-:-:S05]  /*1e70*/  FSEL R5, R5, -INF , P0 ;  /* 0xff80000005057808 */ /* 0x000fca0000000000 */
[----:B------:R-:W-:-:S05]  /*1e80*/  FADD R5, R0, R5 ;  /* 0x0000000500057221 */ /* 0x000fca0000000000 */
[----:B------:R-:W-:Y:S01]  /*1e90*/  STG.E desc[UR10][R2.64], R5 ;  /* 0x0000000502007986 */ /* 0x000fe2000c10190a */
[----:B------:R-:W-:Y:S05]  /*1ea0*/  EXIT ;  /* 0x000000000000794d */ /* 0x000fea0003800000 */
.L_x_91:
        /* <DEDUP_REMOVED lines=13> */
.L_x_124:


//--------------------- .text._Z14kernel_forwardIfEvPT_S1_S1_S1_iiiii --------------------------
	.section	.text._Z14kernel_forwardIfEvPT_S1_S1_S1_iiiii,"ax",@progbits
	.align	128
        .global         _Z14kernel_forwardIfEvPT_S1_S1_S1_iiiii
        .type           _Z14kernel_forwardIfEvPT_S1_S1_S1_iiiii,@function
        .size           _Z14kernel_forwardIfEvPT_S1_S1_S1_iiiii,(.L_x_125 - _Z14kernel_forwardIfEvPT_S1_S1_S1_iiiii)
        .other          _Z14kernel_forwardIfEvPT_S1_S1_S1_iiiii,@"STO_CUDA_ENTRY STV_DEFAULT"
_Z14kernel_forwardIfEvPT_S1_S1_S1_iiiii:
.text._Z14kernel_forwardIfEvPT_S1_S1_S1_iiiii:
        /* <DEDUP_REMOVED lines=8> */
[----:B------:R-:W0:Y:S01]  /*0080*/  S2UR UR11, SR_CTAID.Z ;  /* 0x00000000000b79c3 */ /* 0x000e220000002700 */
[----:B------:R-:W-:Y:S01]  /*0090*/  UISETP.GE.AND UP0, UPT, UR4, 0x2, UPT ;  /* 0x000000020400788c */ /* 0x000fe2000bf06270 */
[----:B------:R-:W-:Y:S01]  /*00a0*/  MOV R21, 0xff800000 ;  /* 0xff80000000157802 */ /* 0x000fe20000000f00 */
[----:B------:R-:W1:Y:S01]  /*00b0*/  S2R R10, SR_TID.X ;  /* 0x00000000000a7919 */ /* 0x000e620000002100 */
[----:B------:R-:W2:Y:S04]  /*00c0*/  LDCU.64 UR8, c[0x0][0x358] ;  /* 0x00006b00ff0877ac */ /* 0x000ea80008000a00 */
[----:B------:R-:W0:Y:S08]  /*00d0*/  LDC R11, c[0x0][0x3ac] ;  /* 0x0000eb00ff0b7b82 */ /* 0x000e300000000800 */
[----:B------:R-:W1:Y:S08]  /*00e0*/  LDC R13, c[0x0][0x3b0] ;  /* 0x0000ec00ff0d7b82 */ /* 0x000e700000000800 */
[----:B------:R-:W3:Y:S01]  /*00f0*/  LDC.64 R2, c[0x0][0x380] ;  /* 0x0000e000ff027b82 */ /* 0x000ee20000000a00 */
[----:B0-----:R-:W-:-:S02]  /*0100*/  IMAD R4, R5, R11, UR11 ;  /* 0x0000000b05047e24 */ /* 0x001fc4000f8e020b */
[----:B------:R-:W-:-:S04]  /*0110*/  IMAD R5, R5, R0, RZ ;  /* 0x0000000005057224 */ /* 0x000fc800078e02ff */
[----:B------:R-:W-:Y:S02]  /*0120*/  IMAD R12, R5, R0, RZ ;  /* 0x00000000050c7224 */ /* 0x000fe400078e02ff */
[----:B-1----:R-:W-:-:S04]  /*0130*/  IMAD R7, R4, R13, R10 ;  /* 0x0000000d04077224 */ /* 0x002fc800078e020a */
[----:B---3--:R-:W-:Y:S01]  /*0140*/  IMAD.WIDE R2, R7, 0x4, R2 ;  /* 0x0000000407027825 */ /* 0x008fe200078e0202 */
[----:B--2---:R-:W-:Y:S06]  /*0150*/  BRA.U !UP0, `(.L_x_92) ;  /* 0x0000000d08587547 */ /* 0x004fec000b800000 */
[----:B------:R0:W5:Y:S01]  /*0160*/  LDG.E.CONSTANT R14, desc[UR8][R2.64] ;  /* 0x00000008020e7981 */ /* 0x000162000c1e9900 */
[----:B------:R-:W-:Y:S01]  /*0170*/  ULOP3.LUT UR4, UR4, 0x1, URZ, 0xc0, !UPT ;  /* 0x0000000104047892 */ /* 0x000fe2000f8ec0ff */
[----:B------:R-:W-:Y:S01]  /*0180*/  IMAD R15, R12, R13, RZ ;  /* 0x0000000d0c0f7224 */ /* 0x000fe200078e02ff */
[----:B------:R-:W-:Y:S01]  /*0190*/  UIADD3 UR5, UPT, UPT, UR10, 0x1, URZ ;  /* 0x000000010a057890 */ /* 0x000fe2000fffe0ff */
[----:B------:R-:W-:Y:S01]  /*01a0*/  MOV R21, 0xff800000 ;  /* 0xff80000000157802 */ /* 0x000fe20000000f00 */
[----:B------:R-:W-:Y:S02]  /*01b0*/  UISETP.NE.U32.AND UP0, UPT, UR4, 0x1, UPT ;  /* 0x000000010400788c */ /* 0x000fe4000bf05070 */
[----:B------:R-:W-:Y:S01]  /*01c0*/  UIADD3 UR7, UPT, UPT, UR6, -0x2, URZ ;  /* 0xfffffffe06077890 */ /* 0x000fe2000fffe0ff */
[----:B------:R-:W-:Y:S02]  /*01d0*/  SHF.R.S32.HI R16, RZ, 0x1f, R15 ;  /* 0x0000001fff107819 */ /* 0x000fe4000001140f */
[----:B------:R-:W-:Y:S01]  /*01e0*/  MOV R17, UR5 ;  /* 0x0000000500117c02 */ /* 0x000fe20008000f00 */
[----:B------:R-:W-:-:S03]  /*01f0*/  UISETP.NE.AND UP1, UPT, UR7, UR10, UPT ;  /* 0x0000000a0700728c */ /* 0x000fc6000bf25270 */
[----:B0-----:R-:W-:Y:S08]  /*0200*/  BRA.U !UP0, `(.L_x_93) ;  /* 0x0000000508107547 */ /* 0x001ff0000b800000 */
[C---:B------:R-:W-:Y:S01]  /*0210*/  IMAD R2, R0.reuse, UR10, R0 ;  /* 0x0000000a00027c24 */ /* 0x040fe2000f8e0200 */
[----:B------:R-:W0:Y:S01]  /*0220*/  LDCU.128 UR12, c[0x0][0x390] ;  /* 0x00007200ff0c77ac */ /* 0x000e220008000c00 */
[----:B------:R-:W-:-:S03]  /*0230*/  IMAD R17, R0, UR10, R17 ;  /* 0x0000000a00117c24 */ /* 0x000fc6000f8e0211 */
[----:B------:R-:W-:Y:S01]  /*0240*/  IADD3 R2, PT, PT, R2, UR6, RZ ;  /* 0x0000000602027c10 */ /* 0x000fe2000fffe0ff */
[----:B------:R-:W-:-:S04]  /*0250*/  IMAD R17, R17, R13, R10 ;  /* 0x0000000d11117224 */ /* 0x000fc800078e020a */
[----:B------:R-:W-:Y:S01]  /*0260*/  IMAD R3, R2, R13, R10 ;  /* 0x0000000d02037224 */ /* 0x000fe200078e020a */
[----:B------:R-:W-:-:S04]  /*0270*/  IADD3 R7, P2, PT, R15, R17, RZ ;  /* 0x000000110f077210 */ /* 0x000fc80007f5e0ff */
[----:B------:R-:W-:Y:S02]  /*0280*/  IADD3 R5, P1, PT, R15, R3, RZ ;  /* 0x000000030f057210 */ /* 0x000fe40007f3e0ff */
[-C--:B------:R-:W-:Y:S02]  /*0290*/  LEA.HI.X.SX32 R8, R17, R16.reuse, 0x1, P2 ;  /* 0x0000001011087211 */ /* 0x080fe400010f0eff */
[----:B0-----:R-:W-:Y:S02]  /*02a0*/  LEA R4, P2, R5, UR14, 0x2 ;  /* 0x0000000e05047c11 */ /* 0x001fe4000f8410ff */
[----:B------:R-:W-:Y:S02]  /*02b0*/  LEA.HI.X.SX32 R6, R3, R16, 0x1, P1 ;  /* 0x0000001003067211 */ /* 0x000fe400008f0eff */
[----:B------:R-:W-:Y:S02]  /*02c0*/  LEA R2, P0, R7, UR12, 0x2 ;  /* 0x0000000c07027c11 */ /* 0x000fe4000f8010ff */
[----:B------:R-:W-:-:S02]  /*02d0*/  LEA.HI.X R5, R5, UR15, R6, 0x2, P2 ;  /* 0x0000000f05057c11 */ /* 0x000fc400090f1406 */
[----:B------:R-:W-:-:S04]  /*02e0*/  LEA.HI.X R3, R7, UR13, R8, 0x2, P0 ;  /* 0x0000000d07037c11 */ /* 0x000fc800080f1408 */
[----:B------:R-:W2:Y:S04]  /*02f0*/  LDG.E.CONSTANT R5, desc[UR8][R4.64] ;  /* 0x0000000804057981 */ /* 0x000ea8000c1e9900 */
[----:B------:R-:W2:Y:S01]  /*0300*/  LDG.E.CONSTANT R2, desc[UR8][R2.64] ;  /* 0x0000000802027981 */ /* 0x000ea2000c1e9900 */
[----:B------:R-:W-:Y:S01]  /*0310*/  HFMA2 R9, -RZ, RZ, 0.96630859375, -0.0022525787353515625 ;  /* 0x3bbb989dff097431 */ /* 0x000fe200000001ff */
[----:B------:R-:W-:Y:S01]  /*0320*/  MOV R17, 0x437c0000 ;  /* 0x437c000000117802 */ /* 0x000fe20000000f00 */
[----:B------:R-:W-:Y:S01]  /*0330*/  UIADD3 UR4, UPT, UPT, UR10, 0x2, URZ ;  /* 0x000000020a047890 */ /* 0x000fe2000fffe0ff */
[----:B--2---:R-:W-:-:S04]  /*0340*/  FADD R7, R2, R5 ;  /* 0x0000000502077221 */ /* 0x004fc80000000000 */
[----:B-----5:R-:W-:-:S05]  /*0350*/  FADD R6, R14, R7 ;  /* 0x000000070e067221 */ /* 0x020fca0000000000 */
[----:B------:R-:W-:-:S05]  /*0360*/  FMNMX R21, R6, -INF , !PT ;  /* 0xff80000006157809 */ /* 0x000fca0007800000 */
[----:B------:R-:W-:Y:S01]  /*0370*/  FADD R7, R6, -R21 ;  /* 0x8000001506077221 */ /* 0x000fe20000000000 */
[----:B------:R-:W-:-:S03]  /*0380*/  FADD R6, -R21, -INF ;  /* 0xff80000015067421 */ /* 0x000fc60000000100 */
[-C--:B------:R-:W-:Y:S01]  /*0390*/  FFMA.SAT R8, R7, R9.reuse, 0.5 ;  /* 0x3f00000007087423 */ /* 0x080fe20000002009 */
[----:B------:R-:W-:-:S03]  /*03a0*/  FFMA.SAT R2, R6, R9, 0.5 ;  /* 0x3f00000006027423 */ /* 0x000fc60000002009 */
[-C--:B------:R-:W-:Y:S01]  /*03b0*/  FFMA.RM R8, R8, R17.reuse, 12582913 ;  /* 0x4b40000108087423 */ /* 0x080fe20000004011 */
[----:B------:R-:W-:-:S03]  /*03c0*/  FFMA.RM R2, R2, R17, 12582913 ;  /* 0x4b40000102027423 */ /* 0x000fc60000004011 */
[----:B------:R-:W-:Y:S01]  /*03d0*/  FADD R4, R8, -12583039 ;  /* 0xcb40007f08047421 */ /* 0x000fe20000000000 */
[----:B------:R-:W-:-:S03]  /*03e0*/  FADD R3, R2, -12583039 ;  /* 0xcb40007f02037421 */ /* 0x000fc60000000000 */
[----:B------:R-:W-:Y:S01]  /*03f0*/  FFMA R4, R7, 1.4426950216293334961, -R4 ;  /* 0x3fb8aa3b07047823 */ /* 0x000fe20000000804 */
[----:B------:R-:W-:-:S03]  /*0400*/  FFMA R3, R6, 1.4426950216293334961, -R3 ;  /* 0x3fb8aa3b06037823 */ /* 0x000fc60000000803 */
[----:B------:R-:W-:Y:S01]  /*0410*/  FFMA R4, R7, 1.925963033500011079e-08, R4 ;  /* 0x32a5706007047823 */ /* 0x000fe20000000004 */
[----:B------:R-:W-:-:S03]  /*0420*/  FFMA R3, R6, 1.925963033500011079e-08, R3 ;  /* 0x32a5706006037823 */ /* 0x000fc60000000003 */
        /* <DEDUP_REMOVED lines=23> */
[C---:B------:R-:W-:Y:S01]  /*05a0*/  FMUL R7, R6.reuse, R7 ;  /* 0x0000000706077220 */ /* 0x040fe20000400000 */
[----:B------:R-:W-:Y:S02]  /*05b0*/  I2FP.F32.S32 R4, R5 ;  /* 0x0000000500047245 */ /* 0x000fe40000201400 */
[----:B------:R-:W-:Y:S01]  /*05c0*/  MOV R5, 0x7f800000 ;  /* 0x7f80000000057802 */ /* 0x000fe20000000f00 */
[----:B------:R-:W-:Y:S02]  /*05d0*/  FFMA R6, R6, R7, R6 ;  /* 0x0000000706067223 */ /* 0x000fe40000000006 */
[----:B------:R-:W-:-:S04]  /*05e0*/  FFMA R3, R4, 1.1920928955078125e-07, R3 ;  /* 0x3400000004037823 */ /* 0x000fc80000000003 */
[----:B------:R-:W-:Y:S02]  /*05f0*/  FFMA R3, R3, 0.69314718246459960938, R6 ;  /* 0x3f31721803037823 */ /* 0x000fe40000000006 */
[C---:B------:R-:W-:Y:S01]  /*0600*/  @P0 FFMA R3, R2.reuse, R5, +INF ;  /* 0x7f80000002030423 */ /* 0x040fe20000000005 */
[----:B------:R-:W-:-:S04]  /*0610*/  FSETP.NEU.AND P0, PT, R2, RZ, PT ;  /* 0x000000ff0200720b */ /* 0x000fc80003f0d000 */
[----:B------:R-:W-:Y:S02]  /*0620*/  FSEL R2, R3, -INF , P0 ;  /* 0xff80000003027808 */ /* 0x000fe40000000000 */
[----:B------:R-:W-:-:S03]  /*0630*/  MOV R17, UR4 ;  /* 0x0000000400117c02 */ /* 0x000fc60008000f00 */
[----:B------:R-:W-:-:S07]  /*0640*/  FADD R21, R21, R2 ;  /* 0x0000000215157221 */ /* 0x000fce0000000000 */
.L_x_93:
[----:B------:R-:W-:Y:S05]  /*0650*/  BRA.U !UP1, `(.L_x_92) ;  /* 0x0000000909187547 */ /* 0x000fea000b800000 */
[CC--:B------:R-:W-:Y:S01]  /*0660*/  IMAD R2, R17.reuse, R0.reuse, R0 ;  /* 0x0000000011027224 */ /* 0x0c0fe200078e0200 */
[----:B------:R-:W0:Y:S01]  /*0670*/  LDCU.128 UR12, c[0x0][0x390] ;  /* 0x00007200ff0c77ac */ /* 0x000e220008000c00 */
[----:B------:R-:W-:Y:S02]  /*0680*/  IMAD R18, R0, UR10, R17 ;  /* 0x0000000a00127c24 */ /* 0x000fe4000f8e0211 */
[----:B------:R-:W-:Y:S01]  /*0690*/  IMAD R22, R17, R0, UR6 ;  /* 0x0000000611167e24 */ /* 0x000fe2000f8e0200 */
[----:B------:R-:W-:Y:S01]  /*06a0*/  IADD3 R2, PT, PT, R2, UR6, RZ ;  /* 0x0000000602027c10 */ /* 0x000fe2000fffe0ff */
[-C--:B------:R-:W-:Y:S02]  /*06b0*/  IMAD R3, R18, R13.reuse, R13 ;  /* 0x0000000d12037224 */ /* 0x080fe400078e020d */
[-C--:B------:R-:W-:Y:S02]  /*06c0*/  IMAD R19, R0, R13.reuse, RZ ;  /* 0x0000000d00137224 */ /* 0x080fe400078e02ff */
[-CC-:B------:R-:W-:Y:S01]  /*06d0*/  IMAD R18, R18, R13.reuse, R10.reuse ;  /* 0x0000000d12127224 */ /* 0x180fe200078e020a */
[----:B------:R-:W-:Y:S01]  /*06e0*/  IADD3 R24, PT, PT, R3, R10, RZ ;  /* 0x0000000a03187210 */ /* 0x000fe20007ffe0ff */
[----:B------:R-:W-:-:S02]  /*06f0*/  IMAD R22, R22, R13, R10 ;  /* 0x0000000d16167224 */ /* 0x000fc400078e020a */
[----:B------:R-:W-:-:S07]  /*0700*/  IMAD R20, R2, R13, R10 ;  /* 0x0000000d02147224 */ /* 0x000fce00078e020a */
.L_x_94:
[C---:B------:R-:W-:Y:S02]  /*0710*/  IADD3 R5, P1, PT, R15.reuse, R22, RZ ;  /* 0x000000160f057210 */ /* 0x040fe40007f3e0ff */
[----:B------:R-:W-:Y:S02]  /*0720*/  IADD3 R3, P0, PT, R15, R18, RZ ;  /* 0x000000120f037210 */ /* 0x000fe40007f1e0ff */
[-C--:B------:R-:W-:Y:S02]  /*0730*/  LEA.HI.X.SX32 R6, R22, R16.reuse, 0x1, P1 ;  /* 0x0000001016067211 */ /* 0x080fe400008f0eff */
[----:B------:R-:W-:Y:S02]  /*0740*/  LEA.HI.X.SX32 R8, R18, R16, 0x1, P0 ;  /* 0x0000001012087211 */ /* 0x000fe400000f0eff */
[----:B0-----:R-:W-:Y:S02]  /*0750*/  LEA R4, P1, R5, UR14, 0x2 ;  /* 0x0000000e05047c11 */ /* 0x001fe4000f8210ff */
[----:B------:R-:W-:-:S02]  /*0760*/  LEA R2, P0, R3, UR12, 0x2 ;  /* 0x0000000c03027c11 */ /* 0x000fc4000f8010ff */
[----:B------:R-:W-:Y:S02]  /*0770*/  LEA.HI.X R5, R5, UR15, R6, 0x2, P1 ;  /* 0x0000000f05057c11 */ /* 0x000fe400088f1406 */
[----:B------:R-:W-:-:S04]  /*0780*/  LEA.HI.X R3, R3, UR13, R8, 0x2, P0 ;  /* 0x0000000d03037c11 */ /* 0x000fc800080f1408 */
[----:B------:R-:W2:Y:S04]  /*0790*/  LDG.E.CONSTANT R5, desc[UR8][R4.64] ;  /* 0x0000000804057981 */ /* 0x000ea8000c1e9900 */
[----:B------:R0:W2:Y:S01]  /*07a0*/  LDG.E.CONSTANT R2, desc[UR8][R2.64] ;  /* 0x0000000802027981 */ /* 0x0000a2000c1e9900 */
[C---:B------:R-:W-:Y:S02]  /*07b0*/  IADD3 R9, P1, PT, R15.reuse, R20, RZ ;  /* 0x000000140f097210 */ /* 0x040fe40007f3e0ff */
[----:B------:R-:W-:Y:S02]  /*07c0*/  IADD3 R7, P0, PT, R15, R24, RZ ;  /* 0x000000180f077210 */ /* 0x000fe40007f1e0ff */
[-C--:B------:R-:W-:Y:S02]  /*07d0*/  LEA.HI.X.SX32 R26, R20, R16.reuse, 0x1, P1 ;  /* 0x00000010141a7211 */ /* 0x080fe400008f0eff */
[----:B------:R-:W-:-:S02]  /*07e0*/  LEA.HI.X.SX32 R28, R24, R16, 0x1, P0 ;  /* 0x00000010181c7211 */ /* 0x000fc400000f0eff */
[----:B------:R-:W-:Y:S02]  /*07f0*/  LEA R8, P1, R9, UR14, 0x2 ;  /* 0x0000000e09087c11 */ /* 0x000fe4000f8210ff */
[----:B------:R-:W-:Y:S02]  /*0800*/  LEA R6, P0, R7, UR12, 0x2 ;  /* 0x0000000c07067c11 */ /* 0x000fe4000f8010ff */
[----:B------:R-:W-:Y:S02]  /*0810*/  LEA.HI.X R9, R9, UR15, R26, 0x2, P1 ;  /* 0x0000000f09097c11 */ /* 0x000fe400088f141a */
[----:B------:R-:W-:-:S04]  /*0820*/  LEA.HI.X R7, R7, UR13, R28, 0x2, P0 ;  /* 0x0000000d07077c11 */ /* 0x000fc800080f141c */
[----:B------:R-:W3:Y:S04]  /*0830*/  LDG.E.CONSTANT R9, desc[UR8][R8.64] ;  /* 0x0000000808097981 */ /* 0x000ee8000c1e9900 */
[----:B------:R1:W3:Y:S01]  /*0840*/  LDG.E.CONSTANT R6, desc[UR8][R6.64] ;  /* 0x0000000806067981 */ /* 0x0002e2000c1e9900 */
[----:B0-----:R-:W-:Y:S02]  /*0850*/  HFMA2 R3, -RZ, RZ, 0.96630859375, -0.0022525787353515625 ;  /* 0x3bbb989dff037431 */ /* 0x001fe400000001ff */
[----:B--2---:R-:W-:-:S04]  /*0860*/  FADD R5, R2, R5 ;  /* 0x0000000502057221 */ /* 0x004fc80000000000 */
[----:B-----5:R-:W-:-:S05]  /*0870*/  FADD R5, R14, R5 ;  /* 0x000000050e057221 */ /* 0x020fca0000000000 */
[----:B------:R-:W-:Y:S02]  /*0880*/  FMNMX R26, R5, R21, !PT ;  /* 0x00000015051a7209 */ /* 0x000fe40007800000 */
[----:B------:R-:W-:-:S03]  /*0890*/  MOV R2, 0x437c0000 ;  /* 0x437c000000027802 */ /* 0x000fc60000000f00 */
[----:B------:R-:W-:Y:S01]  /*08a0*/  FADD R23, R5, -R26 ;  /* 0x8000001a05177221 */ /* 0x000fe20000000000 */
[----:B------:R-:W-:-:S03]  /*08b0*/  FADD R28, -R26, R21 ;  /* 0x000000151a1c7221 */ /* 0x000fc60000000100 */
[----:B------:R-:W-:-:S04]  /*08c0*/  FFMA.SAT R5, R23, R3, 0.5 ;  /* 0x3f00000017057423 */ /* 0x000fc80000002003 */
[----:B------:R-:W-:Y:S01]  /*08d0*/  FFMA.RM R4, R5, R2, 12582913 ;  /* 0x4b40000105047423 */ /* 0x000fe20000004002 */
[----:B------:R-:W-:-:S03]  /*08e0*/  FFMA.SAT R5, R28, R3, 0.5 ;  /* 0x3f0000001c057423 */ /* 0x000fc60000002003 */
[----:B-1----:R-:W-:Y:S01]  /*08f0*/  FADD R7, R4, -12583039 ;  /* 0xcb40007f04077421 */ /* 0x002fe20000000000 */
[----:B------:R-:W-:-:S03]  /*0900*/  FFMA.RM R5, R5, R2, 12582913 ;  /* 0x4b40000105057423 */ /* 0x000fc60000004002 */
        /* <DEDUP_REMOVED lines=14> */
[----:B------:R-:W-:Y:S01]  /*09f0*/  LOP3.LUT R5, R4, 0xff800000, RZ, 0xc0, !PT ;  /* 0xff80000004057812 */ /* 0x000fe200078ec0ff */
[----:B------:R-:W-:-:S03]  /*0a00*/  HFMA2 R4, -RZ, RZ, 1.5048828125, 33.21875 ;  /* 0x3e055027ff047431 */ /* 0x000fc600000001ff */
[-C--:B------:R-:W-:Y:S02]  /*0a10*/  IADD3 R23, PT, PT, R8, -R5.reuse, RZ ;  /* 0x8000000508177210 */ /* 0x080fe40007ffe0ff */
[----:B------:R-:W-:Y:S02]  /*0a20*/  FSEL R21, RZ, -23, P0 ;  /* 0xc1b80000ff157808 */ /* 0x000fe40000000000 */
[----:B------:R-:W-:Y:S01]  /*0a30*/  I2FP.F32.S32 R28, R5 ;  /* 0x00000005001c7245 */ /* 0x000fe20000201400 */
[----:B------:R-:W-:-:S04]  /*0a40*/  FADD R5, R23, -1 ;  /* 0xbf80000017057421 */ /* 0x000fc80000000000 */
[----:B------:R-:W-:Y:S01]  /*0a50*/  FFMA R7, R28, 1.1920928955078125e-07, R21 ;  /* 0x340000001c077823 */ /* 0x000fe20000000015 */
[----:B------:R-:W-:-:S04]  /*0a60*/  FFMA R28, R5, -R4, 0.14084610342979431152 ;  /* 0x3e1039f6051c7423 */ /* 0x000fc80000000804 */
[----:B------:R-:W-:-:S04]  /*0a70*/  FFMA R28, R5, R28, -0.12148627638816833496 ;  /* 0xbdf8cdcc051c7423 */ /* 0x000fc8000000001c */
[----:B------:R-:W-:-:S04]  /*0a80*/  FFMA R28, R5, R28, 0.13980610668659210205 ;  /* 0x3e0f2955051c7423 */ /* 0x000fc8000000001c */
[----:B------:R-:W-:-:S04]  /*0a90*/  FFMA R28, R5, R28, -0.16684235632419586182 ;  /* 0xbe2ad8b9051c7423 */ /* 0x000fc8000000001c */
[----:B------:R-:W-:-:S04]  /*0aa0*/  FFMA R28, R5, R28, 0.20012299716472625732 ;  /* 0x3e4ced0b051c7423 */ /* 0x000fc8000000001c */
[----:B------:R-:W-:-:S04]  /*0ab0*/  FFMA R28, R5, R28, -0.24999669194221496582 ;  /* 0xbe7fff22051c7423 */ /* 0x000fc8000000001c */
[----:B------:R-:W-:Y:S01]  /*0ac0*/  FFMA R28, R5, R28, 0.33333182334899902344 ;  /* 0x3eaaaa78051c7423 */ /* 0x000fe2000000001c */
[----:B------:R-:W-:-:S03]  /*0ad0*/  ISETP.GT.U32.AND P0, PT, R8, 0x7f7fffff, PT ;  /* 0x7f7fffff0800780c */ /* 0x000fc60003f04070 */
[----:B------:R-:W-:-:S04]  /*0ae0*/  FFMA R28, R5, R28, -0.5 ;  /* 0xbf000000051c7423 */ /* 0x000fc8000000001c */
[----:B------:R-:W-:-:S04]  /*0af0*/  FMUL R28, R5, R28 ;  /* 0x0000001c051c7220 */ /* 0x000fc80000400000 */
[----:B------:R-:W-:Y:S01]  /*0b00*/  FFMA R28, R5, R28, R5 ;  /* 0x0000001c051c7223 */ /* 0x000fe20000000005 */
[----:B------:R-:W-:-:S03]  /*0b10*/  MOV R5, 0x7f800000 ;  /* 0x7f80000000057802 */ /* 0x000fc60000000f00 */
[----:B------:R-:W-:Y:S02]  /*0b20*/  FFMA R7, R7, 0.69314718246459960938, R28 ;  /* 0x3f31721807077823 */ /* 0x000fe4000000001c */
[C---:B------:R-:W-:Y:S01]  /*0b30*/  @P0 FFMA R7, R8.reuse, R5, +INF ;  /* 0x7f80000008070423 */ /* 0x040fe20000000005 */
[----:B------:R-:W-:Y:S01]  /*0b40*/  FSETP.NEU.AND P0, PT, R8, RZ, PT ;  /* 0x000000ff0800720b */ /* 0x000fe20003f0d000 */
[----:B---3--:R-:W-:-:S03]  /*0b50*/  FADD R9, R6, R9 ;  /* 0x0000000906097221 */ /* 0x008fc60000000000 */
[----:B------:R-:W-:Y:S01]  /*0b60*/  FSEL R7, R7, -INF , P0 ;  /* 0xff80000007077808 */ /* 0x000fe20000000000 */
[----:B------:R-:W-:-:S04]  /*0b70*/  FADD R9, R14, R9 ;  /* 0x000000090e097221 */ /* 0x000fc80000000000 */
        /* <DEDUP_REMOVED lines=36> */
[----:B------:R-:W-:Y:S01]  /*0dc0*/  FMUL R6, R3, R6 ;  /* 0x0000000603067220 */ /* 0x000fe20000400000 */
[----:B------:R-:W-:-:S03]  /*0dd0*/  I2FP.F32.S32 R7, R7 ;  /* 0x0000000700077245 */ /* 0x000fc60000201400 */
[----:B------:R-:W-:Y:S02]  /*0de0*/  FFMA R3, R3, R6, R3 ;  /* 0x0000000603037223 */ /* 0x000fe40000000003 */
[----:B------:R-:W-:Y:S01]  /*0df0*/  FFMA R4, R7, 1.1920928955078125e-07, R4 ;  /* 0x3400000007047823 */ /* 0x000fe20000000004 */
[----:B------:R-:W-:-:S03]  /*0e00*/  IADD3 R17, PT, PT, R17, 0x2, RZ ;  /* 0x0000000211117810 */ /* 0x000fc60007ffe0ff */
[----:B------:R-:W-:Y:S02]  /*0e10*/  FFMA R3, R4, 0.69314718246459960938, R3 ;  /* 0x3f31721804037823 */ /* 0x000fe40000000003 */
[C---:B------:R-:W-:Y:S01]  /*0e20*/  @P0 FFMA R3, R2.reuse, R5, +INF ;  /* 0x7f80000002030423 */ /* 0x040fe20000000005 */
[----:B------:R-:W-:-:S04]  /*0e30*/  FSETP.NEU.AND P0, PT, R2, RZ, PT ;  /* 0x000000ff0200720b */ /* 0x000fc80003f0d000 */
[----:B------:R-:W-:Y:S02]  /*0e40*/  FSEL R2, R3, -INF , P0 ;  /* 0xff80000003027808 */ /* 0x000fe40000000000 */
[----:B------:R-:W-:Y:S02]  /*0e50*/  ISETP.GE.AND P0, PT, R17, UR6, PT ;  /* 0x0000000611007c0c */ /* 0x000fe4000bf06270 */
[----:B------:R-:W-:Y:S01]  /*0e60*/  LEA R24, R13, R24, 0x1 ;  /* 0x000000180d187211 */ /* 0x000fe200078e08ff */
[----:B------:R-:W-:Y:S01]  /*0e70*/  FADD R21, R21, R2 ;  /* 0x0000000215157221 */ /* 0x000fe20000000000 */
[----:B------:R-:W-:Y:S02]  /*0e80*/  LEA R18, R13, R18, 0x1 ;  /* 0x000000120d127211 */ /* 0x000fe400078e08ff */
[C---:B------:R-:W-:Y:S02]  /*0e90*/  LEA R20, R19.reuse, R20, 0x1 ;  /* 0x0000001413147211 */ /* 0x040fe400078e08ff */
[----:B------:R-:W-:-:S05]  /*0ea0*/  LEA R22, R19, R22, 0x1 ;  /* 0x0000001613167211 */ /* 0x000fca00078e08ff */
[----:B------:R-:W-:Y:S05]  /*0eb0*/  @!P0 BRA `(.L_x_94) ;  /* 0xfffffff800148947 */ /* 0x000fea000383ffff */
.L_x_92:
        /* <DEDUP_REMOVED lines=12> */
[----:B0-----:R-:W-:Y:S02]  /*0f80*/  LOP3.LUT R2, R13, 0x1, RZ, 0xc0, !PT ;  /* 0x000000010d027812 */ /* 0x001fe400078ec0ff */
[----:B------:R-:W-:Y:S02]  /*0f90*/  MOV R7, 0xff800000 ;  /* 0xff80000000077802 */ /* 0x000fe40000000f00 */
[----:B------:R-:W-:Y:S01]  /*0fa0*/  ISETP.NE.U32.AND P0, PT, R2, 0x1, PT ;  /* 0x000000010200780c */ /* 0x000fe20003f05070 */
[----:B------:R-:W-:-:S06]  /*0fb0*/  HFMA2 R2, -RZ, RZ, 0, 0 ;  /* 0x00000000ff027431 */ /* 0x000fcc00000001ff */
[----:B------:R-:W-:Y:S06]  /*0fc0*/  @!P1 BRA `(.L_x_96) ;  /* 0x0000000400989947 */ /* 0x000fec0003800000 */
[----:B------:R-:W-:Y:S01]  /*0fd0*/  LOP3.LUT R2, R13, 0x7ffffffe, RZ, 0xc0, !PT ;  /* 0x7ffffffe0d027812 */ /* 0x000fe200078ec0ff */
[----:B------:R-:W-:Y:S01]  /*0fe0*/  UIADD3 UR5, UPT, UPT, UR4, 0x4, URZ ;  /* 0x0000000404057890 */ /* 0x000fe2000fffe0ff */
[----:B------:R-:W-:Y:S02]  /*0ff0*/  MOV R7, 0xff800000 ;  /* 0xff80000000077802 */ /* 0x000fe40000000f00 */
[----:B-----5:R-:W-:-:S09]  /*1000*/  IADD3 R14, PT, PT, -R2, RZ, RZ ;  /* 0x000000ff020e7210 */ /* 0x020fd20007ffe1ff */
.L_x_97:
        /* <DEDUP_REMOVED lines=10> */
[----:B------:R-:W-:-:S03]  /*10b0*/  FFMA.SAT R9, R8, R3, 0.5 ;  /* 0x3f00000008097423 */ /* 0x000fc60000002003 */
[----:B------:R-:W-:Y:S01]  /*10c0*/  FFMA.SAT R7, R6, R3, 0.5 ;  /* 0x3f00000006077423 */ /* 0x000fe20000002003 */
[----:B------:R-:W-:-:S03]  /*10d0*/  FFMA.RM R10, R9, R4, 12582913 ;  /* 0x4b400001090a7423 */ /* 0x000fc60000004004 */
[----:B------:R-:W-:Y:S01]  /*10e0*/  FFMA.RM R7, R7, R4, 12582913 ;  /* 0x4b40000107077423 */ /* 0x000fe20000004004 */
        /* <DEDUP_REMOVED lines=15> */
[----:B------:R-:W-:Y:S02]  /*11e0*/  LOP3.LUT R10, R6, 0xff800000, RZ, 0xc0, !PT ;  /* 0xff800000060a7812 */ /* 0x000fe400078ec0ff */
[----:B------:R-:W-:Y:S02]  /*11f0*/  MOV R6, 0x3e055027 ;  /* 0x3e05502700067802 */ /* 0x000fe40000000f00 */
        /* <DEDUP_REMOVED lines=66> */
[----:B------:R-:W-:Y:S06]  /*1620*/  @P2 BRA `(.L_x_97) ;  /* 0xfffffff800782947 */ /* 0x000fec000383ffff */
.L_x_96:
[----:B------:R-:W-:Y:S05]  /*1630*/  @P0 BRA `(.L_x_95) ;  /* 0x0000000000c80947 */ /* 0x000fea0003800000 */
[----:B------:R-:W-:Y:S01]  /*1640*/  LEA R3, R2, UR4, 0x2 ;  /* 0x0000000402037c11 */ /* 0x000fe2000f8e10ff */
[----:B------:R-:W-:Y:S01]  /*1650*/  HFMA2 R6, -RZ, RZ, 0.96630859375, -0.0022525787353515625 ;  /* 0x3bbb989dff067431 */ /* 0x000fe200000001ff */
[----:B------:R-:W-:-:S04]  /*1660*/  MOV R9, 0x437c0000 ;  /* 0x437c000000097802 */ /* 0x000fc80000000f00 */
[----:B------:R-:W0:Y:S02]  /*1670*/  LDS R3, [R3] ;  /* 0x0000000003037984 */ /* 0x000e240000000800 */
        /* <DEDUP_REMOVED lines=45> */
[----:B------:R-:W-:-:S07]  /*1950*/  FADD R7, R2, R7 ;  /* 0x0000000702077221 */ /* 0x000fce0000000000 */
.L_x_95:
[----:B0-----:R-:W0:Y:S01]  /*1960*/  LDC.64 R2, c[0x0][0x388] ;  /* 0x0000e200ff027b82 */ /* 0x001e220000000a00 */
[----:B------:R-:W-:-:S05]  /*1970*/  IADD3 R5, PT, PT, R12, UR6, RZ ;  /* 0x000000060c057c10 */ /* 0x000fca000fffe0ff */
[----:B------:R-:W-:-:S04]  /*1980*/  IMAD R0, R0, UR10, R5 ;  /* 0x0000000a00007c24 */ /* 0x000fc8000f8e0205 */
[----:B------:R-:W-:-:S04]  /*1990*/  IMAD R11, R0, R11, UR11 ;  /* 0x0000000b000b7e24 */ /* 0x000fc8000f8e020b */
[----:B0-----:R-:W-:-:S05]  /*19a0*/  IMAD.WIDE R2, R11, 0x4, R2 ;  /* 0x000000040b027825 */ /* 0x001fca00078e0202 */
[----:B------:R-:W-:Y:S01]  /*19b0*/  STG.E desc[UR8][R2.64], R7 ;  /* 0x0000000702007986 */ /* 0x000fe2000c101908 */
[----:B------:R-:W-:Y:S05]  /*19c0*/  EXIT ;  /* 0x000000000000794d */ /* 0x000fea0003800000 */
.L_x_98:
        /* <DEDUP_REMOVED lines=11> */
.L_x_125:


//--------------------- .text._Z18kernel_forward_dprIfEvPT_S1_S1_iiiii --------------------------
	.section	.text._Z18kernel_forward_dprIfEvPT_S1_S1_iiiii,"ax",@progbits
	.align	128
        .global         _Z18kernel_forward_dprIfEvPT_S1_S1_iiiii
        .type           _Z18kernel_forward_dprIfEvPT_S1_S1_iiiii,@function
        .size           _Z18kernel_forward_dprIfEvPT_S1_S1_iiiii,(.L_x_126 - _Z18kernel_forward_dprIfEvPT_S1_S1_iiiii)
        .other          _Z18kernel_forward_dprIfEvPT_S1_S1_iiiii,@"STO_CUDA_ENTRY STV_DEFAULT"
_Z18kernel_forward_dprIfEvPT_S1_S1_iiiii:
.text._Z18kernel_forward_dprIfEvPT_S1_S1_iiiii:
[----:B------:R-:W-:Y:S08]  /*0000*/  LDC R1, c[0x0][0x37c] ;  /* 0x0000df00ff017b82 */ /* 0x000ff00000000800 */
[----:B------:R-:W0:Y:S08]  /*0010*/  S2UR UR5, SR_CTAID.Y ;  /* 0x00000000000579c3 */ /* 0x000e300000002600 */
[----:B------:R-:W1:Y:S01]  /*0020*/  LDC R0, c[0x0][0x39c] ;  /* 0x0000e700ff007b82 */ /* 0x000e620000000800 */
[----:B0-----:R-:W-:-:S06]  /*0030*/  UIADD3 UR8, UPT, UPT, UR5, 0x1, URZ ;  /* 0x0000000105087890 */ /* 0x001fcc000fffe0ff */
[----:B-1----:R-:W-:-:S13]  /*0040*/  ISETP.LE.AND P0, PT, R0, UR8, PT ;  /* 0x0000000800007c0c */ /* 0x002fda000bf03270 */
[----:B------:R-:W-:Y:S05]  /*0050*/  @P0 EXIT ;  /* 0x000000000000094d */ /* 0x000fea0003800000 */
[----:B------:R-:W0:Y:S01]  /*0060*/  S2R R13, SR_TID.X ;  /* 0x00000000000d7919 */ /* 0x000e220000002100 */
[----:B------:R-:W1:Y:S01]  /*0070*/  LDC R9, c[0x0][0x3a8] ;  /* 0x0000ea00ff097b82 */ /* 0x000e620000000800 */
[----:B------:R-:W2:Y:S01]  /*0080*/  LDCU.64 UR14, c[0x0][0x3a0] ;  /* 0x00007400ff0e77ac */ /* 0x000ea20008000a00 */
[----:B------:R-:W3:Y:S01]  /*0090*/  S2R R8, SR_CTAID.X ;  /* 0x0000000000087919 */ /* 0x000ee20000002500 */
[----:B------:R-:W4:Y:S05]  /*00a0*/  LDCU.64 UR10, c[0x0][0x358] ;  /* 0x00006b00ff0a77ac */ /* 0x000f2a0008000a00 */
[----:B------:R-:W5:Y:S08]  /*00b0*/  S2UR UR12, SR_CTAID.Z ;  /* 0x00000000000c79c3 */ /* 0x000f700000002700 */
[----:B------:R-:W4:Y:S01]  /*00c0*/  LDC.64 R2, c[0x0][0x380] ;  /* 0x0000e000ff027b82 */ /* 0x000f220000000a00 */
[----:B--2---:R-:W-:-:S07]  /*00d0*/  UIADD3 UR4, UPT, UPT, UR15, UR14, URZ ;  /* 0x0000000e0f047290 */ /* 0x004fce000fffe0ff */
[----:B------:R-:W2:Y:S01]  /*00e0*/  LDC.64 R4, c[0x0][0x390] ;  /* 0x0000e400ff047b82 */ /* 0x000ea20000000a00 */
[----:B-1----:R-:W-:Y:S02]  /*00f0*/  SHF.L.U32 R12, R9, 0x2, RZ ;  /* 0x00000002090c7819 */ /* 0x002fe400000006ff */
[----:B0-----:R-:W-:-:S05]  /*0100*/  IADD3 R7, PT, PT, R13, UR14, RZ ;  /* 0x0000000e0d077c10 */ /* 0x001fca000fffe0ff */
[----:B---3--:R-:W-:-:S04]  /*0110*/  IMAD R7, R8, UR4, R7 ;  /* 0x0000000408077c24 */ /* 0x008fc8000f8e0207 */
[----:B-----5:R-:W-:Y:S01]  /*0120*/  IMAD R11, R7, R12, UR12 ;  /* 0x0000000c070b7e24 */ /* 0x020fe2000f8e020c */
[----:B------:R-:W-:-:S03]  /*0130*/  IADD3 R7, PT, PT, R0, -0x1, RZ ;  /* 0xffffffff00077810 */ /* 0x000fc60007ffe0ff */
[----:B----4-:R-:W-:-:S04]  /*0140*/  IMAD.WIDE R2, R11, 0x4, R2 ;  /* 0x000000040b027825 */ /* 0x010fc800078e0202 */
[----:B------:R-:W-:Y:S02]  /*0150*/  IMAD R14, R7, R8, UR5 ;  /* 0x00000005070e7e24 */ /* 0x000fe4000f8e0208 */
[C---:B------:R-:W-:Y:S02]  /*0160*/  IMAD.WIDE R10, R9.reuse, 0x4, R2 ;  /* 0x00000004090a7825 */ /* 0x040fe400078e0202 */
[----:B------:R0:W3:Y:S02]  /*0170*/  LDG.E.CONSTANT R3, desc[UR10][R2.64] ;  /* 0x0000000a02037981 */ /* 0x0000e4000c1e9900 */
[----:B------:R-:W-:Y:S02]  /*0180*/  IMAD R17, R14, UR15, R13 ;  /* 0x0000000f0e117c24 */ /* 0x000fe4000f8e020d */
[----:B------:R-:W-:Y:S02]  /*0190*/  IMAD.WIDE R6, R9, 0x4, R10 ;  /* 0x0000000409067825 */ /* 0x000fe400078e020a */
[----:B------:R-:W4:Y:S02]  /*01a0*/  LDG.E.CONSTANT R11, desc[UR10][R10.64] ;  /* 0x0000000a0a0b7981 */ /* 0x000f24000c1e9900 */
[----:B--2---:R-:W-:-:S04]  /*01b0*/  IMAD.WIDE R16, R17, 0x4, R4 ;  /* 0x0000000411107825 */ /* 0x004fc800078e0204 */
[----:B------:R-:W-:Y:S02]  /*01c0*/  IMAD.WIDE R4, R9, 0x4, R6 ;  /* 0x0000000409047825 */ /* 0x000fe400078e0206 */
[----:B------:R-:W3:Y:S04]  /*01d0*/  LDG.E.CONSTANT R16, desc[UR10][R16.64] ;  /* 0x0000000a10107981 */ /* 0x000ee8000c1e9900 */
[----:B------:R-:W2:Y:S04]  /*01e0*/  LDG.E.CONSTANT R7, desc[UR10][R6.64] ;  /* 0x0000000a06077981 */ /* 0x000ea8000c1e9900 */
[----:B------:R1:W5:Y:S01]  /*01f0*/  LDG.E.CONSTANT R5, desc[UR10][R4.64] ;  /* 0x0000000a04057981 */ /* 0x000362000c1e9900 */
[----:B------:R-:W0:Y:S01]  /*0200*/  S2UR UR7, SR_CgaCtaId ;  /* 0x00000000000779c3 */ /* 0x000e220000008800 */
[----:B------:R-:W-:-:S02]  /*0210*/  UMOV UR4, 0x400 ;  /* 0x0000040000047882 */ /* 0x000fc40000000000 */
[----:B------:R-:W-:Y:S02]  /*0220*/  UIADD3 UR5, UPT, UPT, UR4, 0xfa0, URZ ;  /* 0x00000fa004057890 */ /* 0x000fe4000fffe0ff */
[----:B------:R-:W-:Y:S02]  /*0230*/  UIADD3 UR6, UPT, UPT, UR4, 0x1f40, URZ ;  /* 0x00001f4004067890 */ /* 0x000fe4000fffe0ff */
[----:B0-----:R-:W-:Y:S02]  /*0240*/  ULEA UR9, UR7, UR4, 0x18 ;  /* 0x0000000407097291 */ /* 0x001fe4000f8ec0ff */
[----:B------:R-:W-:Y:S02]  /*0250*/  UIADD3 UR4, UPT, UPT, UR4, 0x2ee0, URZ ;  /* 0x00002ee004047890 */ /* 0x000fe4000fffe0ff */
[----:B------:R-:W-:Y:S02]  /*0260*/  ULEA UR5, UR7, UR5, 0x18 ;  /* 0x0000000507057291 */ /* 0x000fe4000f8ec0ff */
[----:B------:R-:W-:-:S02]  /*0270*/  ULEA UR6, UR7, UR6, 0x18 ;  /* 0x0000000607067291 */ /* 0x000fc4000f8ec0ff */
[----:B------:R-:W-:Y:S01]  /*0280*/  ULEA UR4, UR7, UR4, 0x18 ;  /* 0x0000000407047291 */ /* 0x000fe2000f8ec0ff */
[C---:B------:R-:W-:Y:S02]  /*0290*/  LEA R2, R13.reuse, UR9, 0x2 ;  /* 0x000000090d027c11 */ /* 0x040fe4000f8e10ff */
[C---:B-1----:R-:W-:Y:S02]  /*02a0*/  LEA R4, R13.reuse, UR5, 0x2 ;  /* 0x000000050d047c11 */ /* 0x042fe4000f8e10ff */
[C---:B------:R-:W-:Y:S02]  /*02b0*/  LEA R6, R13.reuse, UR6, 0x2 ;  /* 0x000000060d067c11 */ /* 0x040fe4000f8e10ff */
[C---:B------:R-:W-:Y:S01]  /*02c0*/  LEA R10, R13.reuse, UR4, 0x2 ;  /* 0x000000040d0a7c11 */ /* 0x040fe2000f8e10ff */
[----:B------:R-:W-:Y:S01]  /*02d0*/  BAR.SYNC.DEFER_BLOCKING 0x0 ;  /* 0x0000000000007b1d */ /* 0x000fe20000010000 */
[----:B------:R-:W-:Y:S01]  /*02e0*/  ISETP.NE.AND P0, PT, R13, RZ, PT ;  /* 0x000000ff0d00720c */ /* 0x000fe20003f05270 */
[C---:B---3--:R-:W-:Y:S01]  /*02f0*/  FADD R3, R16.reuse, R3 ;  /* 0x0000000310037221 */ /* 0x048fe20000000000 */
[C---:B----4-:R-:W-:Y:S01]  /*0300*/  FADD R11, R16.reuse, R11 ;  /* 0x0000000b100b7221 */ /* 0x050fe20000000000 */
[----:B--2---:R-:W-:-:S03]  /*0310*/  FADD R7, R16, R7 ;  /* 0x0000000710077221 */ /* 0x004fc60000000000 */
[----:B------:R0:W-:Y:S01]  /*0320*/  STS [R2], R3 ;  /* 0x0000000302007388 */ /* 0x0001e20000000800 */
[----:B-----5:R-:W-:-:S03]  /*0330*/  FADD R5, R16, R5 ;  /* 0x0000000510057221 */ /* 0x020fc60000000000 */
[----:B------:R0:W-:Y:S04]  /*0340*/  STS [R4], R11 ;  /* 0x0000000b04007388 */ /* 0x0001e80000000800 */
[----:B------:R0:W-:Y:S04]  /*0350*/  STS [R6], R7 ;  /* 0x0000000706007388 */ /* 0x0001e80000000800 */
[----:B------:R0:W-:Y:S01]  /*0360*/  STS [R10], R5 ;  /* 0x000000050a007388 */ /* 0x0001e20000000800 */
[----:B------:R-:W-:Y:S06]  /*0370*/  BAR.SYNC.DEFER_BLOCKING 0x0 ;  /* 0x0000000000007b1d */ /* 0x000fec0000010000 */
[----:B------:R-:W-:Y:S05]  /*0380*/  @P0 EXIT ;  /* 0x000000000000094d */ /* 0x000fea0003800000 */
[----:B0-----:R-:W0:Y:S01]  /*0390*/  LDC.64 R2, c[0x0][0x388] ;  /* 0x0000e200ff027b82 */ /* 0x001e220000000a00 */
[----:B------:R-:W-:Y:S01]  /*03a0*/  IADD3 R5, PT, PT, R14, R8, RZ ;  /* 0x000000080e057210 */ /* 0x000fe20007ffe0ff */
[----:B------:R-:W-:Y:S01]  /*03b0*/  UISETP.GE.AND UP0, UPT, UR15, 0x1, UPT ;  /* 0x000000010f00788c */ /* 0x000fe2000bf06270 */
[----:B------:R-:W-:Y:S02]  /*03c0*/  MOV R21, 0xff800000 ;  /* 0xff80000000157802 */ /* 0x000fe40000000f00 */
[----:B------:R-:W-:Y:S01]  /*03d0*/  MOV R19, 0xff800000 ;  /* 0xff80000000137802 */ /* 0x000fe20000000f00 */
[----:B------:R-:W-:Y:S01]  /*03e0*/  IMAD R5, R5, R0, UR8 ;  /* 0x0000000805057e24 */ /* 0x000fe2000f8e0200 */
[----:B------:R-:W-:Y:S02]  /*03f0*/  MOV R17, 0xff800000 ;  /* 0xff80000000117802 */ /* 0x000fe40000000f00 */
[----:B------:R-:W-:Y:S01]  /*0400*/  MOV R15, 0xff800000 ;  /* 0xff800000000f7802 */ /* 0x000fe20000000f00 */
[----:B------:R-:W-:-:S04]  /*0410*/  IMAD R5, R12, R5, UR12 ;  /* 0x0000000c0c057e24 */ /* 0x000fc8000f8e0205 */
        /* <DEDUP_REMOVED lines=10> */
.L_x_100:
        /* <DEDUP_REMOVED lines=191> */
.L_x_99:
[----:B------:R-:W-:Y:S04]  /*10b0*/  STG.E desc[UR10][R2.64], R21 ;  /* 0x0000001502007986 */ /* 0x000fe8000c10190a */
[----:B------:R-:W-:Y:S04]  /*10c0*/  STG.E desc[UR10][R4.64], R19 ;  /* 0x0000001304007986 */ /* 0x000fe8000c10190a */
[----:B------:R-:W-:Y:S04]  /*10d0*/  STG.E desc[UR10][R6.64], R17 ;  /* 0x0000001106007986 */ /* 0x000fe8000c10190a */
[----:B------:R-:W-:Y:S01]  /*10e0*/  STG.E desc[UR10][R8.64], R15 ;  /* 0x0000000f08007986 */ /* 0x000fe2000c10190a */
[----:B------:R-:W-:Y:S05]  /*10f0*/  EXIT ;  /* 0x000000000000794d */ /* 0x000fea0003800000 */
.L_x_101:
        /* <DEDUP_REMOVED lines=16> */
.L_x_126:


//--------------------- .text._Z18kernel_forward_cprIfEvPT_S1_S1_iiiii --------------------------
	.section	.text._Z18kernel_forward_cprIfEvPT_S1_S1_iiiii,"ax",@progbits
	.align	128
        .global         _Z18kernel_forward_cprIfEvPT_S1_S1_iiiii
        .type           _Z18kernel_forward_cprIfEvPT_S1_S1_iiiii,@function
        .size           _Z18kernel_forward_cprIfEvPT_S1_S1_iiiii,(.L_x_127 - _Z18kernel_forward_cprIfEvPT_S1_S1_iiiii)
        .other          _Z18kernel_forward_cprIfEvPT_S1_S1_iiiii,@"STO_CUDA_ENTRY STV_DEFAULT"
_Z18kernel_forward_cprIfEvPT_S1_S1_iiiii:
.text._Z18kernel_forward_cprIfEvPT_S1_S1_iiiii:
[----:B------:R-:W-:Y:S08]  /*0000*/  LDC R1, c[0x0][0x37c] ;  /* 0x0000df00ff017b82 */ /* 0x000ff00000000800 */
[----:B------:R-:W0:Y:S08]  /*0010*/  S2UR UR5, SR_CTAID.Y ;  /* 0x00000000000579c3 */ /* 0x000e300000002600 */
[----:B------:R-:W1:Y:S01]  /*0020*/  LDC R0, c[0x0][0x39c] ;  /* 0x0000e700ff007b82 */ /* 0x000e620000000800 */
[----:B0-----:R-:W-:-:S06]  /*0030*/  UIADD3 UR6, UPT, UPT, UR5, 0x1, URZ ;  /* 0x0000000105067890 */ /* 0x001fcc000fffe0ff */
[----:B-1----:R-:W-:-:S13]  /*0040*/  ISETP.LE.AND P0, PT, R0, UR6, PT ;  /* 0x0000000600007c0c */ /* 0x002fda000bf03270 */
[----:B------:R-:W-:Y:S05]  /*0050*/  @P0 EXIT ;  /* 0x000000000000094d */ /* 0x000fea0003800000 */
[----:B------:R-:W0:Y:S01]  /*0060*/  S2R R10, SR_TID.X ;  /* 0x00000000000a7919 */ /* 0x000e220000002100 */
[----:B------:R-:W1:Y:S01]  /*0070*/  LDCU.64 UR12, c[0x0][0x3a0] ;  /* 0x00007400ff0c77ac */ /* 0x000e620008000a00 */
[----:B------:R-:W2:Y:S01]  /*0080*/  S2UR UR9, SR_CTAID.Z ;  /* 0x00000000000979c3 */ /* 0x000ea20000002700 */
[----:B------:R-:W-:Y:S01]  /*0090*/  IADD3 R5, PT, PT, R0, -0x1, RZ ;  /* 0xffffffff00057810 */ /* 0x000fe20007ffe0ff */
[----:B------:R-:W3:Y:S01]  /*00a0*/  S2R R2, SR_CTAID.X ;  /* 0x0000000000027919 */ /* 0x000ee20000002500 */
[----:B------:R-:W4:Y:S05]  /*00b0*/  LDCU.64 UR10, c[0x0][0x358] ;  /* 0x00006b00ff0a77ac */ /* 0x000f2a0008000a00 */
[----:B------:R-:W2:Y:S08]  /*00c0*/  LDC R3, c[0x0][0x3a8] ;  /* 0x0000ea00ff037b82 */ /* 0x000eb00000000800 */
[----:B------:R-:W5:Y:S01]  /*00d0*/  LDC.64 R6, c[0x0][0x390] ;  /* 0x0000e400ff067b82 */ /* 0x000f620000000a00 */
[----:B-1----:R-:W-:-:S07]  /*00e0*/  UIADD3 UR4, UPT, UPT, UR13, UR12, URZ ;  /* 0x0000000c0d047290 */ /* 0x002fce000fffe0ff */
[----:B------:R-:W1:Y:S01]  /*00f0*/  LDC.64 R8, c[0x0][0x380] ;  /* 0x0000e000ff087b82 */ /* 0x000e620000000a00 */
[----:B0-----:R-:W-:Y:S01]  /*0100*/  IADD3 R11, PT, PT, R10, UR12, RZ ;  /* 0x0000000c0a0b7c10 */ /* 0x001fe2000fffe0ff */
[----:B---3--:R-:W-:-:S04]  /*0110*/  IMAD R5, R5, R2, UR5 ;  /* 0x0000000505057e24 */ /* 0x008fc8000f8e0202 */
[----:B------:R-:W-:Y:S02]  /*0120*/  IMAD R4, R2, UR4, R11 ;  /* 0x0000000402047c24 */ /* 0x000fe4000f8e020b */
[----:B------:R-:W-:Y:S02]  /*0130*/  IMAD R11, R5, UR13, R10 ;  /* 0x0000000d050b7c24 */ /* 0x000fe4000f8e020a */
[----:B--2---:R-:W-:Y:S02]  /*0140*/  IMAD R13, R4, R3, UR9 ;  /* 0x00000009040d7e24 */ /* 0x004fe4000f8e0203 */
[----:B-----5:R-:W-:-:S04]  /*0150*/  IMAD.WIDE R6, R11, 0x4, R6 ;  /* 0x000000040b067825 */ /* 0x020fc800078e0206 */
[----:B-1----:R-:W-:Y:S02]  /*0160*/  IMAD.WIDE R8, R13, 0x4, R8 ;  /* 0x000000040d087825 */ /* 0x002fe400078e0208 */
[----:B----4-:R-:W2:Y:S04]  /*0170*/  LDG.E.CONSTANT R6, desc[UR10][R6.64] ;  /* 0x0000000a06067981 */ /* 0x010ea8000c1e9900 */
[----:B------:R-:W2:Y:S01]  /*0180*/  LDG.E.CONSTANT R9, desc[UR10][R8.64] ;  /* 0x0000000a08097981 */ /* 0x000ea2000c1e9900 */
[----:B------:R-:W0:Y:S01]  /*0190*/  S2UR UR5, SR_CgaCtaId ;  /* 0x00000000000579c3 */ /* 0x000e220000008800 */
[----:B------:R-:W-:Y:S01]  /*01a0*/  UMOV UR4, 0x400 ;  /* 0x0000040000047882 */ /* 0x000fe20000000000 */
        /* <DEDUP_REMOVED lines=20> */
.L_x_104:
        /* <DEDUP_REMOVED lines=98> */
.L_x_103:
        /* <DEDUP_REMOVED lines=51> */
.L_x_102:
[----:B------:R-:W1:Y:S01]  /*0c40*/  LDC.64 R6, c[0x0][0x388] ;  /* 0x0000e200ff067b82 */ /* 0x000e620000000a00 */
[----:B------:R-:W-:-:S05]  /*0c50*/  IADD3 R5, PT, PT, R5, R2, RZ ;  /* 0x0000000205057210 */ /* 0x000fca0007ffe0ff */
[----:B------:R-:W-:-:S04]  /*0c60*/  IMAD R0, R5, R0, UR6 ;  /* 0x0000000605007e24 */ /* 0x000fc8000f8e0200 */
[----:B------:R-:W-:-:S04]  /*0c70*/  IMAD R3, R0, R3, UR9 ;  /* 0x0000000900037e24 */ /* 0x000fc8000f8e0203 */
[----:B-1----:R-:W-:-:S05]  /*0c80*/  IMAD.WIDE R2, R3, 0x4, R6 ;  /* 0x0000000403027825 */ /* 0x002fca00078e0206 */
[----:B------:R-:W-:Y:S01]  /*0c90*/  STG.E desc[UR10][R2.64], R9 ;  /* 0x0000000902007986 */ /* 0x000fe2000c10190a */
[----:B------:R-:W-:Y:S05]  /*0ca0*/  EXIT ;  /* 0x000000000000794d */ /* 0x000fea0003800000 */
.L_x_105:
        /* <DEDUP_REMOVED lines=13> */
.L_x_127:


//--------------------- .nv.shared.reserved.0     --------------------------
	.section	.nv.shared.reserved.0,"aw",@nobits
	.weak		__nv_reservedSMEM_offset_0_alias
	.size		__nv_reservedSMEM_offset_0_alias, 0, 64
	.other		__nv_reservedSMEM_offset_0_alias,@"STO_CUDA_RESERVED_SHARED STV_DEFAULT"
__nv_reservedSMEM_offset_0_alias:
	.zero		0
	.zero		64


//--------------------- .nv.shared._Z17kernel_forward_drIfEvPT_S1_S1_iiiii --------------------------
	.section	.nv.shared._Z17kernel_forward_drIfEvPT_S1_S1_iiiii,"aw",@nobits
	.sectionflags	@""
	.align	4
.nv.shared._Z17kernel_forward_drIfEvPT_S1_S1_iiiii:
	.zero		5024


//--------------------- .nv.shared._Z17kernel_forward_d2IfEvPT_S1_S1_S1_iiiii --------------------------
	.section	.nv.shared._Z17kernel_forward_d2IfEvPT_S1_S1_S1_iiiii,"aw",@nobits
	.sectionflags	@""
	.align	4
.nv.shared._Z17kernel_forward_d2IfEvPT_S1_S1_S1_iiiii:
	.zero		5024


//--------------------- .nv.shared._Z17kernel_forward_d1IfEvPT_S1_S1_S1_iiiii --------------------------
	.section	.nv.shared._Z17kernel_forward_d1IfEvPT_S1_S1_S1_iiiii,"aw",@nobits
	.sectionflags	@""
	.align	4
.nv.shared._Z17kernel_forward_d1IfEvPT_S1_S1_S1_iiiii:
	.zero		5024


//--------------------- .nv.shared._Z18kernel_forward_dmrIfEvPT_S1_S1_iiiiii --------------------------
	.section	.nv.shared._Z18kernel_forward_dmrIfEvPT_S1_S1_iiiiii,"aw",@nobits
	.sectionflags	@""
	.align	4
.nv.shared._Z18kernel_forward_dmrIfEvPT_S1_S1_iiiiii:
	.zero		17024


//--------------------- .nv.shared._Z18kernel_forward_cmrIfEvPT_S1_S1_iiiiii --------------------------
	.section	.nv.shared._Z18kernel_forward_cmrIfEvPT_S1_S1_iiiiii,"aw",@nobits
	.sectionflags	@""
	.align	4
.nv.shared._Z18kernel_forward_cmrIfEvPT_S1_S1_iiiiii:
	.zero		5024


//--------------------- .nv.shared._Z20kernel_forward_closeIfEvPT_S1_S1_S1_iiiii --------------------------
	.section	.nv.shared._Z20kernel_forward_closeIfEvPT_S1_S1_S1_iiiii,"aw",@nobits
	.sectionflags	@""
	.align	4
.nv.shared._Z20kernel_forward_closeIfEvPT_S1_S1_S1_iiiii:
	.zero		5024


//--------------------- .nv.shared._Z14kernel_forwardIfEvPT_S1_S1_S1_iiiii --------------------------
	.section	.nv.shared._Z14kernel_forwardIfEvPT_S1_S1_S1_iiiii,"aw",@nobits
	.sectionflags	@""
	.align	4
.nv.shared._Z14kernel_forwardIfEvPT_S1_S1_S1_iiiii:
	.zero		5024


//--------------------- .nv.shared._Z18kernel_forward_dprIfEvPT_S1_S1_iiiii --------------------------
	.section	.nv.shared._Z18kernel_forward_dprIfEvPT_S1_S1_iiiii,"aw",@nobits
	.sectionflags	@""
	.align	4
.nv.shared._Z18kernel_forward_dprIfEvPT_S1_S1_iiiii:
	.zero		17024


//--------------------- .nv.shared._Z18kernel_forward_cprIfEvPT_S1_S1_iiiii --------------------------
	.section	.nv.shared._Z18kernel_forward_cprIfEvPT_S1_S1_iiiii,"aw",@nobits
	.sectionflags	@""
	.align	4
.nv.shared._Z18kernel_forward_cprIfEvPT_S1_S1_iiiii:
	.zero		5024


//--------------------- .nv.constant0._Z19kernel_argmax_d_on4IfEvPKT_PS0_S3_iii --------------------------
	.section	.nv.constant0._Z19kernel_argmax_d_on4IfEvPKT_PS0_S3_iii,"a",@progbits
	.sectionflags	@""
	.align	4
.nv.constant0._Z19kernel_argmax_d_on4IfEvPKT_PS0_S3_iii:
	.zero		932


//--------------------- .nv.constant0._Z19kernel_argmax_d_on3IfEvPKT_PS0_S3_iii --------------------------
	.section	.nv.constant0._Z19kernel_argmax_d_on3IfEvPKT_PS0_S3_iii,"a",@progbits
	.sectionflags	@""
	.align	4
.nv.constant0._Z19kernel_argmax_d_on3IfEvPKT_PS0_S3_iii:
	.zero		932


//--------------------- .nv.constant0._Z15kernel_argmax_dIfEvPKT_PS0_S3_iii --------------------------
	.section	.nv.constant0._Z15kernel_argmax_dIfEvPKT_PS0_S3_iii,"a",@progbits
	.sectionflags	@""
	.align	4
.nv.constant0._Z15kernel_argmax_dIfEvPKT_PS0_S3_iii:
	.zero		932


//--------------------- .nv.constant0._Z15kernel_argmax_cIfEvPKT_PS0_S3_iii --------------------------
	.section	.nv.constant0._Z15kernel_argmax_cIfEvPKT_PS0_S3_iii,"a",@progbits
	.sectionflags	@""
	.align	4
.nv.constant0._Z15kernel_argmax_cIfEvPKT_PS0_S3_iii:
	.zero		932


//--------------------- .nv.constant0._Z19kernel_backward_dprIfEvPT_S1_S1_S1_S1_iiiii --------------------------
	.section	.nv.constant0._Z19kernel_backward_dprIfEvPT_S1_S1_S1_S1_iiiii,"a",@progbits
	.sectionflags	@""
	.align	4
.nv.constant0._Z19kernel_backward_dprIfEvPT_S1_S1_S1_S1_iiiii:
	.zero		956


//--------------------- .nv.constant0._Z19kernel_backward_cprIfEvPT_S1_S1_S1_S1_iiiii --------------------------
	.section	.nv.constant0._Z19kernel_backward_cprIfEvPT_S1_S1_S1_S1_iiiii,"a",@progbits
	.sectionflags	@""
	.align	4
.nv.constant0._Z19kernel_backward_cprIfEvPT_S1_S1_S1_S1_iiiii:
	.zero		956


//--------------------- .nv.constant0._Z15kernel_backwardIfEvPT_S1_S1_S1_S1_iiiii --------------------------
	.section	.nv.constant0._Z15kernel_backwardIfEvPT_S1_S1_S1_S1_iiiii,"a",@progbits
	.sectionflags	@""
	.align	4
.nv.constant0._Z15kernel_backwardIfEvPT_S1_S1_S1_S1_iiiii:
	.zero		956


//--------------------- .nv.constant0._Z21kernel_backward_closeIfEvPKT_PS0_S3_S3_S3_iiiii --------------------------
	.section	.nv.constant0._Z21kernel_backward_closeIfEvPKT_PS0_S3_S3_S3_iiiii,"a",@progbits
	.sectionflags	@""
	.align	4
.nv.constant0._Z21kernel_backward_closeIfEvPKT_PS0_S3_S3_S3_iiiii:
	.zero		956


//--------------------- .nv.constant0._Z19kernel_backward_cmrIfEvPT_S1_S1_S1_iiiiii --------------------------
	.section	.nv.constant0._Z19kernel_backward_cmrIfEvPT_S1_S1_S1_iiiiii,"a",@progbits
	.sectionflags	@""
	.align	4
.nv.constant0._Z19kernel_backward_cmrIfEvPT_S1_S1_S1_iiiiii:
	.zero		952


//--------------------- .nv.constant0._Z19kernel_backward_dmrIfEvPT_S1_S1_S1_iiiiii --------------------------
	.section	.nv.constant0._Z19kernel_backward_dmrIfEvPT_S1_S1_S1_iiiiii,"a",@progbits
	.sectionflags	@""
	.align	4
.nv.constant0._Z19kernel_backward_dmrIfEvPT_S1_S1_S1_iiiiii:
	.zero		952


//--------------------- .nv.constant0._Z18kernel_backward_d1IfEvPT_S1_S1_S1_S1_iiiii --------------------------
	.section	.nv.constant0._Z18kernel_backward_d1IfEvPT_S1_S1_S1_S1_iiiii,"a",@progbits
	.sectionflags	@""
	.align	4
.nv.constant0._Z18kernel_backward_d1IfEvPT_S1_S1_S1_S1_iiiii:
	.zero		956


//--------------------- .nv.constant0._Z18kernel_backward_d2IfEvPKT_PS0_S3_S3_S3_iiiii --------------------------
	.section	.nv.constant0._Z18kernel_backward_d2IfEvPKT_PS0_S3_S3_S3_iiiii,"a",@progbits
	.sectionflags	@""
	.align	4
.nv.constant0._Z18kernel_backward_d2IfEvPKT_PS0_S3_S3_S3_iiiii:
	.zero		956


//--------------------- .nv.constant0._Z18kernel_backward_drIfEvPT_S1_S1_S1_iiiii --------------------------
	.section	.nv.constant0._Z18kernel_backward_drIfEvPT_S1_S1_S1_iiiii,"a",@progbits
	.sectionflags	@""
	.align	4
.nv.constant0._Z18kernel_backward_drIfEvPT_S1_S1_S1_iiiii:
	.zero		948


//--------------------- .nv.constant0._Z17kernel_forward_drIfEvPT_S1_S1_iiiii --------------------------
	.section	.nv.constant0._Z17kernel_forward_drIfEvPT_S1_S1_iiiii,"a",@progbits
	.sectionflags	@""
	.align	4
.nv.constant0._Z17kernel_forward_drIfEvPT_S1_S1_iiiii:
	.zero		940


//--------------------- .nv.constant0._Z17kernel_forward_d2IfEvPT_S1_S1_S1_iiiii --------------------------
	.section	.nv.constant0._Z17kernel_forward_d2IfEvPT_S1_S1_S1_iiiii,"a",@progbits
	.sectionflags	@""
	.align	4
.nv.constant0._Z17kernel_forward_d2IfEvPT_S1_S1_S1_iiiii:
	.zero		948


//--------------------- .nv.constant0._Z17kernel_forward_d1IfEvPT_S1_S1_S1_iiiii --------------------------
	.section	.nv.constant0._Z17kernel_forward_d1IfEvPT_S1_S1_S1_iiiii,"a",@progbits
	.sectionflags	@""
	.align	4
.nv.constant0._Z17kernel_forward_d1IfEvPT_S1_S1_S1_iiiii:
	.zero		948


//--------------------- .nv.constant0._Z18kernel_forward_dmrIfEvPT_S1_S1_iiiiii --------------------------
	.section	.nv.constant0._Z18kernel_forward_dmrIfEvPT_S1_S1_iiiiii,"a",@progbits
	.sectionflags	@""
	.align	4
.nv.constant0._Z18kernel_forward_dmrIfEvPT_S1_S1_iiiiii:
	.zero		944


//--------------------- .nv.constant0._Z18kernel_forward_cmrIfEvPT_S1_S1_iiiiii --------------------------
	.section	.nv.constant0._Z18kernel_forward_cmrIfEvPT_S1_S1_iiiiii,"a",@progbits
	.sectionflags	@""
	.align	4
.nv.constant0._Z18kernel_forward_cmrIfEvPT_S1_S1_iiiiii:
	.zero		944


//--------------------- .nv.constant0._Z20kernel_forward_closeIfEvPT_S1_S1_S1_iiiii --------------------------
	.section	.nv.constant0._Z20kernel_forward_closeIfEvPT_S1_S1_S1_iiiii,"a",@progbits
	.sectionflags	@""
	.align	4
.nv.constant0._Z20kernel_forward_closeIfEvPT_S1_S1_S1_iiiii:
	.zero		948


//--------------------- .nv.constant0._Z14kernel_forwardIfEvPT_S1_S1_S1_iiiii --------------------------
	.section	.nv.constant0._Z14kernel_forwardIfEvPT_S1_S1_S1_iiiii,"a",@progbits
	.sectionflags	@""
	.align	4
.nv.constant0._Z14kernel_forwardIfEvPT_S1_S1_S1_iiiii:
	.zero		948


//--------------------- .nv.constant0._Z18kernel_forward_dprIfEvPT_S1_S1_iiiii --------------------------
	.section	.nv.constant0._Z18kernel_forward_dprIfEvPT_S1_S1_iiiii,"a",@progbits
	.sectionflags	@""
	.align	4
.nv.constant0._Z18kernel_forward_dprIfEvPT_S1_S1_iiiii:
	.zero		940


//--------------------- .nv.constant0._Z18kernel_forward_cprIfEvPT_S1_S1_iiiii --------------------------
	.section	.nv.constant0._Z18kernel_forward_cprIfEvPT_S1_S1_iiiii,"a",@progbits
	.sectionflags	@""
	.align	4
.nv.constant0._Z18kernel_forward_cprIfEvPT_S1_S1_iiiii:
	.zero		940


//--------------------- SYMBOLS --------------------------

	.type		.nv.reservedSmem.offset0,@object
	.size		.nv.reservedSmem.offset0,0x4
	.type		.nv.reservedSmem.cap,@object
	.size		.nv.reservedSmem.cap,0x4
